def matmul_kernel(
    a_ptr,
    b_ptr,
    c_ptr,
    M,
    N,
    K,
    stride_am,
    stride_ak,
    stride_bk,
    stride_bn,
    stride_cm,
    stride_cn,
    BLOCK_M: tl.constexpr,
    BLOCK_N: tl.constexpr,
    BLOCK_K: tl.constexpr,
    GROUP_M: tl.constexpr,
):
    pid = tl.program_id(axis=0)
    num_pid_m = tl.cdiv(M, BLOCK_M)
    num_pid_n = tl.cdiv(N, BLOCK_N)
    num_pid_in_group = GROUP_M * num_pid_n
    group_id = pid // num_pid_in_group
    first_pid_m = group_id * GROUP_M
    group_size_m = min(num_pid_m - first_pid_m, GROUP_M)
    pid_m = first_pid_m + ((pid % num_pid_in_group) % group_size_m)
    pid_n = (pid % num_pid_in_group) // group_size_m

    offs_am = (pid_m * BLOCK_M + tl.arange(0, BLOCK_M)) % M
    offs_bn = (pid_n * BLOCK_N + tl.arange(0, BLOCK_N)) % N
    offs_k = tl.arange(0, BLOCK_K)
    a_ptrs = a_ptr + offs_am[:, None] * stride_am + offs_k[None, :] * stride_ak
    b_ptrs = b_ptr + offs_k[:, None] * stride_bk + offs_bn[None, :] * stride_bn

    acc = tl.zeros((BLOCK_M, BLOCK_N), dtype=tl.float32)
    for kk in range(0, tl.cdiv(K, BLOCK_K)):
        a = tl.load(a_ptrs, mask=offs_k[None, :] < K - kk * BLOCK_K, other=0.0)
        b = tl.load(b_ptrs, mask=offs_k[:, None] < K - kk * BLOCK_K, other=0.0)
        acc = tl.dot(a, b, acc)
        a_ptrs += BLOCK_K * stride_ak
        b_ptrs += BLOCK_K * stride_bk

    c = acc.to(c_ptr.dtype.element_ty)
    offs_cm = pid_m * BLOCK_M + tl.arange(0, BLOCK_M)
    offs_cn = pid_n * BLOCK_N + tl.arange(0, BLOCK_N)
    c_ptrs = c_ptr + offs_cm[:, None] * stride_cm + offs_cn[None, :] * stride_cn
    mask = (offs_cm[:, None] < M) & (offs_cn[None, :] < N)
    tl.store(c_ptrs, c, mask=mask)

# config = {"BLOCK_K": 32, "BLOCK_M": 512, "BLOCK_N": 128, "GROUP_M": 1, "arch": "sm_100", "dtype": "bf16", "num_ctas": 1, "num_stages": 3, "num_warps": 4}
# arch = sm_100


// ===== COMPILED SASS (sm_100a) =====

	.target	sm_100a

	.elftype	@"ET_EXEC"


//--------------------- .note.nv.tkinfo           --------------------------
	.section	.note.nv.tkinfo,"",@"SHT_NOTE"
	.sectionflags	@"SHF_NOTE_NV_TKINFO"
	.tkinfo
        /*0018*/ 	.word	0x00000081
        /*0030*/ 	.string	""
        /*0030*/ 	.string	"ptxas-blackwell"
        /*0030*/ 	.string	"Cuda compilation tools, release 12.9, V12.9.86"
        /*0030*/ 	.string	"Build cuda_12.9.r12.9/compiler.36037853_0"
        /*0030*/ 	.string	"-v  -suppress-debug-info  -lineinfo  -arch sm_100a "



//--------------------- .note.nv.cuver            --------------------------
	.section	.note.nv.cuver,"",@"SHT_NOTE"
	.sectionflags	@"SHF_NOTE_NV_CUVER"
        /*0018*/ 	.short	0x0001
        /*001a*/ 	.short	0x0064
        /*001c*/ 	.short	0x0001
        /*001e*/ 	.short	0x0000
        /*0020*/ 	.short	0x0001
        /*0022*/ 	.short	0x0000


//--------------------- .nv.info                  --------------------------
	.section	.nv.info,"",@"SHT_CUDA_INFO"
	.align	4


	//----- nvinfo : EIATTR_REGCOUNT
	.align		4
        /*0000*/ 	.byte	0x04, 0x2f
        /*0002*/ 	.short	(.L_4 - .L_3)
	.align		4
.L_3:
        /*0004*/ 	.word	index@(matmul_kernel)
        /*0008*/ 	.word	0x00000060


	//----- nvinfo : EIATTR_FRAME_SIZE
	.align		4
.L_4:
        /*000c*/ 	.byte	0x04, 0x11
        /*000e*/ 	.short	(.L_6 - .L_5)
	.align		4
.L_5:
        /*0010*/ 	.word	index@($__internal_2_$__cuda_sm10x_tcgen05_guardrail_trap_unallocated_columns_being_dealloced)
        /*0014*/ 	.word	0x00000d90


	//----- nvinfo : EIATTR_FRAME_SIZE
	.align		4
.L_6:
        /*0018*/ 	.byte	0x04, 0x11
        /*001a*/ 	.short	(.L_8 - .L_7)
	.align		4
.L_7:
        /*001c*/ 	.word	index@($__internal_1_$__cuda_sm10x_tcgen05_guardrail_trap_phase_invalid_during_alloc)
        /*0020*/ 	.word	0x00000d90


	//----- nvinfo : EIATTR_FRAME_SIZE
	.align		4
.L_8:
        /*0024*/ 	.byte	0x04, 0x11
        /*0026*/ 	.short	(.L_10 - .L_9)
	.align		4
.L_9:
        /*0028*/ 	.word	index@($__internal_0_$__cuda_sm10x_tcgen05_guardrail_trap_col_being_dealloced_not_returned_by_alloc)
        /*002c*/ 	.word	0x00000d90


	//----- nvinfo : EIATTR_FRAME_SIZE
	.align		4
.L_10:
        /*0030*/ 	.byte	0x04, 0x11
        /*0032*/ 	.short	(.L_12 - .L_11)
	.align		4
.L_11:
        /*0034*/ 	.word	index@(matmul_kernel)
        /*0038*/ 	.word	0x00000d90


	//----- nvinfo : EIATTR_MIN_STACK_SIZE
	.align		4
.L_12:
        /*003c*/ 	.byte	0x04, 0x12
        /*003e*/ 	.short	(.L_14 - .L_13)
	.align		4
.L_13:
        /*0040*/ 	.word	index@(matmul_kernel)
        /*0044*/ 	.word	0x00000d90
.L_14:


//--------------------- .nv.info.matmul_kernel    --------------------------
	.section	.nv.info.matmul_kernel,"",@"SHT_CUDA_INFO"
	.sectionflags	@""
	.align	4


	//----- nvinfo : EIATTR_CUDA_API_VERSION
	.align		4
        /*0000*/ 	.byte	0x04, 0x37
        /*0002*/ 	.short	(.L_16 - .L_15)
.L_15:
        /*0004*/ 	.word	0x00000081


	//----- nvinfo : EIATTR_KPARAM_INFO
	.align		4
.L_16:
        /*0008*/ 	.byte	0x04, 0x17
        /*000a*/ 	.short	(.L_18 - .L_17)
.L_17:
        /*000c*/ 	.word	0x00000000
        /*0010*/ 	.short	0x000d
        /*0012*/ 	.short	0x0048
        /*0014*/ 	.byte	0x00, 0xf4, 0x21, 0x00


	//----- nvinfo : EIATTR_KPARAM_INFO
	.align		4
.L_18:
        /*0018*/ 	.byte	0x04, 0x17
        /*001a*/ 	.short	(.L_20 - .L_19)
.L_19:
        /*001c*/ 	.word	0x00000000
        /*0020*/ 	.short	0x000c
        /*0022*/ 	.short	0x0040
        /*0024*/ 	.byte	0x00, 0xf4, 0x21, 0x00


	//----- nvinfo : EIATTR_KPARAM_INFO
	.align		4
.L_20:
        /*0028*/ 	.byte	0x04, 0x17
        /*002a*/ 	.short	(.L_22 - .L_21)
.L_21:
        /*002c*/ 	.word	0x00000000
        /*0030*/ 	.short	0x000b
        /*0032*/ 	.short	0x0038
        /*0034*/ 	.byte	0x00, 0xf0, 0x11, 0x00


	//----- nvinfo : EIATTR_KPARAM_INFO
	.align		4
.L_22:
        /*0038*/ 	.byte	0x04, 0x17
        /*003a*/ 	.short	(.L_24 - .L_23)
.L_23:
        /*003c*/ 	.word	0x00000000
        /*0040*/ 	.short	0x000a
        /*0042*/ 	.short	0x0034
        /*0044*/ 	.byte	0x00, 0xf0, 0x11, 0x00


	//----- nvinfo : EIATTR_KPARAM_INFO
	.align		4
.L_24:
        /*0048*/ 	.byte	0x04, 0x17
        /*004a*/ 	.short	(.L_26 - .L_25)
.L_25:
        /*004c*/ 	.word	0x00000000
        /*0050*/ 	.short	0x0009
        /*0052*/ 	.short	0x0030
        /*0054*/ 	.byte	0x00, 0xf0, 0x11, 0x00


	//----- nvinfo : EIATTR_KPARAM_INFO
	.align		4
.L_26:
        /*0058*/ 	.byte	0x04, 0x17
        /*005a*/ 	.short	(.L_28 - .L_27)
.L_27:
        /*005c*/ 	.word	0x00000000
        /*0060*/ 	.short	0x0008
        /*0062*/ 	.short	0x002c
        /*0064*/ 	.byte	0x00, 0xf0, 0x11, 0x00


	//----- nvinfo : EIATTR_KPARAM_INFO
	.align		4
.L_28:
        /*0068*/ 	.byte	0x04, 0x17
        /*006a*/ 	.short	(.L_30 - .L_29)
.L_29:
        /*006c*/ 	.word	0x00000000
        /*0070*/ 	.short	0x0007
        /*0072*/ 	.short	0x0028
        /*0074*/ 	.byte	0x00, 0xf0, 0x11, 0x00


	//----- nvinfo : EIATTR_KPARAM_INFO
	.align		4
.L_30:
        /*0078*/ 	.byte	0x04, 0x17
        /*007a*/ 	.short	(.L_32 - .L_31)
.L_31:
        /*007c*/ 	.word	0x00000000
        /*0080*/ 	.short	0x0006
        /*0082*/ 	.short	0x0024
        /*0084*/ 	.byte	0x00, 0xf0, 0x11, 0x00


	//----- nvinfo : EIATTR_KPARAM_INFO
	.align		4
.L_32:
        /*0088*/ 	.byte	0x04, 0x17
        /*008a*/ 	.short	(.L_34 - .L_33)
.L_33:
        /*008c*/ 	.word	0x00000000
        /*0090*/ 	.short	0x0005
        /*0092*/ 	.short	0x0020
        /*0094*/ 	.byte	0x00, 0xf0, 0x11, 0x00


	//----- nvinfo : EIATTR_KPARAM_INFO
	.align		4
.L_34:
        /*0098*/ 	.byte	0x04, 0x17
        /*009a*/ 	.short	(.L_36 - .L_35)
.L_35:
        /*009c*/ 	.word	0x00000000
        /*00a0*/ 	.short	0x0004
        /*00a2*/ 	.short	0x001c
        /*00a4*/ 	.byte	0x00, 0xf0, 0x11, 0x00


	//----- nvinfo : EIATTR_KPARAM_INFO
	.align		4
.L_36:
        /*00a8*/ 	.byte	0x04, 0x17
        /*00aa*/ 	.short	(.L_38 - .L_37)
.L_37:
        /*00ac*/ 	.word	0x00000000
        /*00b0*/ 	.short	0x0003
        /*00b2*/ 	.short	0x0018
        /*00b4*/ 	.byte	0x00, 0xf0, 0x11, 0x00


	//----- nvinfo : EIATTR_KPARAM_INFO
	.align		4
.L_38:
        /*00b8*/ 	.byte	0x04, 0x17
        /*00ba*/ 	.short	(.L_40 - .L_39)
.L_39:
        /*00bc*/ 	.word	0x00000000
        /*00c0*/ 	.short	0x0002
        /*00c2*/ 	.short	0x0010
        /*00c4*/ 	.byte	0x00, 0xf4, 0x21, 0x00


	//----- nvinfo : EIATTR_KPARAM_INFO
	.align		4
.L_40:
        /*00c8*/ 	.byte	0x04, 0x17
        /*00ca*/ 	.short	(.L_42 - .L_41)
.L_41:
        /*00cc*/ 	.word	0x00000000
        /*00d0*/ 	.short	0x0001
        /*00d2*/ 	.short	0x0008
        /*00d4*/ 	.byte	0x00, 0xf4, 0x21, 0x00


	//----- nvinfo : EIATTR_KPARAM_INFO
	.align		4
.L_42:
        /*00d8*/ 	.byte	0x04, 0x17
        /*00da*/ 	.short	(.L_44 - .L_43)
.L_43:
        /*00dc*/ 	.word	0x00000000
        /*00e0*/ 	.short	0x0000
        /*00e2*/ 	.short	0x0000
        /*00e4*/ 	.byte	0x00, 0xf4, 0x21, 0x00


	//----- nvinfo : EIATTR_AT_ENTRY_FRAGMENTS
	.align		4
.L_44:
        /*00e8*/ 	.byte	0x04, 0x4f
        /*00ea*/ 	.short	(.L_46 - .L_45)


	//   ....[0]....
.L_45:
        /*00ec*/ 	.word	0x00000004


	//----- nvinfo : EIATTR_RESERVED_SMEM_USED
	.align		4
.L_46:
        /*00f0*/ 	.byte	0x01, 0x41
	.zero		2


	//----- nvinfo : EIATTR_SPARSE_MMA_MASK
	.align		4
        /*00f4*/ 	.byte	0x03, 0x50
        /*00f6*/ 	.short	0x0000


	//----- nvinfo : EIATTR_TCGEN05_1CTA_USED
	.align		4
        /*00f8*/ 	.byte	0x01, 0x51
	.zero		2


	//----- nvinfo : EIATTR_MAXREG_COUNT
	.align		4
        /*00fc*/ 	.byte	0x03, 0x1b
        /*00fe*/ 	.short	0x00ff


	//----- nvinfo : EIATTR_NUM_BARRIERS
	.align		4
        /*0100*/ 	.byte	0x02, 0x4c
        /*0102*/ 	.byte	0x01
	.zero		1


	//----- nvinfo : EIATTR_ANNOTATIONS
	.align		4
        /*0104*/ 	.byte	0x04, 0x55
        /*0106*/ 	.short	(.L_48 - .L_47)


	//   ....[0]....
.L_47:
        /*0108*/ 	.word	0x00000001
        /*010c*/ 	.byte	0x10, 0x09, 0x00, 0x00, 0x01, 0x00, 0x00, 0x00, 0xc0, 0x09, 0x00, 0x00, 0x01, 0x00, 0x00, 0x00
        /* <DEDUP_REMOVED lines=1426> */
        /*5a3c*/ 	.byte	0x30, 0x1c, 0x02, 0x00, 0x01, 0x00, 0x00, 0x00, 0x50, 0x1c, 0x02, 0x00


	//----- nvinfo : EIATTR_INT_WARP_WIDE_INSTR_OFFSETS
	.align		4
.L_48:
        /*5a48*/ 	.byte	0x04, 0x31
        /*5a4a*/ 	.short	(.L_50 - .L_49)


	//   ....[0]....
.L_49:
        /*5a4c*/ 	.word	0x00002870


	//   ....[1]....
        /*5a50*/ 	.word	0x000029f0


	//   ....[2]....
        /*5a54*/ 	.word	0x00005020


	//   ....[3]....
        /*5a58*/ 	.word	0x00021b00


	//   ....[4]....
        /*5a5c*/ 	.word	0x00021b50


	//----- nvinfo : EIATTR_COOP_GROUP_MASK_REGIDS
	.align		4
.L_50:
        /*5a60*/ 	.byte	0x04, 0x29
        /*5a62*/ 	.short	(.L_52 - .L_51)


	//   ....[0]....
.L_51:
        /*5a64*/ 	.word	0xffffffff


	//   ....[1]....
        /*5a68*/ 	.word	0xffffffff


	//   ....[2]....
        /*5a6c*/ 	.word	0xffffffff


	//   ....[3]....
        /*5a70*/ 	.word	0xffffffff


	//----- nvinfo : EIATTR_COOP_GROUP_INSTR_OFFSETS
	.align		4
.L_52:
        /*5a74*/ 	.byte	0x04, 0x28
        /*5a76*/ 	.short	(.L_54 - .L_53)


	//   ....[0]....
.L_53:
        /*5a78*/ 	.word	0x00000080


	//   ....[1]....
        /*5a7c*/ 	.word	0x00000340


	//   ....[2]....
        /*5a80*/ 	.word	0x00021990


	//   ....[3]....
        /*5a84*/ 	.word	0x00021c00


	//----- nvinfo : EIATTR_VRC_CTA_INIT_COUNT
	.align		4
.L_54:
        /*5a88*/ 	.byte	0x02, 0x4a
        /*5a8a*/ 	.byte	0x80
	.zero		1


	//----- nvinfo : EIATTR_MBARRIER_INSTR_OFFSETS
	.align		4
        /*5a8c*/ 	.byte	0x04, 0x39
        /*5a8e*/ 	.short	(.L_56 - .L_55)


	//   ....[0]....
.L_55:
        /*5a90*/ 	.word	0x00002be0
        /*5a94*/ 	.word	0x000000ff
        /*5a98*/ 	.word	0x00000000
        /*5a9c*/ 	.short	0x0100
        /*5a9e*/ 	.byte	0x0b
	.zero		1


	//   ....[1]....
        /*5aa0*/ 	.word	0x00005060
        /*5aa4*/ 	.word	0x000000ff
        /*5aa8*/ 	.word	0x00014008
        /*5aac*/ 	.short	0x0100
        /*5aae*/ 	.byte	0x09
	.zero		1


	//   ....[2]....
        /*5ab0*/ 	.word	0x000082a0
        /*5ab4*/ 	.word	0x000000ff
        /*5ab8*/ 	.word	0x00000000
        /*5abc*/ 	.short	0x010a
        /*5abe*/ 	.byte	0x0b
	.zero		1


	//   ....[3]....
        /*5ac0*/ 	.word	0x0000f340
        /*5ac4*/ 	.word	0x000000ff
        /*5ac8*/ 	.word	0x00000000
        /*5acc*/ 	.short	0x010a
        /*5ace*/ 	.byte	0x0b
	.zero		1


	//   ....[4]....
        /*5ad0*/ 	.word	0x0000f8b0
        /*5ad4*/ 	.word	0x000000ff
        /*5ad8*/ 	.word	0x00014000
        /*5adc*/ 	.short	0x0108
        /*5ade*/ 	.byte	0x09
	.zero		1


	//   ....[5]....
        /*5ae0*/ 	.word	0x0000fb40
        /*5ae4*/ 	.word	0x000000ff
        /*5ae8*/ 	.word	0x00014008
        /*5aec*/ 	.short	0x0108
        /*5aee*/ 	.byte	0x09
	.zero		1


	//   ....[6]....
        /*5af0*/ 	.word	0x00021c40
        /*5af4*/ 	.word	0x000000ff
        /*5af8*/ 	.word	0x00000000
        /*5afc*/ 	.short	0x010a
        /*5afe*/ 	.byte	0x0b
	.zero		1


	//   ....[7]....
        /*5b00*/ 	.word	0x00021c80
        /*5b04*/ 	.word	0x000000ff
        /*5b08*/ 	.word	0x00000000
        /*5b0c*/ 	.short	0x010a
        /*5b0e*/ 	.byte	0x0b
	.zero		1


	//----- nvinfo : EIATTR_NUM_MBARRIERS
	.align		4
.L_56:
        /*5b10*/ 	.byte	0x03, 0x38
        /*5b12*/ 	.short	0x0002


	//----- nvinfo : EIATTR_EXIT_INSTR_OFFSETS
	.align		4
        /*5b14*/ 	.byte	0x04, 0x1c
        /*5b16*/ 	.short	(.L_58 - .L_57)


	//   ....[0]....
.L_57:
        /*5b18*/ 	.word	0x00021c10


	//----- nvinfo : EIATTR_REQNTID
	.align		4
.L_58:
        /*5b1c*/ 	.byte	0x04, 0x10
        /*5b1e*/ 	.short	(.L_60 - .L_59)
.L_59:
        /*5b20*/ 	.word	0x00000080
        /*5b24*/ 	.word	0x00000001
        /*5b28*/ 	.word	0x00000001


	//----- nvinfo : EIATTR_CRS_STACK_SIZE
	.align		4
.L_60:
        /*5b2c*/ 	.byte	0x04, 0x1e
        /*5b2e*/ 	.short	(.L_62 - .L_61)
.L_61:
        /*5b30*/ 	.word	0x00000000


	//----- nvinfo : EIATTR_CBANK_PARAM_SIZE
	.align		4
.L_62:
        /*5b34*/ 	.byte	0x03, 0x19
        /*5b36*/ 	.short	0x0050


	//----- nvinfo : EIATTR_PARAM_CBANK
	.align		4
        /*5b38*/ 	.byte	0x04, 0x0a
        /*5b3a*/ 	.short	(.L_64 - .L_63)
	.align		4
.L_63:
        /*5b3c*/ 	.word	index@(.nv.constant0.matmul_kernel)
        /*5b40*/ 	.short	0x0380
        /*5b42*/ 	.short	0x0050


	//----- nvinfo : EIATTR_SW_WAR
	.align		4
.L_64:
        /*5b44*/ 	.byte	0x04, 0x36
        /*5b46*/ 	.short	(.L_66 - .L_65)
.L_65:
        /*5b48*/ 	.word	0x00000008
.L_66:


//--------------------- .nv.compat                --------------------------
	.section	.nv.compat,"",@"SHT_CUDA_COMPAT_INFO"
	.align	4
        /*0000*/ 	.byte	0x02, 0x02, 0x02, 0x00, 0x02, 0x05, 0x05, 0x00, 0x02, 0x03, 0x00, 0x00, 0x02, 0x06, 0x01, 0x00


//--------------------- .nv.callgraph             --------------------------
	.section	.nv.callgraph,"",@"SHT_CUDA_CALLGRAPH"
	.align	4
	.sectionentsize	8
	.align		4
        /*0000*/ 	.word	0x00000000
	.align		4
        /*0004*/ 	.word	0xffffffff
	.align		4
        /*0008*/ 	.word	0x00000000
	.align		4
        /*000c*/ 	.word	0xfffffffe
	.align		4
        /*0010*/ 	.word	0x00000000
	.align		4
        /*0014*/ 	.word	0xfffffffd
	.align		4
        /*0018*/ 	.word	0x00000000
	.align		4
        /*001c*/ 	.word	0xfffffffc


//--------------------- .text.matmul_kernel       --------------------------
	.section	.text.matmul_kernel,"ax",@progbits
	.align	128
        .global         matmul_kernel
        .type           matmul_kernel,@function
        .size           matmul_kernel,(.L_x_20 - matmul_kernel)
        .other          matmul_kernel,@"STO_CUDA_ENTRY STV_DEFAULT"
matmul_kernel:
.text.matmul_kernel:
[----:B------:R-:W0:Y:S01]  /*0000*/  LDC R1, c[0x0][0x37c] ;  /* 0x0000df00ff017b82 */ /* 0x000e220000000800 */
[----:B------:R-:W1:Y:S01]  /*0010*/  S2R R0, SR_TID.X ;  /* 0x0000000000007919 */ /* 0x000e620000002100 */
[----:B0-----:R-:W-:Y:S01]  /*0020*/  VIADD R1, R1, 0xfffff270 ;  /* 0xfffff27001017836 */ /* 0x001fe20000000000 */
[----:B------:R-:W0:Y:S01]  /*0030*/  LDCU.64 UR22, c[0x0][0x358] ;  /* 0x00006b00ff1677ac */ /* 0x000e220008000a00 */
[----:B-1----:R-:W-:-:S13]  /*0040*/  ISETP.GE.U32.AND P0, PT, R0, 0x20, PT ;  /* 0x000000200000780c */ /* 0x002fda0003f06070 */
[----:B------:R-:W-:Y:S02]  /*0050*/  VOTEU.ANY UP0, P0 ;  /* 0x0000000000ff7886 */ /* 0x000fe40000000100 */
[----:B------:R-:W-:Y:S05]  /*0060*/  BRA.U UP0, `(.L_x_0) ;  /* 0x0000000100b87547 */ /* 0x000fea000b800000 */
[----:B------:R-:W1:Y:S01]  /*0070*/  S2UR UR6, SR_CgaCtaId ;  /* 0x00000000000679c3 */ /* 0x000e620000008800 */
[----:B------:R-:W-:Y:S01]  /*0080*/  NOP ;  /* 0x0000000000007918 */ /* 0x000fe20000000000 */
[----:B------:R-:W-:Y:S02]  /*0090*/  UMOV UR4, 0x40 ;  /* 0x0000004000047882 */ /* 0x000fe40000000000 */
[----:B-1----:R-:W-:-:S09]  /*00a0*/  ULEA UR4, UR6, UR4, 0x18 ;  /* 0x0000000406047291 */ /* 0x002fd2000f8ec0ff */
[----:B------:R-:W1:Y:S01]  /*00b0*/  LDS.U8 R0, [UR4] ;  /* 0x00000004ff007984 */ /* 0x000e620008000000 */
[----:B------:R-:W-:Y:S02]  /*00c0*/  UMOV UR4, 0x400 ;  /* 0x0000040000047882 */ /* 0x000fe40000000000 */
[----:B------:R-:W-:Y:S01]  /*00d0*/  ULEA UR4, UR6, UR4, 0x18 ;  /* 0x0000000406047291 */ /* 0x000fe2000f8ec0ff */
[----:B-1----:R-:W-:-:S13]  /*00e0*/  ISETP.NE.AND P0, PT, R0, RZ, PT ;  /* 0x000000ff0000720c */ /* 0x002fda0003f05270 */
[----:B------:R-:W-:Y:S05]  /*00f0*/  @P0 BRA `(.L_x_1) ;  /* 0x00000000007c0947 */ /* 0x000fea0003800000 */
[----:B------:R-:W-:-:S13]  /*0100*/  ELECT P0, URZ, PT ;  /* 0x0000000000ff782f */ /* 0x000fda0003800000 */
[----:B------:R-:W-:Y:S05]  /*0110*/  @!P0 BRA `(.L_x_2) ;  /* 0x0000000000848947 */ /* 0x000fea0003800000 */
[----:B------:R-:W-:Y:S01]  /*0120*/  UMOV UR5, 0x10 ;  /* 0x0000001000057882 */ /* 0x000fe20000000000 */
[----:B------:R-:W-:Y:S02]  /*0130*/  IMAD.MOV.U32 R4, RZ, RZ, 0x1 ;  /* 0x00000001ff047424 */ /* 0x000fe400078e00ff */
[----:B------:R-:W-:Y:S02]  /*0140*/  IMAD.MOV.U32 R5, RZ, RZ, 0xffff ;  /* 0x0000ffffff057424 */ /* 0x000fe400078e00ff */
[----:B------:R-:W-:Y:S04]  /*0150*/  DEPBAR.LE SB1, 0x36 ;  /* 0x00009d800000791a */ /* 0x000fe80000000000 */
[----:B------:R-:W1:Y:S02]  /*0160*/  UTCATOMSWS.FIND_AND_SET.ALIGN UP1, UR5, UR5 ;  /* 0x00000005000575e3 */ /* 0x000e640008020800 */
[----:B-1----:R-:W-:-:S04]  /*0170*/  PLOP3.LUT P0, PT, PT, PT, UP1, 0x80, 0x8 ;  /* 0x000000000008781c */ /* 0x002fc80003f0f018 */
[----:B------:R-:W-:-:S04]  /*0180*/  SEL R0, RZ, 0xffffffff, !P0 ;  /* 0xffffffffff007807 */ /* 0x000fc80004000000 */
[----:B------:R-:W-:Y:S01]  /*0190*/  ISETP.NE.AND P0, PT, R0, RZ, PT ;  /* 0x000000ff0000720c */ /* 0x000fe20003f05270 */
[----:B------:R-:W-:-:S12]  /*01a0*/  IMAD.U32 R0, RZ, RZ, UR5 ;  /* 0x00000005ff007e24 */ /* 0x000fd8000f8e00ff */
[----:B------:R-:W-:Y:S05]  /*01b0*/  @P0 BRA `(.L_x_3) ;  /* 0x0000000000240947 */ /* 0x000fea0003800000 */
.L_x_4:
[----:B------:R-:W-:Y:S05]  /*01c0*/  NANOSLEEP 0x64 ;  /* 0x000000640000795d */ /* 0x000fea0003800000 */
[----:B------:R-:W-:-:S05]  /*01d0*/  UMOV UR5, 0x10 ;  /* 0x0000001000057882 */ /* 0x000fca0000000000 */
[----:B------:R-:W-:Y:S04]  /*01e0*/  DEPBAR.LE SB1, 0x36 ;  /* 0x00009d800000791a */ /* 0x000fe80000000000 */
[----:B------:R-:W1:Y:S02]  /*01f0*/  UTCATOMSWS.FIND_AND_SET.ALIGN UP1, UR5, UR5 ;  /* 0x00000005000575e3 */ /* 0x000e640008020800 */
[----:B-1----:R-:W-:-:S04]  /*0200*/  PLOP3.LUT P0, PT, PT, PT, UP1, 0x80, 0x8 ;  /* 0x000000000008781c */ /* 0x002fc80003f0f018 */
[----:B------:R-:W-:-:S04]  /*0210*/  SEL R0, RZ, 0xffffffff, !P0 ;  /* 0xffffffffff007807 */ /* 0x000fc80004000000 */
[----:B------:R-:W-:Y:S01]  /*0220*/  ISETP.NE.AND P0, PT, R0, RZ, PT ;  /* 0x000000ff0000720c */ /* 0x000fe20003f05270 */
[----:B------:R-:W-:-:S12]  /*0230*/  IMAD.U32 R0, RZ, RZ, UR5 ;  /* 0x00000005ff007e24 */ /* 0x000fd8000f8e00ff */
[----:B------:R-:W-:Y:S05]  /*0240*/  @!P0 BRA `(.L_x_4) ;  /* 0xfffffffc00dc8947 */ /* 0x000fea000383ffff */
.L_x_3:
[C---:B------:R-:W-:Y:S01]  /*0250*/  VIADD R3, R0.reuse, 0x10 ;  /* 0x0000001000037836 */ /* 0x040fe20000000000 */
[----:B------:R-:W-:Y:S01]  /*0260*/  UMOV UR5, 0x50 ;  /* 0x0000005000057882 */ /* 0x000fe20000000000 */
[----:B------:R-:W-:Y:S01]  /*0270*/  SHF.L.U32 R2, R5, R0, RZ ;  /* 0x0000000005027219 */ /* 0x000fe200000006ff */
[----:B------:R-:W-:Y:S01]  /*0280*/  ULEA UR5, UR6, UR5, 0x18 ;  /* 0x0000000506057291 */ /* 0x000fe2000f8ec0ff */
[----:B------:R-:W-:Y:S01]  /*0290*/  IMAD.SHL.U32 R0, R0, 0x20, RZ ;  /* 0x0000002000007824 */ /* 0x000fe200078e00ff */
[----:B------:R-:W-:-:S04]  /*02a0*/  SHF.L.U32 R3, R4, R3, RZ ;  /* 0x0000000304037219 */ /* 0x000fc800000006ff */
[----:B------:R-:W-:-:S05]  /*02b0*/  LOP3.LUT R2, R3, R2, RZ, 0xfc, !PT ;  /* 0x0000000203027212 */ /* 0x000fca00078efcff */
[----:B------:R1:W-:Y:S04]  /*02c0*/  ATOMS.OR RZ, [UR5], R2 ;  /* 0x00000002ffff798c */ /* 0x0003e8000b000005 */
[----:B------:R1:W-:Y:S01]  /*02d0*/  STS [UR4], R0 ;  /* 0x00000000ff007988 */ /* 0x0003e20008000804 */
[----:B------:R-:W-:Y:S05]  /*02e0*/  BRA `(.L_x_2) ;  /* 0x0000000000107947 */ /* 0x000fea0003800000 */
.L_x_1:
[----:B------:R-:W-:Y:S01]  /*02f0*/  IMAD.MOV.U32 R0, RZ, RZ, -0x1 ;  /* 0xffffffffff007424 */ /* 0x000fe200078e00ff */
[----:B------:R-:W-:-:S04]  /*0300*/  MOV R2, 0x330 ;  /* 0x0000033000027802 */ /* 0x000fc80000000f00 */
[----:B------:R1:W-:Y:S03]  /*0310*/  STS [UR4], R0 ;  /* 0x00000000ff007988 */ /* 0x0003e60008000804 */
[----:B01----:R-:W-:Y:S05]  /*0320*/  CALL.REL.NOINC `($__internal_1_$__cuda_sm10x_tcgen05_guardrail_trap_phase_invalid_during_alloc) ;  /* 0x00000218006c7944 */ /* 0x003fea0003c00000 */
.L_x_2:
[----:B------:R-:W-:Y:S05]  /*0330*/  WARPSYNC.ALL ;  /* 0x0000000000007948 */ /* 0x000fea0003800000 */
[----:B------:R-:W-:Y:S01]  /*0340*/  NOP ;  /* 0x0000000000007918 */ /* 0x000fe20000000000 */
.L_x_0:
[----:B------:R-:W2:Y:S01]  /*0350*/  LDC.64 R22, c[0x0][0x398] ;  /* 0x0000e600ff167b82 */ /* 0x000ea20000000a00 */
[----:B------:R-:W3:Y:S01]  /*0360*/  S2R R5, SR_CTAID.X ;  /* 0x0000000000057919 */ /* 0x000ee20000002500 */
[----:B------:R-:W-:Y:S01]  /*0370*/  UMOV UR9, 0x400 ;  /* 0x0000040000097882 */ /* 0x000fe20000000000 */
[----:B------:R-:W4:Y:S01]  /*0380*/  LDCU.128 UR12, c[0x0][0x380] ;  /* 0x00007000ff0c77ac */ /* 0x000f220008000c00 */
[----:B------:R-:W5:Y:S04]  /*0390*/  S2R R53, SR_TID.X ;  /* 0x0000000000357919 */ /* 0x000f680000002100 */
[----:B------:R-:W1:Y:S08]  /*03a0*/  S2UR UR4, SR_CgaCtaId ;  /* 0x00000000000479c3 */ /* 0x000e700000008800 */
[----:B------:R-:W0:Y:S01]  /*03b0*/  LDC.64 R84, c[0x0][0x3a0] ;  /* 0x0000e800ff547b82 */ /* 0x000e220000000a00 */
[----:B-12---:R-:W-:-:S05]  /*03c0*/  VIADD R0, R23, 0x7f ;  /* 0x0000007f17007836 */ /* 0x006fca0000000000 */
[----:B------:R-:W-:Y:S01]  /*03d0*/  SHF.R.S32.HI R3, RZ, 0x1f, R0 ;  /* 0x0000001fff037819 */ /* 0x000fe20000011400 */
[----:B------:R-:W-:-:S03]  /*03e0*/  ULEA UR9, UR4, UR9, 0x18 ;  /* 0x0000000904097291 */ /* 0x000fc6000f8ec0ff */
[----:B------:R-:W-:Y:S02]  /*03f0*/  LEA.HI R3, R3, R0, RZ, 0x7 ;  /* 0x0000000003037211 */ /* 0x000fe400078f38ff */
[----:B---3--:R-:W-:Y:S02]  /*0400*/  IABS R8, R5 ;  /* 0x0000000500087213 */ /* 0x008fe40000000000 */
[----:B------:R-:W-:Y:S01]  /*0410*/  SHF.R.S32.HI R4, RZ, 0x7, R3 ;  /* 0x00000007ff047819 */ /* 0x000fe20000011403 */
[----:B0-----:R-:W-:-:S03]  /*0420*/  VIADD R55, R84, 0xffffffe3 ;  /* 0xffffffe354377836 */ /* 0x001fc60000000000 */
[-C--:B------:R-:W-:Y:S02]  /*0430*/  IABS R7, R4.reuse ;  /* 0x0000000400077213 */ /* 0x080fe40000000000 */
[----:B------:R-:W-:Y:S02]  /*0440*/  IABS R10, R4 ;  /* 0x00000004000a7213 */ /* 0x000fe40000000000 */
[----:B------:R-:W0:Y:S08]  /*0450*/  I2F.RP R0, R7 ;  /* 0x0000000700007306 */ /* 0x000e300000209400 */
[----:B0-----:R-:W0:Y:S02]  /*0460*/  MUFU.RCP R0, R0 ;  /* 0x0000000000007308 */ /* 0x001e240000001000 */
[----:B0-----:R-:W-:-:S02]  /*0470*/  VIADD R2, R0, 0xffffffe ;  /* 0x0ffffffe00027836 */ /* 0x001fc40000000000 */
[----:B------:R-:W-:-:S04]  /*0480*/  IMAD.MOV R0, RZ, RZ, -R10 ;  /* 0x000000ffff007224 */ /* 0x000fc800078e0a0a */
[----:B------:R0:W1:Y:S02]  /*0490*/  F2I.FTZ.U32.TRUNC.NTZ R3, R2 ;  /* 0x0000000200037305 */ /* 0x000064000021f000 */
[----:B0-----:R-:W-:Y:S02]  /*04a0*/  IMAD.MOV.U32 R2, RZ, RZ, RZ ;  /* 0x000000ffff027224 */ /* 0x001fe400078e00ff */
[----:B-1----:R-:W-:-:S04]  /*04b0*/  IMAD.MOV R6, RZ, RZ, -R3 ;  /* 0x000000ffff067224 */ /* 0x002fc800078e0a03 */
[----:B------:R-:W-:Y:S02]  /*04c0*/  IMAD R9, R6, R7, RZ ;  /* 0x0000000706097224 */ /* 0x000fe400078e02ff */
[----:B------:R-:W-:Y:S02]  /*04d0*/  IMAD.MOV.U32 R6, RZ, RZ, R8 ;  /* 0x000000ffff067224 */ /* 0x000fe400078e0008 */
[----:B------:R-:W-:-:S06]  /*04e0*/  IMAD.HI.U32 R3, R3, R9, R2 ;  /* 0x0000000903037227 */ /* 0x000fcc00078e0002 */
[----:B------:R-:W-:-:S04]  /*04f0*/  IMAD.HI.U32 R3, R3, R6, RZ ;  /* 0x0000000603037227 */ /* 0x000fc800078e00ff */
[----:B------:R-:W-:Y:S01]  /*0500*/  IMAD R0, R3, R0, R6 ;  /* 0x0000000003007224 */ /* 0x000fe200078e0206 */
[----:B------:R-:W-:Y:S04]  /*0510*/  BAR.SYNC.DEFER_BLOCKING 0x0 ;  /* 0x0000000000007b1d */ /* 0x000fe80000010000 */
[----:B------:R-:W-:-:S13]  /*0520*/  ISETP.GT.U32.AND P1, PT, R7, R0, PT ;  /* 0x000000000700720c */ /* 0x000fda0003f24070 */
[----:B------:R-:W-:Y:S02]  /*0530*/  @!P1 IMAD.IADD R0, R0, 0x1, -R7 ;  /* 0x0000000100009824 */ /* 0x000fe400078e0a07 */
[----:B------:R-:W-:Y:S01]  /*0540*/  @!P1 VIADD R3, R3, 0x1 ;  /* 0x0000000103039836 */ /* 0x000fe20000000000 */
[----:B------:R-:W-:Y:S02]  /*0550*/  ISETP.NE.AND P1, PT, R4, RZ, PT ;  /* 0x000000ff0400720c */ /* 0x000fe40003f25270 */
[----:B------:R-:W-:Y:S02]  /*0560*/  ISETP.GE.U32.AND P0, PT, R0, R7, PT ;  /* 0x000000070000720c */ /* 0x000fe40003f06070 */
[----:B------:R-:W-:-:S04]  /*0570*/  LOP3.LUT R0, R5, R4, RZ, 0x3c, !PT ;  /* 0x0000000405007212 */ /* 0x000fc800078e3cff */
[----:B------:R-:W-:Y:S01]  /*0580*/  ISETP.GE.AND P2, PT, R0, RZ, PT ;  /* 0x000000ff0000720c */ /* 0x000fe20003f46270 */
[----:B------:R-:W-:-:S06]  /*0590*/  VIADD R0, R22, 0x1ff ;  /* 0x000001ff16007836 */ /* 0x000fcc0000000000 */
[----:B------:R-:W-:-:S04]  /*05a0*/  @P0 VIADD R3, R3, 0x1 ;  /* 0x0000000103030836 */ /* 0x000fc80000000000 */
[----:B------:R-:W-:Y:S01]  /*05b0*/  IMAD.MOV.U32 R8, RZ, RZ, R3 ;  /* 0x000000ffff087224 */ /* 0x000fe200078e0003 */
[----:B------:R-:W-:-:S03]  /*05c0*/  SHF.R.S32.HI R3, RZ, 0x1f, R0 ;  /* 0x0000001fff037819 */ /* 0x000fc60000011400 */
[----:B------:R-:W-:Y:S01]  /*05d0*/  @!P2 IMAD.MOV R8, RZ, RZ, -R8 ;  /* 0x000000ffff08a224 */ /* 0x000fe200078e0a08 */
[----:B------:R-:W-:Y:S02]  /*05e0*/  LEA.HI R3, R3, R0, RZ, 0x9 ;  /* 0x0000000003037211 */ /* 0x000fe400078f48ff */
[----:B------:R-:W-:-:S04]  /*05f0*/  @!P1 LOP3.LUT R8, RZ, R4, RZ, 0x33, !PT ;  /* 0x00000004ff089212 */ /* 0x000fc800078e33ff */
[----:B------:R-:W-:Y:S01]  /*0600*/  LEA.HI.SX32 R3, R3, -R8, 0x17 ;  /* 0x8000000803037211 */ /* 0x000fe200078fbaff */
[----:B------:R-:W-:-:S03]  /*0610*/  IMAD.MOV R6, RZ, RZ, -R8 ;  /* 0x000000ffff067224 */ /* 0x000fc600078e0a08 */
[----:B------:R-:W-:Y:S01]  /*0620*/  VIMNMX R9, PT, PT, R3, 0x1, PT ;  /* 0x0000000103097848 */ /* 0x000fe20003fe0100 */
[----:B------:R-:W-:-:S03]  /*0630*/  IMAD R6, R4, R6, R5 ;  /* 0x0000000604067224 */ /* 0x000fc600078e0205 */
[-C--:B------:R-:W-:Y:S02]  /*0640*/  IABS R7, R9.reuse ;  /* 0x0000000900077213 */ /* 0x080fe40000000000 */
[----:B------:R-:W-:Y:S02]  /*0650*/  IABS R11, R9 ;  /* 0x00000009000b7213 */ /* 0x000fe40000000000 */
[----:B------:R-:W0:Y:S08]  /*0660*/  I2F.RP R0, R7 ;  /* 0x0000000700007306 */ /* 0x000e300000209400 */
[----:B0-----:R-:W0:Y:S02]  /*0670*/  MUFU.RCP R0, R0 ;  /* 0x0000000000007308 */ /* 0x001e240000001000 */
[----:B0-----:R-:W-:-:S02]  /*0680*/  VIADD R2, R0, 0xffffffe ;  /* 0x0ffffffe00027836 */ /* 0x001fc40000000000 */
[----:B------:R-:W-:Y:S01]  /*0690*/  IMAD.MOV R0, RZ, RZ, -R11 ;  /* 0x000000ffff007224 */ /* 0x000fe200078e0a0b */
[----:B------:R-:W-:-:S03]  /*06a0*/  IABS R11, R22 ;  /* 0x00000016000b7213 */ /* 0x000fc60000000000 */
[----:B------:R0:W1:Y:S02]  /*06b0*/  F2I.FTZ.U32.TRUNC.NTZ R3, R2 ;  /* 0x0000000200037305 */ /* 0x000064000021f000 */
[----:B0-----:R-:W-:Y:S02]  /*06c0*/  IMAD.MOV.U32 R2, RZ, RZ, RZ ;  /* 0x000000ffff027224 */ /* 0x001fe400078e00ff */
[----:B-1----:R-:W-:-:S04]  /*06d0*/  IMAD.MOV R10, RZ, RZ, -R3 ;  /* 0x000000ffff0a7224 */ /* 0x002fc800078e0a03 */
[----:B------:R-:W-:Y:S01]  /*06e0*/  IMAD.MOV.U32 R4, RZ, RZ, R10 ;  /* 0x000000ffff047224 */ /* 0x000fe200078e000a */
[----:B------:R-:W-:-:S03]  /*06f0*/  IABS R10, R6 ;  /* 0x00000006000a7213 */ /* 0x000fc60000000000 */
[----:B------:R-:W-:Y:S02]  /*0700*/  IMAD R5, R4, R7, RZ ;  /* 0x0000000704057224 */ /* 0x000fe400078e02ff */
[----:B------:R-:W-:Y:S02]  /*0710*/  IMAD.MOV.U32 R4, RZ, RZ, R10 ;  /* 0x000000ffff047224 */ /* 0x000fe400078e000a */
[----:B------:R-:W-:Y:S02]  /*0720*/  IMAD.HI.U32 R3, R3, R5, R2 ;  /* 0x0000000503037227 */ /* 0x000fe400078e0002 */
[----:B------:R-:W0:Y:S04]  /*0730*/  I2F.RP R2, R11 ;  /* 0x0000000b00027306 */ /* 0x000e280000209400 */
[----:B------:R-:W-:-:S04]  /*0740*/  IMAD.HI.U32 R3, R3, R4, RZ ;  /* 0x0000000403037227 */ /* 0x000fc800078e00ff */
[----:B------:R-:W-:Y:S01]  /*0750*/  IMAD R0, R3, R0, R4 ;  /* 0x0000000003007224 */ /* 0x000fe200078e0204 */
[----:B------:R-:W-:-:S04]  /*0760*/  IABS R4, R23 ;  /* 0x0000001700047213 */ /* 0x000fc80000000000 */
[----:B------:R-:W-:Y:S01]  /*0770*/  ISETP.GT.U32.AND P1, PT, R7, R0, PT ;  /* 0x000000000700720c */ /* 0x000fe20003f24070 */
[----:B0-----:R-:W0:-:S12]  /*0780*/  MUFU.RCP R2, R2 ;  /* 0x0000000200027308 */ /* 0x001e180000001000 */
[----:B------:R-:W-:Y:S02]  /*0790*/  @!P1 IMAD.IADD R0, R0, 0x1, -R7 ;  /* 0x0000000100009824 */ /* 0x000fe400078e0a07 */
[----:B------:R-:W-:Y:S01]  /*07a0*/  @!P1 VIADD R3, R3, 0x1 ;  /* 0x0000000103039836 */ /* 0x000fe20000000000 */
[----:B------:R-:W-:Y:S02]  /*07b0*/  ISETP.NE.AND P1, PT, R9, RZ, PT ;  /* 0x000000ff0900720c */ /* 0x000fe40003f25270 */
[----:B------:R-:W-:Y:S02]  /*07c0*/  ISETP.GE.U32.AND P0, PT, R0, R7, PT ;  /* 0x000000070000720c */ /* 0x000fe40003f06070 */
[----:B------:R-:W-:Y:S02]  /*07d0*/  LOP3.LUT R0, R6, R9, RZ, 0x3c, !PT ;  /* 0x0000000906007212 */ /* 0x000fe400078e3cff */
[----:B-----5:R-:W-:Y:S02]  /*07e0*/  LOP3.LUT R7, R53, 0x7f, RZ, 0xc0, !PT ;  /* 0x0000007f35077812 */ /* 0x020fe400078ec0ff */
[----:B------:R-:W-:Y:S01]  /*07f0*/  ISETP.GE.AND P2, PT, R0, RZ, PT ;  /* 0x000000ff0000720c */ /* 0x000fe20003f46270 */
[----:B------:R-:W-:-:S04]  /*0800*/  IMAD.MOV.U32 R0, RZ, RZ, R4 ;  /* 0x000000ffff007224 */ /* 0x000fc800078e0004 */
[----:B------:R-:W1:Y:S02]  /*0810*/  I2F.RP R4, R0 ;  /* 0x0000000000047306 */ /* 0x000e640000209400 */
[----:B------:R-:W-:-:S04]  /*0820*/  @P0 VIADD R3, R3, 0x1 ;  /* 0x0000000103030836 */ /* 0x000fc80000000000 */
[----:B------:R-:W-:Y:S02]  /*0830*/  IMAD.MOV.U32 R12, RZ, RZ, R3 ;  /* 0x000000ffff0c7224 */ /* 0x000fe400078e0003 */
[----:B0-----:R-:W-:Y:S02]  /*0840*/  VIADD R3, R2, 0xffffffe ;  /* 0x0ffffffe02037836 */ /* 0x001fe40000000000 */
[----:B------:R-:W-:Y:S01]  /*0850*/  @!P2 IMAD.MOV R12, RZ, RZ, -R12 ;  /* 0x000000ffff0ca224 */ /* 0x000fe200078e0a0c */
[----:B------:R-:W-:Y:S02]  /*0860*/  @!P1 LOP3.LUT R12, RZ, R9, RZ, 0x33, !PT ;  /* 0x00000009ff0c9212 */ /* 0x000fe400078e33ff */
[----:B------:R-:W-:Y:S01]  /*0870*/  ISETP.NE.U32.AND P1, PT, R7, RZ, PT ;  /* 0x000000ff0700720c */ /* 0x000fe20003f25070 */
[----:B------:R-:W0:Y:S02]  /*0880*/  F2I.FTZ.U32.TRUNC.NTZ R3, R3 ;  /* 0x0000000300037305 */ /* 0x000e24000021f000 */
[----:B------:R-:W-:-:S02]  /*0890*/  IMAD.MOV R2, RZ, RZ, -R12 ;  /* 0x000000ffff027224 */ /* 0x000fc400078e0a0c */
[----:B------:R-:W-:Y:S02]  /*08a0*/  IMAD.SHL.U32 R16, R12, 0x80, RZ ;  /* 0x000000800c107824 */ /* 0x000fe400078e00ff */
[----:B------:R-:W-:Y:S02]  /*08b0*/  IMAD R2, R9, R2, R6 ;  /* 0x0000000209027224 */ /* 0x000fe400078e0206 */
[----:B-1----:R-:W1:Y:S02]  /*08c0*/  MUFU.RCP R4, R4 ;  /* 0x0000000400047308 */ /* 0x002e640000001000 */
[----:B------:R-:W-:-:S04]  /*08d0*/  IMAD.IADD R2, R8, 0x1, R2 ;  /* 0x0000000108027824 */ /* 0x000fc800078e0202 */
[----:B------:R-:W-:Y:S02]  /*08e0*/  IMAD R19, R2, 0x200, R7 ;  /* 0x0000020002137824 */ /* 0x000fe400078e0207 */
[--C-:B0-----:R-:W-:Y:S02]  /*08f0*/  IMAD.MOV R6, RZ, RZ, -R3.reuse ;  /* 0x000000ffff067224 */ /* 0x101fe400078e0a03 */
[----:B------:R-:W-:Y:S01]  /*0900*/  IMAD.MOV.U32 R2, RZ, RZ, RZ ;  /* 0x000000ffff027224 */ /* 0x000fe200078e00ff */
[----:B------:R-:W-:Y:S01]  /*0910*/  STL [R1+0x3a4], R19 ;  /* 0x0003a41301007387 */ /* 0x000fe20000100800 */
[----:B------:R-:W-:Y:S01]  /*0920*/  IMAD R9, R6, R11, RZ ;  /* 0x0000000b06097224 */ /* 0x000fe200078e02ff */
[----:B------:R-:W-:Y:S01]  /*0930*/  IABS R6, R19 ;  /* 0x0000001300067213 */ /* 0x000fe20000000000 */
[----:B------:R-:W-:Y:S02]  /*0940*/  VIADD R18, R19, 0x80 ;  /* 0x0000008013127836 */ /* 0x000fe40000000000 */
[----:B------:R-:W-:Y:S01]  /*0950*/  IMAD.HI.U32 R2, R3, R9, R2 ;  /* 0x0000000903027227 */ /* 0x000fe200078e0002 */
[----:B------:R-:W-:-:S02]  /*0960*/  SHF.R.U32.HI R9, RZ, 0x5, R53 ;  /* 0x00000005ff097819 */ /* 0x000fc40000011635 */
[----:B------:R-:W-:Y:S01]  /*0970*/  IABS R8, R18 ;  /* 0x0000001200087213 */ /* 0x000fe20000000000 */
[----:B-1----:R-:W-:Y:S01]  /*0980*/  VIADD R5, R4, 0xffffffe ;  /* 0x0ffffffe04057836 */ /* 0x002fe20000000000 */
[----:B------:R-:W-:Y:S01]  /*0990*/  R2UR UR6, R9 ;  /* 0x00000000090672ca */ /* 0x000fe200000e0000 */
[----:B------:R-:W-:Y:S01]  /*09a0*/  IMAD.HI.U32 R3, R2, R6, RZ ;  /* 0x0000000602037227 */ /* 0x000fe200078e00ff */
[----:B------:R-:W-:Y:S01]  /*09b0*/  SHF.R.U32.HI R9, RZ, 0x5, R53 ;  /* 0x00000005ff097819 */ /* 0x000fe20000011635 */
[----:B------:R-:W-:Y:S02]  /*09c0*/  STL [R1+0x3b0], R18 ;  /* 0x0003b01201007387 */ /* 0x000fe40000100800 */
[----:B------:R-:W0:Y:S01]  /*09d0*/  F2I.FTZ.U32.TRUNC.NTZ R5, R5 ;  /* 0x0000000500057305 */ /* 0x000e22000021f000 */
[----:B------:R-:W-:Y:S01]  /*09e0*/  IMAD.MOV R4, RZ, RZ, -R3 ;  /* 0x000000ffff047224 */ /* 0x000fe200078e0a03 */
[----:B------:R-:W-:Y:S01]  /*09f0*/  SGXT.U32 R9, R9, 0x2 ;  /* 0x000000020909781a */ /* 0x000fe20000000000 */
[----:B------:R-:W-:-:S02]  /*0a00*/  VIADD R17, R19, 0x100 ;  /* 0x0000010013117836 */ /* 0x000fc40000000000 */
[----:B------:R-:W-:-:S03]  /*0a10*/  IMAD.HI.U32 R3, R2, R8, RZ ;  /* 0x0000000802037227 */ /* 0x000fc600078e00ff */
[----:B------:R-:W-:Y:S01]  /*0a20*/  IABS R10, R17 ;  /* 0x00000011000a7213 */ /* 0x000fe20000000000 */
[----:B------:R-:W-:Y:S01]  /*0a30*/  IMAD.MOV R3, RZ, RZ, -R3 ;  /* 0x000000ffff037224 */ /* 0x000fe200078e0a03 */
[----:B------:R-:W-:Y:S01]  /*0a40*/  STL [R1+0x3ac], R17 ;  /* 0x0003ac1101007387 */ /* 0x000fe20000100800 */
[C---:B------:R-:W-:Y:S02]  /*0a50*/  IMAD R6, R11.reuse, R4, R6 ;  /* 0x000000040b067224 */ /* 0x040fe400078e0206 */
[C---:B------:R-:W-:Y:S02]  /*0a60*/  IMAD R7, R11.reuse, R3, R8 ;  /* 0x000000030b077224 */ /* 0x040fe400078e0208 */
[----:B0-----:R-:W-:Y:S01]  /*0a70*/  IMAD.MOV R15, RZ, RZ, -R5 ;  /* 0x000000ffff0f7224 */ /* 0x001fe200078e0a05 */
[C---:B------:R-:W-:Y:S01]  /*0a80*/  ISETP.GT.U32.AND P3, PT, R11.reuse, R6, PT ;  /* 0x000000060b00720c */ /* 0x040fe20003f64070 */
[----:B------:R-:W-:Y:S01]  /*0a90*/  IMAD.HI.U32 R3, R2, R10, RZ ;  /* 0x0000000a02037227 */ /* 0x000fe200078e00ff */
[----:B------:R-:W-:-:S03]  /*0aa0*/  ISETP.GT.U32.AND P5, PT, R11, R7, PT ;  /* 0x000000070b00720c */ /* 0x000fc60003fa4070 */
[----:B------:R-:W-:Y:S02]  /*0ab0*/  IMAD.MOV.U32 R4, RZ, RZ, RZ ;  /* 0x000000ffff047224 */ /* 0x000fe400078e00ff */
[----:B------:R-:W-:Y:S02]  /*0ac0*/  IMAD R15, R15, R0, RZ ;  /* 0x000000000f0f7224 */ /* 0x000fe400078e02ff */
[----:B------:R-:W-:Y:S02]  /*0ad0*/  VIADD R14, R19, 0x180 ;  /* 0x00000180130e7836 */ /* 0x000fe40000000000 */
[----:B------:R-:W-:Y:S02]  /*0ae0*/  IMAD.MOV R12, RZ, RZ, -R3 ;  /* 0x000000ffff0c7224 */ /* 0x000fe400078e0a03 */
[----:B------:R-:W-:Y:S01]  /*0af0*/  IMAD.HI.U32 R3, R5, R15, R4 ;  /* 0x0000000f05037227 */ /* 0x000fe200078e0004 */
[----:B------:R-:W-:Y:S01]  /*0b00*/  IABS R13, R14 ;  /* 0x0000000e000d7213 */ /* 0x000fe20000000000 */
[----:B------:R0:W-:Y:S02]  /*0b10*/  STL [R1+0x3a8], R14 ;  /* 0x0003a80e01007387 */ /* 0x0001e40000100800 */
[----:B------:R-:W-:-:S02]  /*0b20*/  IMAD R4, R11, R12, R10 ;  /* 0x0000000c0b047224 */ /* 0x000fc400078e020a */
[----:B------:R-:W-:Y:S01]  /*0b30*/  IMAD.HI.U32 R8, R2, R13, RZ ;  /* 0x0000000d02087227 */ /* 0x000fe200078e00ff */
[----:B------:R-:W-:Y:S01]  /*0b40*/  LOP3.LUT R2, R16, R9, RZ, 0xfc, !PT ;  /* 0x0000000910027212 */ /* 0x000fe200078efcff */
[----:B------:R1:W-:Y:S01]  /*0b50*/  STL [R1+0x3a0], R16 ;  /* 0x0003a01001007387 */ /* 0x0003e20000100800 */
[----:B------:R-:W-:Y:S01]  /*0b60*/  ISETP.GT.U32.AND P0, PT, R11, R4, PT ;  /* 0x000000040b00720c */ /* 0x000fe20003f04070 */
[--C-:B------:R-:W-:Y:S01]  /*0b70*/  @!P3 IMAD.IADD R6, R6, 0x1, -R11.reuse ;  /* 0x000000010606b824 */ /* 0x100fe200078e0a0b */
[C---:B------:R-:W-:Y:S01]  /*0b80*/  LOP3.LUT R5, R2.reuse, 0x4, RZ, 0xfc, !PT ;  /* 0x0000000402057812 */ /* 0x040fe200078efcff */
[----:B------:R-:W-:Y:S01]  /*0b90*/  IMAD.MOV R8, RZ, RZ, -R8 ;  /* 0x000000ffff087224 */ /* 0x000fe200078e0a08 */
[C---:B------:R-:W-:Y:S01]  /*0ba0*/  LOP3.LUT R12, R2.reuse, 0xc, RZ, 0xfc, !PT ;  /* 0x0000000c020c7812 */ /* 0x040fe200078efcff */
[----:B------:R-:W-:Y:S01]  /*0bb0*/  @!P5 IMAD.IADD R7, R7, 0x1, -R11 ;  /* 0x000000010707d824 */ /* 0x000fe200078e0a0b */
[C---:B------:R-:W-:Y:S01]  /*0bc0*/  ISETP.GT.U32.AND P6, PT, R11.reuse, R6, PT ;  /* 0x000000060b00720c */ /* 0x040fe20003fc4070 */
[----:B------:R-:W-:Y:S01]  /*0bd0*/  IMAD R9, R11, R8, R13 ;  /* 0x000000080b097224 */ /* 0x000fe200078e020d */
[----:B------:R-:W-:-:S02]  /*0be0*/  LOP3.LUT R8, R2, 0x8, RZ, 0xfc, !PT ;  /* 0x0000000802087812 */ /* 0x000fc400078efcff */
[C---:B------:R-:W-:Y:S02]  /*0bf0*/  ISETP.GT.U32.AND P5, PT, R11.reuse, R7, PT ;  /* 0x000000070b00720c */ /* 0x040fe40003fa4070 */
[C---:B------:R-:W-:Y:S01]  /*0c00*/  ISETP.GT.U32.AND P4, PT, R11.reuse, R9, PT ;  /* 0x000000090b00720c */ /* 0x040fe20003f84070 */
[--C-:B------:R-:W-:Y:S01]  /*0c10*/  @!P0 IMAD.IADD R4, R4, 0x1, -R11.reuse ;  /* 0x0000000104048824 */ /* 0x100fe200078e0a0b */
[----:B------:R-:W-:Y:S02]  /*0c20*/  IABS R29, R5 ;  /* 0x00000005001d7213 */ /* 0x000fe40000000000 */
[----:B------:R-:W-:Y:S02]  /*0c30*/  IABS R40, R8 ;  /* 0x0000000800287213 */ /* 0x000fe40000000000 */
[----:B------:R-:W-:Y:S01]  /*0c40*/  ISETP.GT.U32.AND P0, PT, R11, R4, PT ;  /* 0x000000040b00720c */ /* 0x000fe20003f04070 */
[----:B------:R-:W-:Y:S01]  /*0c50*/  @!P6 IMAD.IADD R6, R6, 0x1, -R11 ;  /* 0x000000010606e824 */ /* 0x000fe200078e0a0b */
[----:B------:R-:W-:-:S02]  /*0c60*/  ISETP.GE.AND P6, PT, R19, RZ, PT ;  /* 0x000000ff1300720c */ /* 0x000fc40003fc6270 */
[----:B------:R-:W-:Y:S01]  /*0c70*/  ISETP.GE.AND P2, PT, R5, RZ, PT ;  /* 0x000000ff0500720c */ /* 0x000fe20003f46270 */
[--C-:B------:R-:W-:Y:S01]  /*0c80*/  @!P5 IMAD.IADD R7, R7, 0x1, -R11.reuse ;  /* 0x000000010707d824 */ /* 0x100fe200078e0a0b */
[----:B------:R-:W-:Y:S01]  /*0c90*/  ISETP.GE.AND P5, PT, R18, RZ, PT ;  /* 0x000000ff1200720c */ /* 0x000fe20003fa6270 */
[--C-:B------:R-:W-:Y:S01]  /*0ca0*/  @!P4 IMAD.IADD R9, R9, 0x1, -R11.reuse ;  /* 0x000000010909c824 */ /* 0x100fe200078e0a0b */
[----:B------:R-:W-:Y:S01]  /*0cb0*/  ISETP.GE.AND P3, PT, R8, RZ, PT ;  /* 0x000000ff0800720c */ /* 0x000fe20003f66270 */
[----:B------:R-:W-:Y:S01]  /*0cc0*/  IMAD.HI.U32 R5, R3, R29, RZ ;  /* 0x0000001d03057227 */ /* 0x000fe200078e00ff */
[----:B------:R-:W-:Y:S02]  /*0cd0*/  IABS R42, R12 ;  /* 0x0000000c002a7213 */ /* 0x000fe40000000000 */
[----:B------:R-:W-:Y:S01]  /*0ce0*/  ISETP.GT.U32.AND P4, PT, R11, R9, PT ;  /* 0x000000090b00720c */ /* 0x000fe20003f84070 */
[----:B------:R-:W-:Y:S01]  /*0cf0*/  @!P0 IMAD.IADD R4, R4, 0x1, -R11 ;  /* 0x0000000104048824 */ /* 0x000fe200078e0a0b */
[----:B------:R-:W-:Y:S01]  /*0d00*/  ISETP.GE.AND P0, PT, R17, RZ, PT ;  /* 0x000000ff1100720c */ /* 0x000fe20003f06270 */
[----:B------:R-:W-:Y:S01]  /*0d10*/  IMAD.HI.U32 R8, R3, R40, RZ ;  /* 0x0000002803087227 */ /* 0x000fe200078e00ff */
[----:B------:R-:W-:-:S02]  /*0d20*/  IABS R37, R2 ;  /* 0x0000000200257213 */ /* 0x000fc40000000000 */
[----:B------:R-:W-:Y:S01]  /*0d30*/  LOP3.LUT R52, R2, 0x6c, RZ, 0xfc, !PT ;  /* 0x0000006c02347812 */ /* 0x000fe200078efcff */
[----:B------:R-:W-:Y:S01]  /*0d40*/  @!P6 IMAD.MOV R6, RZ, RZ, -R6 ;  /* 0x000000ffff06e224 */ /* 0x000fe200078e0a06 */
[----:B------:R-:W-:Y:S01]  /*0d50*/  ISETP.GE.AND P6, PT, R14, RZ, PT ;  /* 0x000000ff0e00720c */ /* 0x000fe20003fc6270 */
[----:B------:R-:W-:Y:S01]  /*0d60*/  IMAD.MOV R5, RZ, RZ, -R5 ;  /* 0x000000ffff057224 */ /* 0x000fe200078e0a05 */
[C---:B0-----:R-:W-:Y:S01]  /*0d70*/  LOP3.LUT R14, R2.reuse, 0x14, RZ, 0xfc, !PT ;  /* 0x00000014020e7812 */ /* 0x041fe200078efcff */
[----:B------:R-:W-:Y:S01]  /*0d80*/  IMAD.HI.U32 R10, R3, R42, RZ ;  /* 0x0000002a030a7227 */ /* 0x000fe200078e00ff */
[----:B------:R-:W-:Y:S02]  /*0d90*/  LOP3.LUT R25, R2, 0x70, RZ, 0xfc, !PT ;  /* 0x0000007002197812 */ /* 0x000fe400078efcff */
[----:B------:R-:W-:Y:S01]  /*0da0*/  IABS R47, R14 ;  /* 0x0000000e002f7213 */ /* 0x000fe20000000000 */
[----:B------:R-:W-:Y:S01]  /*0db0*/  IMAD.MOV R13, RZ, RZ, -R8 ;  /* 0x000000ffff0d7224 */ /* 0x000fe200078e0a08 */
[----:B------:R-:W-:Y:S01]  /*0dc0*/  IABS R17, R25 ;  /* 0x0000001900117213 */ /* 0x000fe20000000000 */
[----:B------:R-:W-:Y:S01]  /*0dd0*/  IMAD R29, R0, R5, R29 ;  /* 0x00000005001d7224 */ /* 0x000fe200078e021d */
[----:B------:R-:W-:Y:S01]  /*0de0*/  LOP3.LUT R5, RZ, R22, RZ, 0x33, !PT ;  /* 0x00000016ff057212 */ /* 0x000fe200078e33ff */
[----:B------:R-:W-:Y:S01]  /*0df0*/  IMAD.MOV R15, RZ, RZ, -R10 ;  /* 0x000000ffff0f7224 */ /* 0x000fe200078e0a0a */
[----:B------:R-:W-:Y:S01]  /*0e00*/  LOP3.LUT R24, R2, 0x74, RZ, 0xfc, !PT ;  /* 0x0000007402187812 */ /* 0x000fe200078efcff */
[----:B------:R-:W-:Y:S01]  /*0e10*/  IMAD R40, R0, R13, R40 ;  /* 0x0000000d00287224 */ /* 0x000fe200078e0228 */
[----:B------:R-:W-:Y:S01]  /*0e20*/  LOP3.LUT R13, R2, 0x10, RZ, 0xfc, !PT ;  /* 0x00000010020d7812 */ /* 0x000fe200078efcff */
[----:B------:R-:W-:Y:S01]  /*0e30*/  IMAD.MOV.U32 R8, RZ, RZ, R4 ;  /* 0x000000ffff087224 */ /* 0x000fe200078e0004 */
[----:B------:R-:W-:Y:S01]  /*0e40*/  IABS R21, R24 ;  /* 0x0000001800157213 */ /* 0x000fe20000000000 */
[----:B------:R-:W-:Y:S01]  /*0e50*/  @!P5 IMAD.MOV R7, RZ, RZ, -R7 ;  /* 0x000000ffff07d224 */ /* 0x000fe200078e0a07 */
[C---:B------:R-:W-:Y:S01]  /*0e60*/  ISETP.GT.U32.AND P5, PT, R0.reuse, R29, PT ;  /* 0x0000001d0000720c */ /* 0x040fe20003fa4070 */
[----:B------:R-:W-:Y:S01]  /*0e70*/  IMAD R42, R0, R15, R42 ;  /* 0x0000000f002a7224 */ /* 0x000fe200078e022a */
[----:B------:R-:W-:Y:S01]  /*0e80*/  IABS R34, R13 ;  /* 0x0000000d00227213 */ /* 0x000fe20000000000 */
[----:B------:R-:W-:Y:S01]  /*0e90*/  @!P4 IMAD.IADD R9, R9, 0x1, -R11 ;  /* 0x000000010909c824 */ /* 0x000fe200078e0a0b */
[----:B------:R-:W-:Y:S01]  /*0ea0*/  ISETP.NE.AND P4, PT, R22, RZ, PT ;  /* 0x000000ff1600720c */ /* 0x000fe20003f85270 */
[----:B------:R-:W-:Y:S01]  /*0eb0*/  @!P0 IMAD.MOV R8, RZ, RZ, -R8 ;  /* 0x000000ffff088224 */ /* 0x000fe200078e0a08 */
[C---:B------:R-:W-:Y:S01]  /*0ec0*/  ISETP.GT.U32.AND P0, PT, R0.reuse, R40, PT ;  /* 0x000000280000720c */ /* 0x040fe20003f04070 */
[----:B------:R-:W-:Y:S01]  /*0ed0*/  @!P6 IMAD.MOV R9, RZ, RZ, -R9 ;  /* 0x000000ffff09e224 */ /* 0x000fe200078e0a09 */
[----:B------:R-:W-:Y:S01]  /*0ee0*/  ISETP.GT.U32.AND P6, PT, R0, R42, PT ;  /* 0x0000002a0000720c */ /* 0x000fe20003fc4070 */
[----:B------:R-:W-:Y:S01]  /*0ef0*/  IMAD.HI.U32 R11, R3, R34, RZ ;  /* 0x00000022030b7227 */ /* 0x000fe200078e00ff */
[----:B------:R-:W-:-:S02]  /*0f00*/  SEL R4, R5, R6, !P4 ;  /* 0x0000000605047207 */ /* 0x000fc40006000000 */
[----:B------:R-:W-:Y:S01]  /*0f10*/  SEL R6, R5, R8, !P4 ;  /* 0x0000000805067207 */ /* 0x000fe20006000000 */
[--C-:B------:R-:W-:Y:S01]  /*0f20*/  @!P5 IMAD.IADD R29, R29, 0x1, -R0.reuse ;  /* 0x000000011d1dd824 */ /* 0x100fe200078e0a00 */
[C---:B------:R-:W-:Y:S01]  /*0f30*/  SEL R10, R5.reuse, R7, !P4 ;  /* 0x00000007050a7207 */ /* 0x040fe20006000000 */
[----:B------:R-:W-:Y:S01]  /*0f40*/  IMAD.MOV R11, RZ, RZ, -R11 ;  /* 0x000000ffff0b7224 */ /* 0x000fe200078e0a0b */
[----:B------:R-:W-:Y:S01]  /*0f50*/  SEL R8, R5, R9, !P4 ;  /* 0x0000000905087207 */ /* 0x000fe20006000000 */
[----:B------:R-:W-:Y:S01]  /*0f60*/  IMAD.HI.U32 R5, R3, R47, RZ ;  /* 0x0000002f03057227 */ /* 0x000fe200078e00ff */
[----:B------:R-:W-:Y:S02]  /*0f70*/  ISETP.GT.U32.AND P4, PT, R0, R29, PT ;  /* 0x0000001d0000720c */ /* 0x000fe40003f84070 */
[----:B------:R-:W-:Y:S01]  /*0f80*/  ISETP.GE.AND P5, PT, R12, RZ, PT ;  /* 0x000000ff0c00720c */ /* 0x000fe20003fa6270 */
[--C-:B------:R-:W-:Y:S01]  /*0f90*/  @!P0 IMAD.IADD R40, R40, 0x1, -R0.reuse ;  /* 0x0000000128288824 */ /* 0x100fe200078e0a00 */
[----:B------:R-:W-:Y:S01]  /*0fa0*/  LOP3.LUT R12, R2, 0x18, RZ, 0xfc, !PT ;  /* 0x00000018020c7812 */ /* 0x000fe200078efcff */
[----:B------:R-:W-:Y:S01]  /*0fb0*/  @!P6 IMAD.IADD R42, R42, 0x1, -R0 ;  /* 0x000000012a2ae824 */ /* 0x000fe200078e0a00 */
[----:B------:R-:W-:Y:S01]  /*0fc0*/  LOP3.LUT R15, R2, 0x20, RZ, 0xfc, !PT ;  /* 0x00000020020f7812 */ /* 0x000fe200078efcff */
[----:B------:R-:W-:Y:S01]  /*0fd0*/  IMAD.MOV R7, RZ, RZ, -R5 ;  /* 0x000000ffff077224 */ /* 0x000fe200078e0a05 */
[C---:B------:R-:W-:Y:S01]  /*0fe0*/  ISETP.GT.U32.AND P6, PT, R0.reuse, R40, PT ;  /* 0x000000280000720c */ /* 0x040fe20003fc4070 */
[C---:B------:R-:W-:Y:S01]  /*0ff0*/  IMAD R34, R0.reuse, R11, R34 ;  /* 0x0000000b00227224 */ /* 0x040fe200078e0222 */
[----:B------:R-:W-:Y:S01]  /*1000*/  IABS R48, R12 ;  /* 0x0000000c00307213 */ /* 0x000fe20000000000 */
[C---:B------:R-:W-:Y:S01]  /*1010*/  IMAD R47, R0.reuse, R7, R47 ;  /* 0x00000007002f7224 */ /* 0x040fe200078e022f */
[C---:B------:R-:W-:Y:S01]  /*1020*/  ISETP.GT.U32.AND P0, PT, R0.reuse, R42, PT ;  /* 0x0000002a0000720c */ /* 0x040fe20003f04070 */
[----:B------:R-:W-:Y:S01]  /*1030*/  @!P4 IMAD.IADD R29, R29, 0x1, -R0 ;  /* 0x000000011d1dc824 */ /* 0x000fe200078e0a00 */
[----:B------:R-:W-:Y:S01]  /*1040*/  ISETP.GT.U32.AND P4, PT, R0, R34, PT ;  /* 0x000000220000720c */ /* 0x000fe20003f84070 */
[----:B------:R-:W-:Y:S01]  /*1050*/  IMAD.HI.U32 R7, R3, R48, RZ ;  /* 0x0000003003077227 */ /* 0x000fe200078e00ff */
[----:B------:R-:W-:-:S02]  /*1060*/  IABS R35, R15 ;  /* 0x0000000f00237213 */ /* 0x000fc40000000000 */
[----:B------:R-:W-:Y:S01]  /*1070*/  IABS R22, R52 ;  /* 0x0000003400167213 */ /* 0x000fe20000000000 */
[----:B------:R-:W-:Y:S01]  /*1080*/  VIADD R5, R16, UR6 ;  /* 0x0000000610057c36 */ /* 0x000fe20008000000 */
[----:B------:R-:W-:Y:S01]  /*1090*/  LOP3.LUT R27, R2, 0x78, RZ, 0xfc, !PT ;  /* 0x00000078021b7812 */ /* 0x000fe200078efcff */
[----:B------:R-:W-:Y:S01]  /*10a0*/  @!P6 IMAD.IADD R40, R40, 0x1, -R0 ;  /* 0x000000012828e824 */ /* 0x000fe200078e0a00 */
[C---:B------:R-:W-:Y:S01]  /*10b0*/  ISETP.GT.U32.AND P6, PT, R0.reuse, R47, PT ;  /* 0x0000002f0000720c */ /* 0x040fe20003fc4070 */
[----:B------:R-:W-:Y:S02]  /*10c0*/  IMAD.MOV R7, RZ, RZ, -R7 ;  /* 0x000000ffff077224 */ /* 0x000fe400078e0a07 */
[----:B------:R-:W-:Y:S02]  /*10d0*/  VIADD R11, R5, 0x1c ;  /* 0x0000001c050b7836 */ /* 0x000fe40000000000 */
[----:B------:R-:W-:Y:S02]  /*10e0*/  IMAD R48, R0, R7, R48 ;  /* 0x0000000700307224 */ /* 0x000fe400078e0230 */
[----:B------:R-:W-:Y:S01]  /*10f0*/  @!P3 IMAD.MOV R40, RZ, RZ, -R40 ;  /* 0x000000ffff28b224 */ /* 0x000fe200078e0a28 */
[----:B------:R-:W-:Y:S01]  /*1100*/  IABS R31, R11 ;  /* 0x0000000b001f7213 */ /* 0x000fe20000000000 */
[--C-:B------:R-:W-:Y:S01]  /*1110*/  @!P4 IMAD.IADD R34, R34, 0x1, -R0.reuse ;  /* 0x000000012222c824 */ /* 0x100fe200078e0a00 */
[----:B------:R-:W-:Y:S01]  /*1120*/  ISETP.GT.U32.AND P3, PT, R0, R48, PT ;  /* 0x000000300000720c */ /* 0x000fe20003f64070 */
[----:B------:R-:W-:Y:S01]  /*1130*/  @!P2 IMAD.MOV R29, RZ, RZ, -R29 ;  /* 0x000000ffff1da224 */ /* 0x000fe200078e0a1d */
[----:B------:R-:W-:Y:S01]  /*1140*/  ISETP.GE.AND P4, PT, R14, RZ, PT ;  /* 0x000000ff0e00720c */ /* 0x000fe20003f86270 */
[----:B------:R-:W-:Y:S01]  /*1150*/  @!P6 IMAD.IADD R47, R47, 0x1, -R0 ;  /* 0x000000012f2fe824 */ /* 0x000fe200078e0a00 */
[----:B------:R-:W-:Y:S01]  /*1160*/  ISETP.GT.U32.AND P2, PT, R0, R34, PT ;  /* 0x000000220000720c */ /* 0x000fe20003f44070 */
[----:B------:R-:W-:Y:S01]  /*1170*/  IMAD.HI.U32 R7, R3, R31, RZ ;  /* 0x0000001f03077227 */ /* 0x000fe200078e00ff */
[----:B------:R-:W-:-:S02]  /*1180*/  LOP3.LUT R14, R2, 0x40, RZ, 0xfc, !PT ;  /* 0x00000040020e7812 */ /* 0x000fc400078efcff */
[----:B------:R-:W-:Y:S01]  /*1190*/  ISETP.GT.U32.AND P6, PT, R0, R47, PT ;  /* 0x0000002f0000720c */ /* 0x000fe20003fc4070 */
[--C-:B------:R-:W-:Y:S01]  /*11a0*/  @!P0 IMAD.IADD R42, R42, 0x1, -R0.reuse ;  /* 0x000000012a2a8824 */ /* 0x100fe200078e0a00 */
[----:B------:R-:W-:Y:S01]  /*11b0*/  ISETP.GE.AND P0, PT, R13, RZ, PT ;  /* 0x000000ff0d00720c */ /* 0x000fe20003f06270 */
[----:B------:R-:W-:Y:S01]  /*11c0*/  IMAD.MOV R9, RZ, RZ, -R7 ;  /* 0x000000ffff097224 */ /* 0x000fe200078e0a07 */
[----:B------:R-:W-:Y:S01]  /*11d0*/  LOP3.LUT R13, R2, 0x24, RZ, 0xfc, !PT ;  /* 0x00000024020d7812 */ /* 0x000fe200078efcff */
[----:B------:R-:W-:Y:S01]  /*11e0*/  IMAD.HI.U32 R7, R3, R35, RZ ;  /* 0x0000002303077227 */ /* 0x000fe200078e00ff */
[----:B------:R-:W-:Y:S02]  /*11f0*/  IABS R36, R14 ;  /* 0x0000000e00247213 */ /* 0x000fe40000000000 */
[----:B------:R-:W-:Y:S01]  /*1200*/  IABS R49, R13 ;  /* 0x0000000d00317213 */ /* 0x000fe20000000000 */
[----:B------:R-:W-:Y:S02]  /*1210*/  @!P3 IMAD.IADD R48, R48, 0x1, -R0 ;  /* 0x000000013030b824 */ /* 0x000fe400078e0a00 */
[----:B------:R-:W-:-:S02]  /*1220*/  IMAD.MOV R7, RZ, RZ, -R7 ;  /* 0x000000ffff077224 */ /* 0x000fc400078e0a07 */
[C---:B------:R-:W-:Y:S01]  /*1230*/  IMAD R31, R0.reuse, R9, R31 ;  /* 0x00000009001f7224 */ /* 0x040fe200078e021f */
[C---:B------:R-:W-:Y:S01]  /*1240*/  ISETP.GT.U32.AND P3, PT, R0.reuse, R48, PT ;  /* 0x000000300000720c */ /* 0x040fe20003f64070 */
[----:B------:R-:W-:Y:S01]  /*1250*/  IMAD R35, R0, R7, R35 ;  /* 0x0000000700237224 */ /* 0x000fe200078e0223 */
[----:B------:R-:W-:Y:S01]  /*1260*/  LOP3.LUT R9, R2, 0x28, RZ, 0xfc, !PT ;  /* 0x0000002802097812 */ /* 0x000fe200078efcff */
[--C-:B------:R-:W-:Y:S01]  /*1270*/  @!P2 IMAD.IADD R34, R34, 0x1, -R0.reuse ;  /* 0x000000012222a824 */ /* 0x100fe200078e0a00 */
[----:B------:R-:W-:Y:S01]  /*1280*/  ISETP.GE.AND P2, PT, R11, RZ, PT ;  /* 0x000000ff0b00720c */ /* 0x000fe20003f46270 */
[----:B------:R-:W-:Y:S01]  /*1290*/  IMAD.HI.U32 R7, R3, R49, RZ ;  /* 0x0000003103077227 */ /* 0x000fe200078e00ff */
[----:B------:R-:W-:Y:S02]  /*12a0*/  IABS R38, R9 ;  /* 0x0000000900267213 */ /* 0x000fe40000000000 */
[----:B------:R-:W-:Y:S01]  /*12b0*/  LOP3.LUT R11, R2, 0x2c, RZ, 0xfc, !PT ;  /* 0x0000002c020b7812 */ /* 0x000fe200078efcff */
[----:B------:R-:W-:Y:S01]  /*12c0*/  @!P6 IMAD.IADD R47, R47, 0x1, -R0 ;  /* 0x000000012f2fe824 */ /* 0x000fe200078e0a00 */
[C---:B------:R-:W-:Y:S01]  /*12d0*/  ISETP.GT.U32.AND P6, PT, R0.reuse, R31, PT ;  /* 0x0000001f0000720c */ /* 0x040fe20003fc4070 */
[----:B------:R-:W-:Y:S01]  /*12e0*/  @!P0 IMAD.MOV R34, RZ, RZ, -R34 ;  /* 0x000000ffff228224 */ /* 0x000fe200078e0a22 */
[----:B------:R-:W-:Y:S01]  /*12f0*/  ISETP.GT.U32.AND P0, PT, R0, R35, PT ;  /* 0x000000230000720c */ /* 0x000fe20003f04070 */
[----:B------:R-:W-:Y:S01]  /*1300*/  IMAD.MOV R7, RZ, RZ, -R7 ;  /* 0x000000ffff077224 */ /* 0x000fe200078e0a07 */
[----:B------:R-:W-:Y:S01]  /*1310*/  IABS R39, R11 ;  /* 0x0000000b00277213 */ /* 0x000fe20000000000 */
[----:B------:R-:W-:-:S02]  /*1320*/  @!P3 IMAD.IADD R48, R48, 0x1, -R0 ;  /* 0x000000013030b824 */ /* 0x000fc400078e0a00 */
[----:B------:R-:W-:Y:S02]  /*1330*/  IMAD R49, R0, R7, R49 ;  /* 0x0000000700317224 */ /* 0x000fe400078e0231 */
[----:B------:R-:W-:Y:S01]  /*1340*/  @!P5 IMAD.MOV R42, RZ, RZ, -R42 ;  /* 0x000000ffff2ad224 */ /* 0x000fe200078e0a2a */
[----:B------:R-:W-:Y:S01]  /*1350*/  ISETP.GE.AND P5, PT, R12, RZ, PT ;  /* 0x000000ff0c00720c */ /* 0x000fe20003fa6270 */
[----:B------:R-:W-:Y:S01]  /*1360*/  IMAD.HI.U32 R7, R3, R38, RZ ;  /* 0x0000002603077227 */ /* 0x000fe200078e00ff */
[----:B------:R-:W-:Y:S02]  /*1370*/  ISETP.GT.U32.AND P3, PT, R0, R49, PT ;  /* 0x000000310000720c */ /* 0x000fe40003f64070 */
[----:B------:R-:W-:Y:S01]  /*1380*/  LOP3.LUT R12, R2, 0x30, RZ, 0xfc, !PT ;  /* 0x00000030020c7812 */ /* 0x000fe200078efcff */
[--C-:B------:R-:W-:Y:S02]  /*1390*/  @!P6 IMAD.IADD R31, R31, 0x1, -R0.reuse ;  /* 0x000000011f1fe824 */ /* 0x100fe400078e0a00 */
[----:B------:R-:W-:Y:S01]  /*13a0*/  @!P0 IMAD.IADD R35, R35, 0x1, -R0 ;  /* 0x0000000123238824 */ /* 0x000fe200078e0a00 */
[----:B------:R-:W-:Y:S01]  /*13b0*/  IABS R33, R12 ;  /* 0x0000000c00217213 */ /* 0x000fe20000000000 */
[----:B------:R-:W-:Y:S01]  /*13c0*/  IMAD.MOV R7, RZ, RZ, -R7 ;  /* 0x000000ffff077224 */ /* 0x000fe200078e0a07 */
[C---:B------:R-:W-:Y:S01]  /*13d0*/  ISETP.GT.U32.AND P6, PT, R0.reuse, R31, PT ;  /* 0x0000001f0000720c */ /* 0x040fe20003fc4070 */
[----:B------:R-:W-:Y:S01]  /*13e0*/  @!P4 IMAD.MOV R47, RZ, RZ, -R47 ;  /* 0x000000ffff2fc224 */ /* 0x000fe200078e0a2f */
[C---:B------:R-:W-:Y:S01]  /*13f0*/  ISETP.GT.U32.AND P0, PT, R0.reuse, R35, PT ;  /* 0x000000230000720c */ /* 0x040fe20003f04070 */
[----:B------:R-:W-:Y:S01]  /*1400*/  IMAD R38, R0, R7, R38 ;  /* 0x0000000700267224 */ /* 0x000fe200078e0226 */
[----:B------:R-:W-:Y:S01]  /*1410*/  ISETP.GE.AND P4, PT, R15, RZ, PT ;  /* 0x000000ff0f00720c */ /* 0x000fe20003f86270 */
[----:B------:R-:W-:Y:S01]  /*1420*/  @!P3 IMAD.IADD R49, R49, 0x1, -R0 ;  /* 0x000000013131b824 */ /* 0x000fe200078e0a00 */
[----:B------:R-:W-:Y:S01]  /*1430*/  LOP3.LUT R15, R2, 0x4c, RZ, 0xfc, !PT ;  /* 0x0000004c020f7812 */ /* 0x000fe200078efcff */
[----:B------:R-:W-:-:S03]  /*1440*/  IMAD.HI.U32 R7, R3, R39, RZ ;  /* 0x0000002703077227 */ /* 0x000fc600078e00ff */
[C---:B------:R-:W-:Y:S01]  /*1450*/  ISETP.GT.U32.AND P3, PT, R0.reuse, R49, PT ;  /* 0x000000310000720c */ /* 0x040fe20003f64070 */
[----:B------:R-:W-:Y:S01]  /*1460*/  @!P5 IMAD.MOV R48, RZ, RZ, -R48 ;  /* 0x000000ffff30d224 */ /* 0x000fe200078e0a30 */
[----:B------:R-:W-:Y:S01]  /*1470*/  ISETP.GE.AND P5, PT, R13, RZ, PT ;  /* 0x000000ff0d00720c */ /* 0x000fe20003fa6270 */
[--C-:B------:R-:W-:Y:S01]  /*1480*/  @!P6 IMAD.IADD R31, R31, 0x1, -R0.reuse ;  /* 0x000000011f1fe824 */ /* 0x100fe200078e0a00 */
[----:B------:R-:W-:Y:S01]  /*1490*/  ISETP.GE.AND P6, PT, R9, RZ, PT ;  /* 0x000000ff0900720c */ /* 0x000fe20003fc6270 */
[----:B------:R-:W-:Y:S01]  /*14a0*/  IMAD.MOV R9, RZ, RZ, -R7 ;  /* 0x000000ffff097224 */ /* 0x000fe200078e0a07 */
[----:B------:R-:W-:Y:S01]  /*14b0*/  IABS R44, R15 ;  /* 0x0000000f002c7213 */ /* 0x000fe20000000000 */
[----:B------:R-:W-:Y:S01]  /*14c0*/  @!P0 IMAD.IADD R35, R35, 0x1, -R0 ;  /* 0x0000000123238824 */ /* 0x000fe200078e0a00 */
[----:B------:R-:W-:Y:S01]  /*14d0*/  ISETP.GT.U32.AND P0, PT, R0, R38, PT ;  /* 0x000000260000720c */ /* 0x000fe20003f04070 */
[----:B------:R-:W-:-:S04]  /*14e0*/  IMAD.HI.U32 R7, R3, R33, RZ ;  /* 0x0000002103077227 */ /* 0x000fc800078e00ff */
[----:B------:R-:W-:Y:S02]  /*14f0*/  IMAD.MOV R7, RZ, RZ, -R7 ;  /* 0x000000ffff077224 */ /* 0x000fe400078e0a07 */
[--C-:B------:R-:W-:Y:S02]  /*1500*/  @!P3 IMAD.IADD R49, R49, 0x1, -R0.reuse ;  /* 0x000000013131b824 */ /* 0x100fe400078e0a00 */
[C---:B------:R-:W-:Y:S02]  /*1510*/  IMAD R33, R0.reuse, R7, R33 ;  /* 0x0000000700217224 */ /* 0x040fe400078e0221 */
[C---:B------:R-:W-:Y:S02]  /*1520*/  IMAD R39, R0.reuse, R9, R39 ;  /* 0x0000000900277224 */ /* 0x040fe400078e0227 */
[----:B------:R-:W-:Y:S01]  /*1530*/  @!P5 IMAD.MOV R49, RZ, RZ, -R49 ;  /* 0x000000ffff31d224 */ /* 0x000fe200078e0a31 */
[----:B------:R-:W-:Y:S01]  /*1540*/  ISETP.GT.U32.AND P5, PT, R0, R33, PT ;  /* 0x000000210000720c */ /* 0x000fe20003fa4070 */
[----:B------:R-:W-:Y:S01]  /*1550*/  @!P4 IMAD.MOV R35, RZ, RZ, -R35 ;  /* 0x000000ffff23c224 */ /* 0x000fe200078e0a23 */
[----:B------:R-:W-:Y:S01]  /*1560*/  ISETP.GE.AND P4, PT, R12, RZ, PT ;  /* 0x000000ff0c00720c */ /* 0x000fe20003f86270 */
[----:B------:R-:W-:Y:S01]  /*1570*/  @!P0 IMAD.IADD R38, R38, 0x1, -R0 ;  /* 0x0000000126268824 */ /* 0x000fe200078e0a00 */
[----:B------:R-:W-:Y:S01]  /*1580*/  LOP3.LUT R12, R2, 0x38, RZ, 0xfc, !PT ;  /* 0x00000038020c7812 */ /* 0x000fe200078efcff */
[----:B------:R-:W-:Y:S01]  /*1590*/  @!P2 IMAD.MOV R31, RZ, RZ, -R31 ;  /* 0x000000ffff1fa224 */ /* 0x000fe200078e0a1f */
[C---:B------:R-:W-:Y:S01]  /*15a0*/  ISETP.GT.U32.AND P3, PT, R0.reuse, R39, PT ;  /* 0x000000270000720c */ /* 0x040fe20003f64070 */
[C---:B------:R-:W-:Y:S01]  /*15b0*/  VIADD R13, R5.reuse, 0x3c ;  /* 0x0000003c050d7836 */ /* 0x040fe20000000000 */
[----:B------:R-:W-:Y:S01]  /*15c0*/  IABS R51, R12 ;  /* 0x0000000c00337213 */ /* 0x000fe20000000000 */
[----:B------:R-:W-:Y:S01]  /*15d0*/  VIADD R26, R5, 0x7c ;  /* 0x0000007c051a7836 */ /* 0x000fe20000000000 */
[----:B------:R-:W-:-:S02]  /*15e0*/  ISETP.GT.U32.AND P0, PT, R0, R38, PT ;  /* 0x000000260000720c */ /* 0x000fc40003f04070 */
[----:B------:R-:W-:Y:S01]  /*15f0*/  ISETP.GE.AND P2, PT, R11, RZ, PT ;  /* 0x000000ff0b00720c */ /* 0x000fe20003f46270 */
[----:B------:R-:W-:Y:S01]  /*1600*/  IMAD.HI.U32 R9, R3, R51, RZ ;  /* 0x0000003303097227 */ /* 0x000fe200078e00ff */
[----:B------:R-:W-:Y:S02]  /*1610*/  LOP3.LUT R11, R2, 0x34, RZ, 0xfc, !PT ;  /* 0x00000034020b7812 */ /* 0x000fe400078efcff */
[----:B------:R-:W-:Y:S01]  /*1620*/  IABS R43, R13 ;  /* 0x0000000d002b7213 */ /* 0x000fe20000000000 */
[--C-:B------:R-:W-:Y:S01]  /*1630*/  @!P5 IMAD.IADD R33, R33, 0x1, -R0.reuse ;  /* 0x000000012121d824 */ /* 0x100fe200078e0a00 */
[----:B------:R-:W-:Y:S01]  /*1640*/  IABS R45, R11 ;  /* 0x0000000b002d7213 */ /* 0x000fe20000000000 */
[----:B------:R-:W-:Y:S01]  /*1650*/  IMAD.MOV R9, RZ, RZ, -R9 ;  /* 0x000000ffff097224 */ /* 0x000fe200078e0a09 */
[----:B------:R-:W-:Y:S01]  /*1660*/  IABS R19, R26 ;  /* 0x0000001a00137213 */ /* 0x000fe20000000000 */
[--C-:B------:R-:W-:Y:S01]  /*1670*/  @!P3 IMAD.IADD R39, R39, 0x1, -R0.reuse ;  /* 0x000000012727b824 */ /* 0x100fe200078e0a00 */
[----:B------:R-:W-:Y:S01]  /*1680*/  ISETP.GT.U32.AND P5, PT, R0, R33, PT ;  /* 0x000000210000720c */ /* 0x000fe20003fa4070 */
[----:B------:R-:W-:Y:S01]  /*1690*/  @!P0 IMAD.IADD R38, R38, 0x1, -R0 ;  /* 0x0000000126268824 */ /* 0x000fe200078e0a00 */
[----:B------:R-:W-:Y:S01]  /*16a0*/  ISETP.GE.AND P0, PT, R11, RZ, PT ;  /* 0x000000ff0b00720c */ /* 0x000fe20003f06270 */
[C---:B------:R-:W-:Y:S01]  /*16b0*/  IMAD R51, R0.reuse, R9, R51 ;  /* 0x0000000900337224 */ /* 0x040fe200078e0233 */
[----:B------:R-:W-:Y:S01]  /*16c0*/  ISETP.GT.U32.AND P3, PT, R0, R39, PT ;  /* 0x000000270000720c */ /* 0x000fe20003f64070 */
[----:B------:R-:W-:Y:S01]  /*16d0*/  IMAD.HI.U32 R7, R3, R45, RZ ;  /* 0x0000002d03077227 */ /* 0x000fe200078e00ff */
[----:B------:R-:W-:-:S03]  /*16e0*/  LOP3.LUT R11, R2, 0x44, RZ, 0xfc, !PT ;  /* 0x00000044020b7812 */ /* 0x000fc600078efcff */
[----:B------:R-:W-:Y:S01]  /*16f0*/  IMAD.HI.U32 R9, R3, R36, RZ ;  /* 0x0000002403097227 */ /* 0x000fe200078e00ff */
[----:B------:R-:W-:-:S03]  /*1700*/  IABS R30, R11 ;  /* 0x0000000b001e7213 */ /* 0x000fc60000000000 */
[----:B------:R-:W-:Y:S01]  /*1710*/  @!P6 IMAD.MOV R38, RZ, RZ, -R38 ;  /* 0x000000ffff26e224 */ /* 0x000fe200078e0a26 */
[C---:B------:R-:W-:Y:S01]  /*1720*/  ISETP.GT.U32.AND P6, PT, R0.reuse, R51, PT ;  /* 0x000000330000720c */ /* 0x040fe20003fc4070 */
[----:B------:R-:W-:Y:S02]  /*1730*/  IMAD.MOV R7, RZ, RZ, -R7 ;  /* 0x000000ffff077224 */ /* 0x000fe400078e0a07 */
[----:B------:R-:W-:Y:S02]  /*1740*/  IMAD.MOV R9, RZ, RZ, -R9 ;  /* 0x000000ffff097224 */ /* 0x000fe400078e0a09 */
[----:B------:R-:W-:Y:S02]  /*1750*/  IMAD R45, R0, R7, R45 ;  /* 0x00000007002d7224 */ /* 0x000fe400078e022d */
[----:B------:R-:W-:-:S04]  /*1760*/  IMAD.HI.U32 R7, R3, R43, RZ ;  /* 0x0000002b03077227 */ /* 0x000fc800078e00ff */
[C---:B------:R-:W-:Y:S02]  /*1770*/  IMAD R36, R0.reuse, R9, R36 ;  /* 0x0000000900247224 */ /* 0x040fe400078e0224 */
[--C-:B------:R-:W-:Y:S02]  /*1780*/  @!P5 IMAD.IADD R33, R33, 0x1, -R0.reuse ;  /* 0x000000012121d824 */ /* 0x100fe400078e0a00 */
[----:B------:R-:W-:Y:S02]  /*1790*/  IMAD.MOV R7, RZ, RZ, -R7 ;  /* 0x000000ffff077224 */ /* 0x000fe400078e0a07 */
[--C-:B------:R-:W-:Y:S01]  /*17a0*/  @!P3 IMAD.IADD R39, R39, 0x1, -R0.reuse ;  /* 0x000000012727b824 */ /* 0x100fe200078e0a00 */
[C---:B------:R-:W-:Y:S01]  /*17b0*/  ISETP.GT.U32.AND P3, PT, R0.reuse, R45, PT ;  /* 0x0000002d0000720c */ /* 0x040fe20003f64070 */
[----:B------:R-:W-:Y:S01]  /*17c0*/  @!P4 IMAD.MOV R33, RZ, RZ, -R33 ;  /* 0x000000ffff21c224 */ /* 0x000fe200078e0a21 */
[----:B------:R-:W-:Y:S01]  /*17d0*/  ISETP.GT.U32.AND P4, PT, R0, R36, PT ;  /* 0x000000240000720c */ /* 0x000fe20003f84070 */
[----:B------:R-:W-:-:S02]  /*17e0*/  @!P6 IMAD.IADD R51, R51, 0x1, -R0 ;  /* 0x000000013333e824 */ /* 0x000fc400078e0a00 */
[----:B------:R-:W-:Y:S02]  /*17f0*/  IMAD R43, R0, R7, R43 ;  /* 0x00000007002b7224 */ /* 0x000fe400078e022b */
[----:B------:R-:W-:Y:S01]  /*1800*/  @!P2 IMAD.MOV R39, RZ, RZ, -R39 ;  /* 0x000000ffff27a224 */ /* 0x000fe200078e0a27 */
[----:B------:R-:W-:Y:S01]  /*1810*/  ISETP.GE.AND P2, PT, R12, RZ, PT ;  /* 0x000000ff0c00720c */ /* 0x000fe20003f46270 */
[----:B------:R-:W-:Y:S01]  /*1820*/  IMAD.HI.U32 R7, R3, R30, RZ ;  /* 0x0000001e03077227 */ /* 0x000fe200078e00ff */
[----:B------:R-:W-:Y:S02]  /*1830*/  LOP3.LUT R12, R2, 0x48, RZ, 0xfc, !PT ;  /* 0x00000048020c7812 */ /* 0x000fe400078efcff */
[C---:B------:R-:W-:Y:S01]  /*1840*/  ISETP.GT.U32.AND P6, PT, R0.reuse, R51, PT ;  /* 0x000000330000720c */ /* 0x040fe20003fc4070 */
[----:B------:R-:W-:Y:S01]  /*1850*/  IMAD.MOV R7, RZ, RZ, -R7 ;  /* 0x000000ffff077224 */ /* 0x000fe200078e0a07 */
[----:B------:R-:W-:Y:S01]  /*1860*/  ISETP.GT.U32.AND P5, PT, R0, R43, PT ;  /* 0x0000002b0000720c */ /* 0x000fe20003fa4070 */
[----:B------:R-:W-:Y:S01]  /*1870*/  @!P4 IMAD.IADD R36, R36, 0x1, -R0 ;  /* 0x000000012424c824 */ /* 0x000fe200078e0a00 */
[----:B------:R-:W-:Y:S01]  /*1880*/  IABS R41, R12 ;  /* 0x0000000c00297213 */ /* 0x000fe20000000000 */
[----:B------:R-:W-:-:S02]  /*1890*/  IMAD R30, R0, R7, R30 ;  /* 0x00000007001e7224 */ /* 0x000fc400078e021e */
[----:B------:R-:W-:Y:S01]  /*18a0*/  @!P3 IMAD.IADD R45, R45, 0x1, -R0 ;  /* 0x000000012d2db824 */ /* 0x000fe200078e0a00 */
[----:B------:R-:W-:Y:S01]  /*18b0*/  ISETP.GT.U32.AND P4, PT, R0, R36, PT ;  /* 0x000000240000720c */ /* 0x000fe20003f84070 */
[----:B------:R-:W-:-:S03]  /*18c0*/  IMAD.HI.U32 R7, R3, R41, RZ ;  /* 0x0000002903077227 */ /* 0x000fc600078e00ff */
[C---:B------:R-:W-:Y:S01]  /*18d0*/  ISETP.GT.U32.AND P3, PT, R0.reuse, R45, PT ;  /* 0x0000002d0000720c */ /* 0x040fe20003f64070 */
[----:B------:R-:W-:Y:S02]  /*18e0*/  IMAD.MOV R9, RZ, RZ, -R7 ;  /* 0x000000ffff097224 */ /* 0x000fe400078e0a07 */
[----:B------:R-:W-:Y:S01]  /*18f0*/  @!P6 IMAD.IADD R51, R51, 0x1, -R0 ;  /* 0x000000013333e824 */ /* 0x000fe200078e0a00 */
[----:B------:R-:W-:Y:S01]  /*1900*/  ISETP.GT.U32.AND P6, PT, R0, R30, PT ;  /* 0x0000001e0000720c */ /* 0x000fe20003fc4070 */
[----:B------:R-:W-:-:S04]  /*1910*/  IMAD.HI.U32 R7, R3, R44, RZ ;  /* 0x0000002c03077227 */ /* 0x000fc800078e00ff */
[--C-:B------:R-:W-:Y:S02]  /*1920*/  @!P5 IMAD.IADD R43, R43, 0x1, -R0.reuse ;  /* 0x000000012b2bd824 */ /* 0x100fe400078e0a00 */
[----:B------:R-:W-:Y:S02]  /*1930*/  IMAD.MOV R7, RZ, RZ, -R7 ;  /* 0x000000ffff077224 */ /* 0x000fe400078e0a07 */
[----:B------:R-:W-:Y:S01]  /*1940*/  @!P4 IMAD.IADD R36, R36, 0x1, -R0 ;  /* 0x000000012424c824 */ /* 0x000fe200078e0a00 */
[C---:B------:R-:W-:Y:S01]  /*1950*/  ISETP.GT.U32.AND P5, PT, R0.reuse, R43, PT ;  /* 0x0000002b0000720c */ /* 0x040fe20003fa4070 */
[----:B------:R-:W-:Y:S02]  /*1960*/  IMAD R44, R0, R7, R44 ;  /* 0x00000007002c7224 */ /* 0x000fe400078e022c */
[--C-:B------:R-:W-:Y:S01]  /*1970*/  @!P6 IMAD.IADD R30, R30, 0x1, -R0.reuse ;  /* 0x000000011e1ee824 */ /* 0x100fe200078e0a00 */
[----:B------:R-:W-:Y:S01]  /*1980*/  ISETP.GE.AND P6, PT, R11, RZ, PT ;  /* 0x000000ff0b00720c */ /* 0x000fe20003fc6270 */
[C---:B------:R-:W-:Y:S01]  /*1990*/  IMAD R41, R0.reuse, R9, R41 ;  /* 0x0000000900297224 */ /* 0x040fe200078e0229 */
[----:B------:R-:W-:Y:S01]  /*19a0*/  ISETP.GT.U32.AND P4, PT, R0, R44, PT ;  /* 0x0000002c0000720c */ /* 0x000fe20003f84070 */
[----:B------:R-:W-:Y:S01]  /*19b0*/  @!P2 IMAD.MOV R51, RZ, RZ, -R51 ;  /* 0x000000ffff33a224 */ /* 0x000fe200078e0a33 */
[----:B------:R-:W-:Y:S01]  /*19c0*/  LOP3.LUT R11, R2, 0x50, RZ, 0xfc, !PT ;  /* 0x00000050020b7812 */ /* 0x000fe200078efcff */
[----:B------:R-:W-:Y:S01]  /*19d0*/  @!P3 IMAD.IADD R45, R45, 0x1, -R0 ;  /* 0x000000012d2db824 */ /* 0x000fe200078e0a00 */
[----:B------:R-:W-:-:S02]  /*19e0*/  ISETP.GT.U32.AND P2, PT, R0, R30, PT ;  /* 0x0000001e0000720c */ /* 0x000fc40003f44070 */
[----:B------:R-:W-:Y:S01]  /*19f0*/  IABS R46, R11 ;  /* 0x0000000b002e7213 */ /* 0x000fe20000000000 */
[--C-:B------:R-:W-:Y:S01]  /*1a00*/  @!P5 IMAD.IADD R43, R43, 0x1, -R0.reuse ;  /* 0x000000012b2bd824 */ /* 0x100fe200078e0a00 */
[----:B------:R-:W-:Y:S01]  /*1a10*/  ISETP.GT.U32.AND P5, PT, R0, R41, PT ;  /* 0x000000290000720c */ /* 0x000fe20003fa4070 */
[----:B------:R-:W-:Y:S01]  /*1a20*/  @!P0 IMAD.MOV R45, RZ, RZ, -R45 ;  /* 0x000000ffff2d8224 */ /* 0x000fe200078e0a2d */
[----:B------:R-:W-:Y:S01]  /*1a30*/  ISETP.GE.AND P3, PT, R13, RZ, PT ;  /* 0x000000ff0d00720c */ /* 0x000fe20003f66270 */
[C---:B------:R-:W-:Y:S01]  /*1a40*/  IMAD.HI.U32 R7, R3.reuse, R46, RZ ;  /* 0x0000002e03077227 */ /* 0x040fe200078e00ff */
[----:B------:R-:W-:Y:S02]  /*1a50*/  LOP3.LUT R13, R2, 0x54, RZ, 0xfc, !PT ;  /* 0x00000054020d7812 */ /* 0x000fe400078efcff */
[----:B------:R-:W-:Y:S01]  /*1a60*/  ISETP.GE.AND P0, PT, R14, RZ, PT ;  /* 0x000000ff0e00720c */ /* 0x000fe20003f06270 */
[--C-:B------:R-:W-:Y:S01]  /*1a70*/  @!P4 IMAD.IADD R44, R44, 0x1, -R0.reuse ;  /* 0x000000012c2cc824 */ /* 0x100fe200078e0a00 */
[----:B------:R-:W-:Y:S01]  /*1a80*/  IABS R32, R13 ;  /* 0x0000000d00207213 */ /* 0x000fe20000000000 */
[----:B------:R-:W-:Y:S01]  /*1a90*/  IMAD.MOV R7, RZ, RZ, -R7 ;  /* 0x000000ffff077224 */ /* 0x000fe200078e0a07 */
[----:B------:R-:W-:Y:S01]  /*1aa0*/  LOP3.LUT R14, R2, 0x64, RZ, 0xfc, !PT ;  /* 0x00000064020e7812 */ /* 0x000fe200078efcff */
[----:B------:R-:W-:Y:S01]  /*1ab0*/  @!P2 IMAD.IADD R30, R30, 0x1, -R0 ;  /* 0x000000011e1ea824 */ /* 0x000fe200078e0a00 */
[----:B------:R-:W-:Y:S01]  /*1ac0*/  ISETP.GT.U32.AND P4, PT, R0, R44, PT ;  /* 0x0000002c0000720c */ /* 0x000fe20003f84070 */
[----:B------:R-:W-:Y:S01]  /*1ad0*/  IMAD.HI.U32 R9, R3, R32, RZ ;  /* 0x0000002003097227 */ /* 0x000fe200078e00ff */
[----:B-1----:R-:W-:-:S02]  /*1ae0*/  IABS R16, R14 ;  /* 0x0000000e00107213 */ /* 0x002fc40000000000 */
[----:B------:R-:W-:Y:S01]  /*1af0*/  ISETP.GE.AND P2, PT, R15, RZ, PT ;  /* 0x000000ff0f00720c */ /* 0x000fe20003f46270 */
[----:B------:R-:W-:Y:S01]  /*1b00*/  @!P5 IMAD.IADD R41, R41, 0x1, -R0 ;  /* 0x000000012929d824 */ /* 0x000fe200078e0a00 */
[----:B------:R-:W-:Y:S01]  /*1b10*/  ISETP.GE.AND P5, PT, R12, RZ, PT ;  /* 0x000000ff0c00720c */ /* 0x000fe20003fa6270 */
[----:B------:R-:W-:Y:S01]  /*1b20*/  IMAD R46, R0, R7, R46 ;  /* 0x00000007002e7224 */ /* 0x000fe200078e022e */
[C---:B------:R-:W-:Y:S01]  /*1b30*/  LOP3.LUT R7, R2.reuse, 0x58, RZ, 0xfc, !PT ;  /* 0x0000005802077812 */ /* 0x040fe200078efcff */
[----:B------:R-:W-:Y:S01]  /*1b40*/  IMAD.MOV R9, RZ, RZ, -R9 ;  /* 0x000000ffff097224 */ /* 0x000fe200078e0a09 */
[----:B------:R-:W-:Y:S01]  /*1b50*/  LOP3.LUT R12, R2, 0x60, RZ, 0xfc, !PT ;  /* 0x00000060020c7812 */ /* 0x000fe200078efcff */
[----:B------:R-:W-:Y:S01]  /*1b60*/  @!P3 IMAD.MOV R43, RZ, RZ, -R43 ;  /* 0x000000ffff2bb224 */ /* 0x000fe200078e0a2b */
[C---:B------:R-:W-:Y:S01]  /*1b70*/  ISETP.GT.U32.AND P3, PT, R0.reuse, R41, PT ;  /* 0x000000290000720c */ /* 0x040fe20003f64070 */
[----:B------:R-:W-:Y:S01]  /*1b80*/  @!P6 IMAD.MOV R30, RZ, RZ, -R30 ;  /* 0x000000ffff1ee224 */ /* 0x000fe200078e0a1e */
[C---:B------:R-:W-:Y:S01]  /*1b90*/  ISETP.GT.U32.AND P6, PT, R0.reuse, R46, PT ;  /* 0x0000002e0000720c */ /* 0x040fe20003fc4070 */
[----:B------:R-:W-:Y:S01]  /*1ba0*/  IMAD R32, R0, R9, R32 ;  /* 0x0000000900207224 */ /* 0x000fe200078e0220 */
[----:B------:R-:W-:Y:S01]  /*1bb0*/  IABS R50, R7 ;  /* 0x0000000700327213 */ /* 0x000fe20000000000 */
[----:B------:R-:W-:Y:S01]  /*1bc0*/  @!P4 IMAD.IADD R44, R44, 0x1, -R0 ;  /* 0x000000012c2cc824 */ /* 0x000fe200078e0a00 */
[----:B------:R-:W-:Y:S01]  /*1bd0*/  IABS R28, R12 ;  /* 0x0000000c001c7213 */ /* 0x000fe20000000000 */
[----:B------:R-:W-:Y:S01]  /*1be0*/  @!P0 IMAD.MOV R36, RZ, RZ, -R36 ;  /* 0x000000ffff248224 */ /* 0x000fe200078e0a24 */
[----:B------:R-:W-:Y:S01]  /*1bf0*/  ISETP.GT.U32.AND P4, PT, R0, R32, PT ;  /* 0x000000200000720c */ /* 0x000fe20003f84070 */
[----:B------:R-:W-:Y:S01]  /*1c00*/  @!P2 IMAD.MOV R44, RZ, RZ, -R44 ;  /* 0x000000ffff2ca224 */ /* 0x000fe200078e0a2c */
[----:B------:R-:W-:Y:S01]  /*1c10*/  LOP3.LUT R15, R2, 0x68, RZ, 0xfc, !PT ;  /* 0x00000068020f7812 */ /* 0x000fe200078efcff */
[----:B------:R-:W-:Y:S01]  /*1c20*/  IMAD.HI.U32 R9, R3, R28, RZ ;  /* 0x0000001c03097227 */ /* 0x000fe200078e00ff */
[----:B------:R-:W-:-:S02]  /*1c30*/  ISETP.GE.AND P0, PT, R11, RZ, PT ;  /* 0x000000ff0b00720c */ /* 0x000fc40003f06270 */
[----:B------:R-:W-:Y:S01]  /*1c40*/  IABS R18, R15 ;  /* 0x0000000f00127213 */ /* 0x000fe20000000000 */
[--C-:B------:R-:W-:Y:S01]  /*1c50*/  @!P3 IMAD.IADD R41, R41, 0x1, -R0.reuse ;  /* 0x000000012929b824 */ /* 0x100fe200078e0a00 */
[----:B------:R-:W-:Y:S01]  /*1c60*/  ISETP.GE.AND P3, PT, R13, RZ, PT ;  /* 0x000000ff0d00720c */ /* 0x000fe20003f66270 */
[----:B------:R-:W-:Y:S02]  /*1c70*/  @!P6 IMAD.IADD R46, R46, 0x1, -R0 ;  /* 0x000000012e2ee824 */ /* 0x000fe400078e0a00 */
[----:B------:R-:W-:Y:S01]  /*1c80*/  @!P5 IMAD.MOV R41, RZ, RZ, -R41 ;  /* 0x000000ffff29d224 */ /* 0x000fe200078e0a29 */
[----:B------:R-:W-:Y:S01]  /*1c90*/  ISETP.GE.AND P5, PT, R7, RZ, PT ;  /* 0x000000ff0700720c */ /* 0x000fe20003fa6270 */
[----:B------:R-:W-:Y:S01]  /*1ca0*/  IMAD.HI.U32 R7, R3, R50, RZ ;  /* 0x0000003203077227 */ /* 0x000fe200078e00ff */
[----:B------:R-:W-:-:S03]  /*1cb0*/  ISETP.GT.U32.AND P6, PT, R0, R46, PT ;  /* 0x0000002e0000720c */ /* 0x000fc60003fc4070 */
[----:B------:R-:W-:Y:S02]  /*1cc0*/  @!P4 IMAD.IADD R32, R32, 0x1, -R0 ;  /* 0x000000012020c824 */ /* 0x000fe400078e0a00 */
[----:B------:R-:W-:Y:S02]  /*1cd0*/  IMAD.MOV R7, RZ, RZ, -R7 ;  /* 0x000000ffff077224 */ /* 0x000fe400078e0a07 */
[----:B------:R-:W-:Y:S01]  /*1ce0*/  IMAD.MOV R13, RZ, RZ, -R9 ;  /* 0x000000ffff0d7224 */ /* 0x000fe200078e0a09 */
[C---:B------:R-:W-:Y:S01]  /*1cf0*/  ISETP.GT.U32.AND P4, PT, R0.reuse, R32, PT ;  /* 0x000000200000720c */ /* 0x040fe20003f84070 */
[C---:B------:R-:W-:Y:S02]  /*1d00*/  IMAD R50, R0.reuse, R7, R50 ;  /* 0x0000000700327224 */ /* 0x040fe400078e0232 */
[----:B------:R-:W-:Y:S01]  /*1d10*/  IMAD R28, R0, R13, R28 ;  /* 0x0000000d001c7224 */ /* 0x000fe200078e021c */
[----:B------:R-:W-:Y:S01]  /*1d20*/  IABS R13, R27 ;  /* 0x0000001b000d7213 */ /* 0x000fe20000000000 */
[----:B------:R-:W-:Y:S01]  /*1d30*/  @!P6 IMAD.IADD R46, R46, 0x1, -R0 ;  /* 0x000000012e2ee824 */ /* 0x000fe200078e0a00 */
[----:B------:R-:W-:Y:S01]  /*1d40*/  ISETP.GT.U32.AND P6, PT, R0, R50, PT ;  /* 0x000000320000720c */ /* 0x000fe20003fc4070 */
[----:B------:R-:W-:-:S04]  /*1d50*/  IMAD.HI.U32 R9, R3, R16, RZ ;  /* 0x0000001003097227 */ /* 0x000fc800078e00ff */
[----:B------:R-:W-:Y:S02]  /*1d60*/  IMAD.MOV R9, RZ, RZ, -R9 ;  /* 0x000000ffff097224 */ /* 0x000fe400078e0a09 */
[----:B------:R-:W-:Y:S01]  /*1d70*/  @!P4 IMAD.IADD R32, R32, 0x1, -R0 ;  /* 0x000000012020c824 */ /* 0x000fe200078e0a00 */
[----:B------:R-:W-:Y:S01]  /*1d80*/  ISETP.GT.U32.AND P4, PT, R0, R28, PT ;  /* 0x0000001c0000720c */ /* 0x000fe20003f84070 */
[----:B------:R-:W-:-:S04]  /*1d90*/  IMAD.HI.U32 R7, R3, R37, RZ ;  /* 0x0000002503077227 */ /* 0x000fc800078e00ff */
[----:B------:R-:W-:Y:S02]  /*1da0*/  @!P6 IMAD.IADD R50, R50, 0x1, -R0 ;  /* 0x000000013232e824 */ /* 0x000fe400078e0a00 */
[----:B------:R-:W-:-:S03]  /*1db0*/  IMAD.HI.U32 R11, R3, R18, RZ ;  /* 0x00000012030b7227 */ /* 0x000fc600078e00ff */
[C---:B------:R-:W-:Y:S01]  /*1dc0*/  ISETP.GT.U32.AND P6, PT, R0.reuse, R50, PT ;  /* 0x000000320000720c */ /* 0x040fe20003fc4070 */
[----:B------:R-:W-:Y:S02]  /*1dd0*/  IMAD R16, R0, R9, R16 ;  /* 0x0000000900107224 */ /* 0x000fe400078e0210 */
[----:B------:R-:W-:Y:S02]  /*1de0*/  @!P4 IMAD.IADD R28, R28, 0x1, -R0 ;  /* 0x000000011c1cc824 */ /* 0x000fe400078e0a00 */
[----:B------:R-:W-:Y:S02]  /*1df0*/  IMAD.MOV R7, RZ, RZ, -R7 ;  /* 0x000000ffff077224 */ /* 0x000fe400078e0a07 */
[----:B------:R-:W-:Y:S01]  /*1e00*/  IMAD.MOV R11, RZ, RZ, -R11 ;  /* 0x000000ffff0b7224 */ /* 0x000fe200078e0a0b */
[C---:B------:R-:W-:Y:S01]  /*1e10*/  ISETP.GT.U32.AND P4, PT, R0.reuse, R28, PT ;  /* 0x0000001c0000720c */ /* 0x040fe20003f84070 */
[----:B------:R-:W-:Y:S02]  /*1e20*/  IMAD R37, R0, R7, R37 ;  /* 0x0000000700257224 */ /* 0x000fe400078e0225 */
[----:B------:R-:W-:-:S04]  /*1e30*/  IMAD.HI.U32 R7, R3, R22, RZ ;  /* 0x0000001603077227 */ /* 0x000fc800078e00ff */
[----:B------:R-:W-:Y:S01]  /*1e40*/  @!P6 IMAD.IADD R50, R50, 0x1, -R0 ;  /* 0x000000013232e824 */ /* 0x000fe200078e0a00 */
[C---:B------:R-:W-:Y:S01]  /*1e50*/  ISETP.GT.U32.AND P6, PT, R0.reuse, R16, PT ;  /* 0x000000100000720c */ /* 0x040fe20003fc4070 */
[----:B------:R-:W-:Y:S02]  /*1e60*/  IMAD R18, R0, R11, R18 ;  /* 0x0000000b00127224 */ /* 0x000fe400078e0212 */
[----:B------:R-:W-:Y:S02]  /*1e70*/  IMAD.MOV R7, RZ, RZ, -R7 ;  /* 0x000000ffff077224 */ /* 0x000fe400078e0a07 */
[----:B------:R-:W-:Y:S01]  /*1e80*/  @!P4 IMAD.IADD R28, R28, 0x1, -R0 ;  /* 0x000000011c1cc824 */ /* 0x000fe200078e0a00 */
[----:B------:R-:W-:Y:S01]  /*1e90*/  ISETP.GT.U32.AND P4, PT, R0, R18, PT ;  /* 0x000000120000720c */ /* 0x000fe20003f84070 */
[----:B------:R-:W-:-:S04]  /*1ea0*/  IMAD.HI.U32 R9, R3, R17, RZ ;  /* 0x0000001103097227 */ /* 0x000fc800078e00ff */
[----:B------:R-:W-:Y:S02]  /*1eb0*/  IMAD R22, R0, R7, R22 ;  /* 0x0000000700167224 */ /* 0x000fe400078e0216 */
[----:B------:R-:W-:Y:S02]  /*1ec0*/  IMAD.MOV R9, RZ, RZ, -R9 ;  /* 0x000000ffff097224 */ /* 0x000fe400078e0a09 */
[--C-:B------:R-:W-:Y:S01]  /*1ed0*/  @!P6 IMAD.IADD R16, R16, 0x1, -R0.reuse ;  /* 0x000000011010e824 */ /* 0x100fe200078e0a00 */
[C---:B------:R-:W-:Y:S01]  /*1ee0*/  ISETP.GT.U32.AND P6, PT, R0.reuse, R22, PT ;  /* 0x000000160000720c */ /* 0x040fe20003fc4070 */
[----:B------:R-:W-:Y:S02]  /*1ef0*/  IMAD R17, R0, R9, R17 ;  /* 0x0000000900117224 */ /* 0x000fe400078e0211 */
[----:B------:R-:W-:Y:S02]  /*1f00*/  @!P4 IMAD.IADD R18, R18, 0x1, -R0 ;  /* 0x000000011212c824 */ /* 0x000fe400078e0a00 */
[----:B------:R-:W-:Y:S01]  /*1f10*/  IMAD.HI.U32 R11, R3, R21, RZ ;  /* 0x00000015030b7227 */ /* 0x000fe200078e00ff */
[----:B------:R-:W-:-:S03]  /*1f20*/  ISETP.GT.U32.AND P4, PT, R0, R17, PT ;  /* 0x000000110000720c */ /* 0x000fc60003f84070 */
[----:B------:R-:W-:Y:S02]  /*1f30*/  IMAD.MOV R11, RZ, RZ, -R11 ;  /* 0x000000ffff0b7224 */ /* 0x000fe400078e0a0b */
[----:B------:R-:W-:Y:S01]  /*1f40*/  @!P0 IMAD.MOV R46, RZ, RZ, -R46 ;  /* 0x000000ffff2e8224 */ /* 0x000fe200078e0a2e */
[----:B------:R-:W-:Y:S01]  /*1f50*/  ISETP.GT.U32.AND P0, PT, R0, R18, PT ;  /* 0x000000120000720c */ /* 0x000fe20003f04070 */
[----:B------:R-:W-:Y:S01]  /*1f60*/  @!P6 IMAD.IADD R22, R22, 0x1, -R0 ;  /* 0x000000011616e824 */ /* 0x000fe200078e0a00 */
[C---:B------:R-:W-:Y:S01]  /*1f70*/  ISETP.GT.U32.AND P6, PT, R0.reuse, R37, PT ;  /* 0x000000250000720c */ /* 0x040fe20003fc4070 */
[C---:B------:R-:W-:Y:S02]  /*1f80*/  IMAD R21, R0.reuse, R11, R21 ;  /* 0x0000000b00157224 */ /* 0x040fe400078e0215 */
[----:B------:R-:W-:Y:S01]  /*1f90*/  IMAD.HI.U32 R7, R3, R13, RZ ;  /* 0x0000000d03077227 */ /* 0x000fe200078e00ff */
[----:B------:R-:W-:-:S03]  /*1fa0*/  ISETP.GT.U32.AND P2, PT, R0, R22, PT ;  /* 0x000000160000720c */ /* 0x000fc60003f44070 */
[----:B------:R-:W-:Y:S01]  /*1fb0*/  @!P4 IMAD.IADD R17, R17, 0x1, -R0 ;  /* 0x000000011111c824 */ /* 0x000fe200078e0a00 */
[----:B------:R-:W-:Y:S01]  /*1fc0*/  ISETP.GT.U32.AND P4, PT, R0, R16, PT ;  /* 0x000000100000720c */ /* 0x000fe20003f84070 */
[----:B------:R-:W-:-:S04]  /*1fd0*/  IMAD.HI.U32 R9, R3, R19, RZ ;  /* 0x0000001303097227 */ /* 0x000fc800078e00ff */
[----:B------:R-:W-:Y:S01]  /*1fe0*/  VIADD R11, R5, 0x5c ;  /* 0x0000005c050b7836 */ /* 0x000fe20000000000 */
[----:B------:R-:W-:Y:S01]  /*1ff0*/  SHF.R.S32.HI R5, RZ, 0x6, R53 ;  /* 0x00000006ff057819 */ /* 0x000fe20000011435 */
[----:B------:R-:W-:Y:S01]  /*2000*/  @!P3 IMAD.MOV R32, RZ, RZ, -R32 ;  /* 0x000000ffff20b224 */ /* 0x000fe200078e0a20 */
[C---:B------:R-:W-:Y:S01]  /*2010*/  ISETP.GT.U32.AND P3, PT, R0.reuse, R17, PT ;  /* 0x000000110000720c */ /* 0x040fe20003f64070 */
[----:B------:R-:W-:Y:S01]  /*2020*/  IMAD.MOV R7, RZ, RZ, -R7 ;  /* 0x000000ffff077224 */ /* 0x000fe200078e0a07 */
[----:B------:R-:W-:Y:S01]  /*2030*/  IABS R20, R11 ;  /* 0x0000000b00147213 */ /* 0x000fe20000000000 */
[----:B------:R-:W-:Y:S01]  /*2040*/  IMAD.MOV R9, RZ, RZ, -R9 ;  /* 0x000000ffff097224 */ /* 0x000fe200078e0a09 */
[----:B------:R-:W-:Y:S01]  /*2050*/  SGXT R5, R5, 0x1 ;  /* 0x000000010505781a */ /* 0x000fe20000000200 */
[----:B------:R-:W-:Y:S02]  /*2060*/  @!P6 IMAD.IADD R37, R37, 0x1, -R0 ;  /* 0x000000012525e824 */ /* 0x000fe400078e0a00 */
[----:B------:R-:W-:-:S02]  /*2070*/  IMAD R13, R0, R7, R13 ;  /* 0x00000007000d7224 */ /* 0x000fc400078e020d */
[C---:B------:R-:W-:Y:S01]  /*2080*/  IMAD R19, R0.reuse, R9, R19 ;  /* 0x0000000900137224 */ /* 0x040fe200078e0213 */
[C---:B------:R-:W-:Y:S01]  /*2090*/  ISETP.GT.U32.AND P6, PT, R0.reuse, R37, PT ;  /* 0x000000250000720c */ /* 0x040fe20003fc4070 */
[----:B------:R-:W-:Y:S01]  /*20a0*/  IMAD.HI.U32 R3, R3, R20, RZ ;  /* 0x0000001403037227 */ /* 0x000fe200078e00ff */
[----:B------:R-:W0:Y:S03]  /*20b0*/  LDS R7, [UR9] ;  /* 0x00000009ff077984 */ /* 0x000e260008000800 */
[----:B------:R-:W-:Y:S01]  /*20c0*/  @!P5 IMAD.MOV R50, RZ, RZ, -R50 ;  /* 0x000000ffff32d224 */ /* 0x000fe200078e0a32 */
[----:B------:R-:W-:Y:S01]  /*20d0*/  ISETP.GT.U32.AND P5, PT, R0, R21, PT ;  /* 0x000000150000720c */ /* 0x000fe20003fa4070 */
[--C-:B------:R-:W-:Y:S01]  /*20e0*/  @!P4 IMAD.IADD R16, R16, 0x1, -R0.reuse ;  /* 0x000000011010c824 */ /* 0x100fe200078e0a00 */
[----:B------:R-:W-:Y:S01]  /*20f0*/  ISETP.GT.U32.AND P4, PT, R0, R13, PT ;  /* 0x0000000d0000720c */ /* 0x000fe20003f84070 */
[----:B------:R-:W-:Y:S01]  /*2100*/  @!P0 IMAD.IADD R18, R18, 0x1, -R0 ;  /* 0x0000000112128824 */ /* 0x000fe200078e0a00 */
[----:B------:R-:W-:Y:S01]  /*2110*/  ISETP.GT.U32.AND P0, PT, R0, R19, PT ;  /* 0x000000130000720c */ /* 0x000fe20003f04070 */
[----:B------:R-:W-:-:S02]  /*2120*/  IMAD.MOV R3, RZ, RZ, -R3 ;  /* 0x000000ffff037224 */ /* 0x000fc400078e0a03 */
[----:B------:R-:W-:Y:S01]  /*2130*/  @!P3 IMAD.IADD R17, R17, 0x1, -R0 ;  /* 0x000000011111b824 */ /* 0x000fe200078e0a00 */
[----:B------:R-:W-:Y:S01]  /*2140*/  ISETP.GE.AND P3, PT, R12, RZ, PT ;  /* 0x000000ff0c00720c */ /* 0x000fe20003f66270 */
[C---:B------:R-:W-:Y:S01]  /*2150*/  IMAD R20, R0.reuse, R3, R20 ;  /* 0x0000000300147224 */ /* 0x040fe200078e0214 */
[----:B------:R-:W-:Y:S01]  /*2160*/  LOP3.LUT R3, R53, 0x40, RZ, 0xc0, !PT ;  /* 0x0000004035037812 */ /* 0x000fe200078ec0ff */
[--C-:B------:R-:W-:Y:S02]  /*2170*/  @!P6 IMAD.IADD R37, R37, 0x1, -R0.reuse ;  /* 0x000000012525e824 */ /* 0x100fe400078e0a00 */
[--C-:B------:R-:W-:Y:S01]  /*2180*/  @!P5 IMAD.IADD R21, R21, 0x1, -R0.reuse ;  /* 0x000000011515d824 */ /* 0x100fe200078e0a00 */
[----:B------:R-:W-:Y:S01]  /*2190*/  ISETP.GT.U32.AND P6, PT, R0, R20, PT ;  /* 0x000000140000720c */ /* 0x000fe20003fc4070 */
[--C-:B------:R-:W-:Y:S01]  /*21a0*/  @!P4 IMAD.IADD R13, R13, 0x1, -R0.reuse ;  /* 0x000000010d0dc824 */ /* 0x100fe200078e0a00 */
[----:B------:R-:W-:Y:S01]  /*21b0*/  ISETP.GE.AND P4, PT, R15, RZ, PT ;  /* 0x000000ff0f00720c */ /* 0x000fe20003f86270 */
[--C-:B------:R-:W-:Y:S01]  /*21c0*/  @!P0 IMAD.IADD R19, R19, 0x1, -R0.reuse ;  /* 0x0000000113138824 */ /* 0x100fe200078e0a00 */
[----:B------:R-:W-:Y:S01]  /*21d0*/  ISETP.GE.AND P0, PT, R52, RZ, PT ;  /* 0x000000ff3400720c */ /* 0x000fe20003f06270 */
[----:B------:R-:W-:Y:S01]  /*21e0*/  @!P2 IMAD.IADD R22, R22, 0x1, -R0 ;  /* 0x000000011616a824 */ /* 0x000fe200078e0a00 */
[----:B------:R-:W-:Y:S01]  /*21f0*/  ISETP.GE.AND P2, PT, R2, RZ, PT ;  /* 0x000000ff0200720c */ /* 0x000fe20003f46270 */
[----:B------:R-:W-:Y:S01]  /*2200*/  @!P3 IMAD.MOV R28, RZ, RZ, -R28 ;  /* 0x000000ffff1cb224 */ /* 0x000fe200078e0a1c */
[----:B------:R-:W-:Y:S01]  /*2210*/  ISETP.GT.U32.AND P3, PT, R0, R21, PT ;  /* 0x000000150000720c */ /* 0x000fe20003f64070 */
[----:B------:R-:W-:Y:S01]  /*2220*/  IMAD.SHL.U32 R2, R53, 0x2, RZ ;  /* 0x0000000235027824 */ /* 0x000fe200078e00ff */
[----:B------:R-:W-:Y:S01]  /*2230*/  ISETP.GE.AND P5, PT, R14, RZ, PT ;  /* 0x000000ff0e00720c */ /* 0x000fe20003fa6270 */
[----:B------:R-:W-:-:S02]  /*2240*/  VIADD R9, R84, 0xffffffea ;  /* 0xffffffea54097836 */ /* 0x000fc40000000000 */
[----:B------:R-:W-:Y:S01]  /*2250*/  @!P6 IMAD.IADD R20, R20, 0x1, -R0 ;  /* 0x000000011414e824 */ /* 0x000fe200078e0a00 */
[C---:B------:R-:W-:Y:S01]  /*2260*/  ISETP.GT.U32.AND P6, PT, R0.reuse, R13, PT ;  /* 0x0000000d0000720c */ /* 0x040fe20003fc4070 */
[----:B------:R-:W-:Y:S01]  /*2270*/  @!P4 IMAD.MOV R18, RZ, RZ, -R18 ;  /* 0x000000ffff12c224 */ /* 0x000fe200078e0a12 */
[C---:B------:R-:W-:Y:S01]  /*2280*/  ISETP.GT.U32.AND P4, PT, R0.reuse, R19, PT ;  /* 0x000000130000720c */ /* 0x040fe20003f84070 */
[----:B------:R-:W-:Y:S01]  /*2290*/  @!P0 IMAD.MOV R22, RZ, RZ, -R22 ;  /* 0x000000ffff168224 */ /* 0x000fe200078e0a16 */
[----:B------:R-:W-:Y:S01]  /*22a0*/  ISETP.GT.U32.AND P0, PT, R0, R20, PT ;  /* 0x000000140000720c */ /* 0x000fe20003f04070 */
[----:B------:R-:W-:Y:S01]  /*22b0*/  @!P2 IMAD.MOV R37, RZ, RZ, -R37 ;  /* 0x000000ffff25a224 */ /* 0x000fe200078e0a25 */
[----:B------:R-:W-:Y:S01]  /*22c0*/  LOP3.LUT R2, R2, 0x7e, RZ, 0xc0, !PT ;  /* 0x0000007e02027812 */ /* 0x000fe200078ec0ff */
[----:B------:R-:W-:Y:S01]  /*22d0*/  @!P3 IMAD.IADD R21, R21, 0x1, -R0 ;  /* 0x000000011515b824 */ /* 0x000fe200078e0a00 */
[----:B------:R-:W-:Y:S01]  /*22e0*/  ISETP.GE.AND P3, PT, R24, RZ, PT ;  /* 0x000000ff1800720c */ /* 0x000fe20003f66270 */
[----:B------:R-:W-:Y:S01]  /*22f0*/  @!P5 IMAD.MOV R16, RZ, RZ, -R16 ;  /* 0x000000ffff10d224 */ /* 0x000fe200078e0a10 */
[----:B------:R-:W-:Y:S01]  /*2300*/  ISETP.GE.AND P2, PT, R27, RZ, PT ;  /* 0x000000ff1b00720c */ /* 0x000fe20003f46270 */
[----:B------:R-:W-:Y:S01]  /*2310*/  IMAD R3, R3, 0x40, R2 ;  /* 0x0000004003037824 */ /* 0x000fe200078e0202 */
[----:B------:R-:W-:Y:S01]  /*2320*/  LOP3.LUT R2, R2, 0x90, R5, 0x78, !PT ;  /* 0x0000009002027812 */ /* 0x000fe200078e7805 */
[----:B------:R-:W-:Y:S01]  /*2330*/  VIADD R5, R84, 0xfffffff7 ;  /* 0xfffffff754057836 */ /* 0x000fe20000000000 */
[----:B------:R-:W-:Y:S01]  /*2340*/  ISETP.GE.AND P5, PT, R25, RZ, PT ;  /* 0x000000ff1900720c */ /* 0x000fe20003fa6270 */
[--C-:B------:R-:W-:Y:S01]  /*2350*/  @!P6 IMAD.IADD R13, R13, 0x1, -R0.reuse ;  /* 0x000000010d0de824 */ /* 0x100fe200078e0a00 */
[----:B0-----:R-:W-:Y:S01]  /*2360*/  R2UR UR8, R7 ;  /* 0x00000000070872ca */ /* 0x001fe200000e0000 */
[--C-:B------:R-:W-:Y:S01]  /*2370*/  @!P4 IMAD.IADD R19, R19, 0x1, -R0.reuse ;  /* 0x000000011313c824 */ /* 0x100fe200078e0a00 */
[----:B------:R-:W-:Y:S01]  /*2380*/  ISETP.GE.AND P4, PT, R26, RZ, PT ;  /* 0x000000ff1a00720c */ /* 0x000fe20003f86270 */
[----:B------:R-:W-:Y:S01]  /*2390*/  @!P0 IMAD.IADD R20, R20, 0x1, -R0 ;  /* 0x0000000114148824 */ /* 0x000fe200078e0a00 */
[----:B------:R-:W-:Y:S01]  /*23a0*/  ISETP.GE.AND P6, PT, R11, RZ, PT ;  /* 0x000000ff0b00720c */ /* 0x000fe20003fc6270 */
[----:B------:R-:W-:-:S02]  /*23b0*/  VIADD R0, R84, 0xffffffff ;  /* 0xffffffff54007836 */ /* 0x000fc40000000000 */
[----:B------:R-:W-:Y:S01]  /*23c0*/  @!P3 IMAD.MOV R21, RZ, RZ, -R21 ;  /* 0x000000ffff15b224 */ /* 0x000fe200078e0a15 */
[----:B------:R-:W-:Y:S01]  /*23d0*/  ISETP.GE.U32.AND P3, PT, R5, 0x7fffffd8, PT ;  /* 0x7fffffd80500780c */ /* 0x000fe20003f66070 */
[----:B------:R-:W-:Y:S01]  /*23e0*/  VIADD R5, R84, 0xffffffec ;  /* 0xffffffec54057836 */ /* 0x000fe20000000000 */
[----:B------:R-:W-:Y:S01]  /*23f0*/  BAR.SYNC.DEFER_BLOCKING 0x0 ;  /* 0x0000000000007b1d */ /* 0x000fe20000010000 */
[----:B------:R-:W-:Y:S01]  /*2400*/  ISETP.GE.U32.AND P0, PT, R0, 0x7fffffe0, PT ;  /* 0x7fffffe00000780c */ /* 0x000fe20003f06070 */
[----:B------:R-:W-:Y:S02]  /*2410*/  VIADD R0, R84, 0xffffffed ;  /* 0xffffffed54007836 */ /* 0x000fe40000000000 */
[----:B------:R-:W-:Y:S01]  /*2420*/  @!P2 IMAD.MOV R13, RZ, RZ, -R13 ;  /* 0x000000ffff0da224 */ /* 0x000fe200078e0a0d */
[----:B------:R-:W-:Y:S01]  /*2430*/  ISETP.GE.U32.AND P2, PT, R5, 0x7fffffcd, PT ;  /* 0x7fffffcd0500780c */ /* 0x000fe20003f46070 */
[----:B------:R-:W-:Y:S01]  /*2440*/  @!P5 IMAD.MOV R17, RZ, RZ, -R17 ;  /* 0x000000ffff11d224 */ /* 0x000fe200078e0a11 */
[----:B------:R-:W-:Y:S01]  /*2450*/  ISETP.GE.U32.AND P5, PT, R0, 0x7fffffce, PT ;  /* 0x7fffffce0000780c */ /* 0x000fe20003fa6070 */
[C---:B------:R-:W-:Y:S01]  /*2460*/  VIADD R5, R84.reuse, 0xffffffee ;  /* 0xffffffee54057836 */ /* 0x040fe20000000000 */
[----:B------:R-:W-:Y:S01]  /*2470*/  SEL R7, RZ, 0x1, P2 ;  /* 0x00000001ff077807 */ /* 0x000fe20001000000 */
[C---:B------:R-:W-:Y:S01]  /*2480*/  VIADD R0, R84.reuse, 0xffffffef ;  /* 0xffffffef54007836 */ /* 0x040fe20000000000 */
[----:B------:R-:W-:Y:S01]  /*2490*/  SEL R14, RZ, 0x1fffe, P5 ;  /* 0x0001fffeff0e7807 */ /* 0x000fe20002800000 */
[----:B------:R-:W-:Y:S01]  /*24a0*/  @!P4 IMAD.MOV R19, RZ, RZ, -R19 ;  /* 0x000000ffff13c224 */ /* 0x000fe200078e0a13 */
[----:B------:R-:W-:Y:S01]  /*24b0*/  ISETP.GE.U32.AND P4, PT, R5, 0x7fffffcf, PT ;  /* 0x7fffffcf0500780c */ /* 0x000fe20003f86070 */
[----:B------:R-:W-:Y:S01]  /*24c0*/  VIADD R5, R84, 0xffffffe8 ;  /* 0xffffffe854057836 */ /* 0x000fe20000000000 */
[----:B------:R-:W-:Y:S01]  /*24d0*/  ISETP.GE.U32.AND P2, PT, R0, 0x7fffffd0, PT ;  /* 0x7fffffd00000780c */ /* 0x000fe20003f46070 */
[----:B------:R-:W-:-:S02]  /*24e0*/  VIADD R0, R84, 0xffffffe9 ;  /* 0xffffffe954007836 */ /* 0x000fc40000000000 */
[C---:B------:R-:W-:Y:S01]  /*24f0*/  VIADD R25, R84.reuse, 0xffffffe6 ;  /* 0xffffffe654197836 */ /* 0x040fe20000000000 */
[----:B------:R-:W-:Y:S01]  /*2500*/  ISETP.GE.U32.AND P5, PT, R5, 0x7fffffc9, PT ;  /* 0x7fffffc90500780c */ /* 0x000fe20003fa6070 */
[C---:B------:R-:W-:Y:S01]  /*2510*/  VIADD R15, R84.reuse, 0xffffffe7 ;  /* 0xffffffe7540f7836 */ /* 0x040fe20000000000 */
[----:B------:R-:W-:Y:S01]  /*2520*/  SEL R5, RZ, 0x4, P4 ;  /* 0x00000004ff057807 */ /* 0x000fe20002000000 */
[----:B------:R-:W-:Y:S01]  /*2530*/  VIADD R27, R84, 0xffffffe2 ;  /* 0xffffffe2541b7836 */ /* 0x000fe20000000000 */
[----:B------:R-:W-:Y:S01]  /*2540*/  ISETP.GE.U32.AND P4, PT, R0, 0x7fffffca, PT ;  /* 0x7fffffca0000780c */ /* 0x000fe20003f86070 */
[C---:B------:R-:W-:Y:S01]  /*2550*/  VIADD R0, R84.reuse, 0xffffffeb ;  /* 0xffffffeb54007836 */ /* 0x040fe20000000000 */
[----:B------:R-:W-:Y:S01]  /*2560*/  SEL R12, RZ, 0x7fff8, P2 ;  /* 0x0007fff8ff0c7807 */ /* 0x000fe20001000000 */
[----:B------:R-:W-:Y:S01]  /*2570*/  IMAD.IADD R7, R7, 0x1, R14 ;  /* 0x0000000107077824 */ /* 0x000fe200078e020e */
[----:B------:R-:W-:Y:S01]  /*2580*/  ISETP.GE.U32.AND P2, PT, R9, 0x7fffffcb, PT ;  /* 0x7fffffcb0900780c */ /* 0x000fe20003f46070 */
[----:B------:R-:W-:Y:S01]  /*2590*/  VIADD R9, R84, 0xffffffe4 ;  /* 0xffffffe454097836 */ /* 0x000fe20000000000 */
[----:B------:R-:W-:-:S02]  /*25a0*/  SEL R11, RZ, 0x1, P5 ;  /* 0x00000001ff0b7807 */ /* 0x000fc40002800000 */
[----:B------:R-:W-:Y:S01]  /*25b0*/  ISETP.GE.U32.AND P5, PT, R0, 0x7fffffcc, PT ;  /* 0x7fffffcc0000780c */ /* 0x000fe20003fa6070 */
[----:B------:R-:W-:Y:S01]  /*25c0*/  VIADD R0, R84, 0xffffffe5 ;  /* 0xffffffe554007836 */ /* 0x000fe20000000000 */
[----:B------:R-:W-:Y:S02]  /*25d0*/  SEL R26, RZ, 0x1fffe, P4 ;  /* 0x0001fffeff1a7807 */ /* 0x000fe40002000000 */
[----:B------:R-:W-:Y:S02]  /*25e0*/  ISETP.GE.U32.AND P4, PT, R9, 0x7fffffc5, PT ;  /* 0x7fffffc50900780c */ /* 0x000fe40003f86070 */
[----:B------:R-:W-:Y:S01]  /*25f0*/  SEL R24, RZ, 0x7fff8, P5 ;  /* 0x0007fff8ff187807 */ /* 0x000fe20002800000 */
[----:B------:R-:W-:Y:S01]  /*2600*/  IMAD.IADD R11, R11, 0x1, R26 ;  /* 0x000000010b0b7824 */ /* 0x000fe200078e021a */
[----:B------:R-:W-:Y:S02]  /*2610*/  ISETP.GE.U32.AND P5, PT, R25, 0x7fffffc7, PT ;  /* 0x7fffffc71900780c */ /* 0x000fe40003fa6070 */
[----:B------:R-:W-:-:S02]  /*2620*/  SEL R25, RZ, 0x1, P4 ;  /* 0x00000001ff197807 */ /* 0x000fc40002000000 */
[----:B------:R-:W-:Y:S02]  /*2630*/  ISETP.GE.U32.AND P4, PT, R15, 0x7fffffc8, PT ;  /* 0x7fffffc80f00780c */ /* 0x000fe40003f86070 */
[----:B------:R-:W-:Y:S02]  /*2640*/  SEL R9, RZ, 0x4, P2 ;  /* 0x00000004ff097807 */ /* 0x000fe40001000000 */
[----:B------:R-:W-:Y:S02]  /*2650*/  SEL R15, RZ, 0x4, P5 ;  /* 0x00000004ff0f7807 */ /* 0x000fe40002800000 */
[----:B------:R-:W-:Y:S01]  /*2660*/  ISETP.GE.U32.AND P2, PT, R0, 0x7fffffc6, PT ;  /* 0x7fffffc60000780c */ /* 0x000fe20003f46070 */
[C---:B------:R-:W-:Y:S01]  /*2670*/  VIADD R0, R84.reuse, 0xffffffe1 ;  /* 0xffffffe154007836 */ /* 0x040fe20000000000 */
[----:B------:R-:W-:Y:S01]  /*2680*/  ISETP.GE.U32.AND P5, PT, R27, 0x7fffffc3, PT ;  /* 0x7fffffc31b00780c */ /* 0x000fe20003fa6070 */
[----:B------:R-:W-:Y:S01]  /*2690*/  VIADD R27, R84, 0xfffffff6 ;  /* 0xfffffff6541b7836 */ /* 0x000fe20000000000 */
[----:B------:R-:W-:-:S02]  /*26a0*/  SEL R54, RZ, 0x1fffe, P2 ;  /* 0x0001fffeff367807 */ /* 0x000fc40001000000 */
[----:B------:R-:W-:Y:S02]  /*26b0*/  SEL R52, RZ, 0x7fff8, P4 ;  /* 0x0007fff8ff347807 */ /* 0x000fe40002000000 */
[----:B------:R-:W-:Y:S01]  /*26c0*/  ISETP.GE.U32.AND P2, PT, R0, 0x7fffffc2, PT ;  /* 0x7fffffc20000780c */ /* 0x000fe20003f46070 */
[C---:B------:R-:W-:Y:S01]  /*26d0*/  VIADD R0, R84.reuse, 0xffffffe0 ;  /* 0xffffffe054007836 */ /* 0x040fe20000000000 */
[----:B------:R-:W-:Y:S02]  /*26e0*/  ISETP.GE.U32.AND P4, PT, R27, 0x7fffffd7, PT ;  /* 0x7fffffd71b00780c */ /* 0x000fe40003f86070 */
[----:B------:R-:W-:Y:S02]  /*26f0*/  SEL R27, RZ, 0x4, P5 ;  /* 0x00000004ff1b7807 */ /* 0x000fe40002800000 */
[----:B------:R-:W-:Y:S01]  /*2700*/  ISETP.GE.U32.AND P5, PT, R55, 0x7fffffc4, PT ;  /* 0x7fffffc43700780c */ /* 0x000fe20003fa6070 */
[----:B------:R-:W-:Y:S01]  /*2710*/  VIADD R55, R84, 0xfffffffe ;  /* 0xfffffffe54377836 */ /* 0x000fe20000000000 */
[----:B------:R-:W-:-:S02]  /*2720*/  SEL R53, RZ, 0x1fffe, P2 ;  /* 0x0001fffeff357807 */ /* 0x000fc40001000000 */
[----:B------:R-:W-:Y:S02]  /*2730*/  ISETP.GE.U32.AND P2, PT, R0, 0x7fffffc1, PT ;  /* 0x7fffffc10000780c */ /* 0x000fe40003f46070 */
[----:B------:R-:W-:Y:S01]  /*2740*/  SEL R14, RZ, 0x7fff8, P5 ;  /* 0x0007fff8ff0e7807 */ /* 0x000fe20002800000 */
[----:B----4-:R-:W-:Y:S10]  /*2750*/  BRA.U UP0, `(.L_x_5) ;  /* 0x0000000100187547 */ /* 0x010ff4000b800000 */
[----:B------:R-:W-:Y:S01]  /*2760*/  ELECT P5, URZ, PT ;  /* 0x0000000000ff782f */ /* 0x000fe200038a0000 */
[----:B------:R-:W-:Y:S01]  /*2770*/  IMAD.MOV.U32 R26, RZ, RZ, 0x1 ;  /* 0x00000001ff1a7424 */ /* 0x000fe200078e00ff */
[----:B------:R-:W-:Y:S01]  /*2780*/  UMOV UR5, 0x40 ;  /* 0x0000004000057882 */ /* 0x000fe20000000000 */
[----:B------:R-:W-:Y:S01]  /*2790*/  UVIRTCOUNT.DEALLOC.SMPOOL 0x80 ;  /* 0x000000800000784c */ /* 0x000fe20000000000 */
[----:B------:R-:W-:-:S09]  /*27a0*/  ULEA UR5, UR4, UR5, 0x18 ;  /* 0x0000000504057291 */ /* 0x000fd2000f8ec0ff */
[----:B------:R0:W-:Y:S03]  /*27b0*/  @P5 STS.U8 [UR5], R26 ;  /* 0x0000001aff005988 */ /* 0x0001e60008000005 */
.L_x_5:
[----:B------:R-:W-:Y:S01]  /*27c0*/  USHF.L.U32 UR4, UR6, 0x15, URZ ;  /* 0x0000001506047899 */ /* 0x000fe200080006ff */
[----:B------:R-:W-:Y:S01]  /*27d0*/  LOP3.LUT R7, R7, 0x3, RZ, 0xc0, !PT ;  /* 0x0000000307077812 */ /* 0x000fe200078ec0ff */
[----:B------:R-:W-:Y:S01]  /*27e0*/  @!P6 IMAD.MOV R20, RZ, RZ, -R20 ;  /* 0x000000ffff14e224 */ /* 0x000fe200078e0a14 */
[----:B------:R-:W-:Y:S01]  /*27f0*/  LOP3.LUT R11, R11, 0x3, RZ, 0xc0, !PT ;  /* 0x000000030b0b7812 */ /* 0x000fe200078ec0ff */
[----:B------:R-:W-:Y:S01]  /*2800*/  ULOP3.LUT UR4, UR4, 0x600000, URZ, 0xc0, !UPT ;  /* 0x0060000004047892 */ /* 0x000fe2000f8ec0ff */
[----:B------:R-:W-:Y:S01]  /*2810*/  IADD3 R12, PT, PT, R7, R12, R5 ;  /* 0x0000000c070c7210 */ /* 0x000fe20007ffe005 */
[-C--:B------:R-:W-:Y:S01]  /*2820*/  IMAD R5, R4, R85.reuse, RZ ;  /* 0x0000005504057224 */ /* 0x080fe200078e02ff */
[----:B------:R-:W-:Y:S01]  /*2830*/  IADD3 R9, PT, PT, R11, R24, R9 ;  /* 0x000000180b097210 */ /* 0x000fe20007ffe009 */
[----:B------:R-:W-:Y:S01]  /*2840*/  UIADD3 UR10, UPT, UPT, UR8, UR4, URZ ;  /* 0x00000004080a7290 */ /* 0x000fe2000fffe0ff */
[-C--:B------:R-:W-:Y:S01]  /*2850*/  IMAD R10, R10, R85.reuse, RZ ;  /* 0x000000550a0a7224 */ /* 0x080fe200078e02ff */
[----:B0-----:R-:W-:Y:S01]  /*2860*/  SEL R26, RZ, 0x1, P2 ;  /* 0x00000001ff1a7807 */ /* 0x001fe20001000000 */
[----:B------:R-:W-:Y:S01]  /*2870*/  VOTEU.ALL UP1, P1 ;  /* 0x0000000000ff7886 */ /* 0x000fe20000820000 */
[----:B------:R-:W-:Y:S01]  /*2880*/  LEA R4, P6, R5, UR12, 0x1 ;  /* 0x0000000c05047c11 */ /* 0x000fe2000f8c08ff */
[----:B------:R-:W-:Y:S01]  /*2890*/  IMAD.SHL.U32 R11, R9, 0x100, RZ ;  /* 0x00000100090b7824 */ /* 0x000fe200078e00ff */
[----:B------:R-:W-:Y:S01]  /*28a0*/  UMOV UR5, 0x1 ;  /* 0x0000000100057882 */ /* 0x000fe20000000000 */
[-C--:B------:R-:W-:Y:S01]  /*28b0*/  IMAD R9, R6, R85.reuse, RZ ;  /* 0x0000005506097224 */ /* 0x080fe200078e02ff */
[----:B------:R-:W-:Y:S01]  /*28c0*/  LEA.HI.X.SX32 R5, R5, UR13, 0x1, P6 ;  /* 0x0000000d05057c11 */ /* 0x000fe2000b0f0eff */
[----:B------:R-:W-:Y:S01]  /*28d0*/  STTM.x64 tmem[UR10], RZ ;  /* 0x000000ff000079ed */ /* 0x000fe2000834000a */
[----:B------:R-:W-:Y:S01]  /*28e0*/  STTM.x64 tmem[UR10+0x40], RZ ;  /* 0x000040ff000079ed */ /* 0x000fe2000834000a */
[----:B------:R-:W-:Y:S01]  /*28f0*/  STTM.x64 tmem[UR10+0x80], RZ ;  /* 0x000080ff000079ed */ /* 0x000fe2000834000a */
[----:B------:R-:W-:Y:S01]  /*2900*/  STTM.x64 tmem[UR10+0xc0], RZ ;  /* 0x0000c0ff000079ed */ /* 0x000fe2000834000a */
[----:B------:R-:W-:Y:S01]  /*2910*/  STTM.x64 tmem[UR10+0x100], RZ ;  /* 0x000100ff000079ed */ /* 0x000fe2000834000a */
[----:B------:R-:W-:Y:S01]  /*2920*/  STTM.x64 tmem[UR10+0x140], RZ ;  /* 0x000140ff000079ed */ /* 0x000fe2000834000a */
[----:B------:R-:W-:Y:S01]  /*2930*/  LEA R6, P6, R10, UR12, 0x1 ;  /* 0x0000000c0a067c11 */ /* 0x000fe2000f8c08ff */
[----:B------:R-:W-:Y:S01]  /*2940*/  STTM.x64 tmem[UR10+0x180], RZ ;  /* 0x000180ff000079ed */ /* 0x000fe2000834000a */
[----:B------:R-:W-:Y:S01]  /*2950*/  STTM.x64 tmem[UR10+0x1c0], RZ ;  /* 0x0001c0ff000079ed */ /* 0x000fe2000834000a */
[----:B------:R-:W0:Y:S01]  /*2960*/  FENCE.VIEW.ASYNC.T ;  /* 0x00000000000073c6 */ /* 0x000e220000000200 */
[----:B------:R-:W-:Y:S01]  /*2970*/  IMAD R85, R8, R85, RZ ;  /* 0x0000005508557224 */ /* 0x000fe200078e02ff */
[----:B------:R-:W-:Y:S01]  /*2980*/  LEA.HI.X.SX32 R7, R10, UR13, 0x1, P6 ;  /* 0x0000000d0a077c11 */ /* 0x000fe2000b0f0eff */
[----:B------:R-:W-:Y:S01]  /*2990*/  IMAD.IADD R26, R26, 0x1, R53 ;  /* 0x000000011a1a7824 */ /* 0x000fe200078e0235 */
[----:B------:R-:W-:Y:S01]  /*29a0*/  LEA R8, P6, R9, UR12, 0x1 ;  /* 0x0000000c09087c11 */ /* 0x000fe2000f8c08ff */
[----:B------:R-:W-:Y:S01]  /*29b0*/  UIADD3 UR11, UPT, UPT, UR9, 0x14000, URZ ;  /* 0x00014000090b7890 */ /* 0x000fe2000fffe0ff */
[----:B------:R-:W-:Y:S01]  /*29c0*/  LOP3.LUT R11, R11, 0xf00, RZ, 0xe2, !PT ;  /* 0x00000f000b0b7812 */ /* 0x000fe200078ee2ff */
[----:B------:R-:W-:Y:S01]  /*29d0*/  IMAD.IADD R25, R25, 0x1, R54 ;  /* 0x0000000119197824 */ /* 0x000fe200078e0236 */
[----:B------:R-:W-:Y:S01]  /*29e0*/  LEA.HI.X.SX32 R9, R9, UR13, 0x1, P6 ;  /* 0x0000000d09097c11 */ /* 0x000fe2000b0f0eff */
[----:B0-----:R-:W-:Y:S01]  /*29f0*/  VOTEU.ALL UP2, P1 ;  /* 0x0000000000ff7886 */ /* 0x001fe20000840000 */
[C---:B------:R-:W-:Y:S01]  /*2a00*/  LEA R10, P6, R85.reuse, UR12, 0x1 ;  /* 0x0000000c550a7c11 */ /* 0x040fe2000f8c08ff */
[----:B------:R-:W-:Y:S01]  /*2a10*/  IMAD R12, R12, 0x1000, R11 ;  /* 0x000010000c0c7824 */ /* 0x000fe200078e020b */
[----:B------:R-:W-:Y:S01]  /*2a20*/  LOP3.LUT R26, R26, 0x3, RZ, 0xc0, !PT ;  /* 0x000000031a1a7812 */ /* 0x000fe200078ec0ff */
[----:B------:R-:W0:Y:S01]  /*2a30*/  LDC.64 R92, c[0x0][0x3a8] ;  /* 0x0000ea00ff5c7b82 */ /* 0x000e220000000a00 */
[----:B------:R-:W-:Y:S01]  /*2a40*/  LEA.HI.X.SX32 R11, R85, UR13, 0x1, P6 ;  /* 0x0000000d550b7c11 */ /* 0x000fe2000b0f0eff */
[----:B------:R-:W-:Y:S01]  /*2a50*/  STL.64 [R1+0x7d0], R16 ;  /* 0x0007d01001007387 */ /* 0x000fe20000100a00 */
[----:B------:R-:W-:-:S04]  /*2a60*/  @!UP1 UIADD3 UR12, UPT, UPT, -UR5, 0x100000, URZ ;  /* 0x00100000050c9890 */ /* 0x000fc8000fffe1ff */
[----:B------:R-:W-:Y:S02]  /*2a70*/  @!UP1 USHF.L.U32 UR13, UR12, 0xb, URZ ;  /* 0x0000000b0c0d9899 */ /* 0x000fe400080006ff */
[----:B------:R-:W-:Y:S01]  /*2a80*/  @!UP1 USHF.L.U32 UR12, UR12, 0x1, URZ ;  /* 0x000000010c0c9899 */ /* 0x000fe200080006ff */
[----:B------:R-:W-:Y:S01]  /*2a90*/  VIADD R24, R84, 0xfffffffd ;  /* 0xfffffffd54187836 */ /* 0x000fe20000000000 */
[----:B------:R-:W-:Y:S01]  /*2aa0*/  LOP3.LUT R25, R25, 0x3, RZ, 0xc0, !PT ;  /* 0x0000000319197812 */ /* 0x000fe200078ec0ff */
[----:B------:R-:W-:Y:S01]  /*2ab0*/  BAR.SYNC.DEFER_BLOCKING 0x0 ;  /* 0x0000000000007b1d */ /* 0x000fe20000010000 */
[----:B------:R-:W-:Y:S02]  /*2ac0*/  IADD3 R14, PT, PT, R26, R14, R27 ;  /* 0x0000000e1a0e7210 */ /* 0x000fe40007ffe01b */
[----:B------:R-:W-:Y:S02]  /*2ad0*/  IADD3 R15, PT, PT, R25, R52, R15 ;  /* 0x00000034190f7210 */ /* 0x000fe40007ffe00f */
[----:B------:R-:W-:-:S02]  /*2ae0*/  LOP3.LUT R14, R14, 0xf, RZ, 0xc0, !PT ;  /* 0x0000000f0e0e7812 */ /* 0x000fc400078ec0ff */
[----:B------:R-:W-:Y:S01]  /*2af0*/  PRMT R62, RZ, 0x7610, R62 ;  /* 0x00007610ff3e7816 */ /* 0x000fe2000000003e */
[----:B------:R-:W-:Y:S01]  /*2b00*/  STL.64 [R1+0x7c8], R18 ;  /* 0x0007c81201007387 */ /* 0x000fe20000100a00 */
[----:B------:R-:W-:Y:S01]  /*2b10*/  PRMT R60, RZ, 0x7610, R60 ;  /* 0x00007610ff3c7816 */ /* 0x000fe2000000003c */
[----:B------:R-:W-:Y:S01]  /*2b20*/  IMAD R14, R15, 0x10, R14 ;  /* 0x000000100f0e7824 */ /* 0x000fe200078e020e */
[----:B------:R-:W-:Y:S01]  /*2b30*/  PRMT R59, RZ, 0x7610, R59 ;  /* 0x00007610ff3b7816 */ /* 0x000fe2000000003b */
[----:B------:R-:W-:Y:S01]  /*2b40*/  STL.64 [R1+0x7c0], R64 ;  /* 0x0007c04001007387 */ /* 0x000fe20000100a00 */
[----:B------:R-:W-:Y:S02]  /*2b50*/  PRMT R58, RZ, 0x7610, R58 ;  /* 0x00007610ff3a7816 */ /* 0x000fe4000000003a */
[----:B------:R-:W-:Y:S01]  /*2b60*/  LOP3.LUT R15, R14, 0xff, RZ, 0xc0, !PT ;  /* 0x000000ff0e0f7812 */ /* 0x000fe200078ec0ff */
[----:B------:R-:W-:Y:S01]  /*2b70*/  STL [R1+0x738], R89 ;  /* 0x0007385901007387 */ /* 0x000fe20000100800 */
[----:B------:R-:W-:-:S02]  /*2b80*/  PRMT R14, RZ, 0x7610, R14 ;  /* 0x00007610ff0e7816 */ /* 0x000fc4000000000e */
[----:B------:R-:W-:Y:S01]  /*2b90*/  PRMT R57, RZ, 0x7610, R57 ;  /* 0x00007610ff397816 */ /* 0x000fe20000000039 */
[----:B------:R-:W-:Y:S01]  /*2ba0*/  IMAD.IADD R12, R12, 0x1, R15 ;  /* 0x000000010c0c7824 */ /* 0x000fe200078e020f */
[----:B------:R-:W-:Y:S01]  /*2bb0*/  STL.64 [R1+0x730], R90 ;  /* 0x0007305a01007387 */ /* 0x000fe20000100a00 */
[----:B------:R-:W-:-:S03]  /*2bc0*/  PRMT R56, RZ, 0x7610, R56 ;  /* 0x00007610ff387816 */ /* 0x000fc60000000038 */
[----:B------:R-:W1:Y:S02]  /*2bd0*/  FENCE.VIEW.ASYNC.S ;  /* 0x00000000000073c6 */ /* 0x000e640000000000 */
[----:B-1----:R-:W1:Y:S02]  /*2be0*/  @!UP2 SYNCS.EXCH.64 URZ, [UR11], UR12 ;  /* 0x0000000c0bffa5b2 */ /* 0x002e640008000100 */
[----:B-1----:R-:W-:Y:S01]  /*2bf0*/  BAR.SYNC.DEFER_BLOCKING 0x0 ;  /* 0x0000000000007b1d */ /* 0x002fe20000010000 */
[----:B------:R-:W-:Y:S02]  /*2c00*/  LOP3.LUT R12, R12, 0xffff, RZ, 0xc0, !PT ;  /* 0x0000ffff0c0c7812 */ /* 0x000fe400078ec0ff */
[----:B------:R-:W-:Y:S02]  /*2c10*/  PRMT R54, RZ, 0x7610, R54 ;  /* 0x00007610ff367816 */ /* 0x000fe40000000036 */
[----:B------:R-:W-:Y:S01]  /*2c20*/  SHF.R.U32.HI R15, RZ, 0xf, R12 ;  /* 0x0000000fff0f7819 */ /* 0x000fe2000001160c */
[----:B0-----:R-:W-:Y:S01]  /*2c30*/  IMAD R61, R92, 0x18, RZ ;  /* 0x000000185c3d7824 */ /* 0x001fe200078e02ff */
[----:B------:R-:W-:Y:S01]  /*2c40*/  ISETP.GE.U32.AND P6, PT, R24, 0x7fffffde, PT ;  /* 0x7fffffde1800780c */ /* 0x000fe20003fc6070 */
[----:B------:R-:W-:Y:S01]  /*2c50*/  STL.64 [R1+0x778], R90 ;  /* 0x0007785a01007387 */ /* 0x000fe20000100a00 */
[----:B------:R-:W-:-:S03]  /*2c60*/  ISETP.GE.U32.AND P5, PT, R55, 0x7fffffdf, PT ;  /* 0x7fffffdf3700780c */ /* 0x000fc60003fa6070 */
[----:B------:R-:W-:Y:S04]  /*2c70*/  STL.64 [R1+0x798], R90 ;  /* 0x0007985a01007387 */ /* 0x000fe80000100a00 */
[----:B------:R0:W-:Y:S04]  /*2c80*/  STL.64 [R1+0x7b8], R90 ;  /* 0x0007b85a01007387 */ /* 0x0001e80000100a00 */
[----:B------:R-:W-:Y:S04]  /*2c90*/  STL [R1+0x67c], R2 ;  /* 0x00067c0201007387 */ /* 0x000fe80000100800 */
[----:B------:R-:W2:Y:S04]  /*2ca0*/  @!P0 LDG.E.U16 R14, desc[UR22][R4.64] ;  /* 0x00000016040e8981 */ /* 0x000ea8000c1e1500 */
[----:B------:R-:W3:Y:S04]  /*2cb0*/  @!P0 LDG.E.U16 R62, desc[UR22][R6.64] ;  /* 0x00000016063e8981 */ /* 0x000ee8000c1e1500 */
[----:B------:R-:W4:Y:S04]  /*2cc0*/  @!P0 LDG.E.U16 R60, desc[UR22][R8.64] ;  /* 0x00000016083c8981 */ /* 0x000f28000c1e1500 */
[----:B------:R-:W2:Y:S01]  /*2cd0*/  @!P0 LDG.E.U16 R59, desc[UR22][R10.64] ;  /* 0x000000160a3b8981 */ /* 0x000ea2000c1e1500 */
[----:B------:R-:W-:Y:S01]  /*2ce0*/  LOP3.LUT P0, RZ, R15, 0x1, RZ, 0xc0, !PT ;  /* 0x000000010fff7812 */ /* 0x000fe2000780c0ff */
[----:B------:R-:W-:-:S02]  /*2cf0*/  IMAD.SHL.U32 R15, R92, 0x8, RZ ;  /* 0x000000085c0f7824 */ /* 0x000fc400078e00ff */
[----:B------:R-:W-:Y:S02]  /*2d00*/  STL [R1+0x6d0], R2 ;  /* 0x0006d00201007387 */ /* 0x000fe40000100800 */
[C---:B0-----:R-:W-:Y:S02]  /*2d10*/  IMAD.WIDE R90, R15.reuse, 0x2, R4 ;  /* 0x000000020f5a7825 */ /* 0x041fe400078e0204 */
[----:B------:R-:W-:Y:S02]  /*2d20*/  STL [R1+0x748], R2 ;  /* 0x0007480201007387 */ /* 0x000fe40000100800 */
[C---:B------:R-:W-:Y:S02]  /*2d30*/  IMAD.WIDE R64, R15.reuse, 0x2, R6 ;  /* 0x000000020f407825 */ /* 0x040fe400078e0206 */
[----:B------:R-:W2:Y:S02]  /*2d40*/  @!P3 LDG.E.U16 R58, desc[UR22][R90.64] ;  /* 0x000000165a3ab981 */ /* 0x000ea4000c1e1500 */
[----:B------:R-:W-:-:S02]  /*2d50*/  IMAD.WIDE R18, R15, 0x2, R8 ;  /* 0x000000020f127825 */ /* 0x000fc400078e0208 */
[----:B------:R-:W3:Y:S04]  /*2d60*/  @!P3 LDG.E.U16 R57, desc[UR22][R64.64] ;  /* 0x000000164039b981 */ /* 0x000ee8000c1e1500 */
[----:B------:R0:W3:Y:S01]  /*2d70*/  @!P3 LDG.E.U16 R56, desc[UR22][R18.64] ;  /* 0x000000161238b981 */ /* 0x0000e2000c1e1500 */
[----:B------:R-:W-:-:S03]  /*2d80*/  IMAD.WIDE R16, R15, 0x2, R10 ;  /* 0x000000020f107825 */ /* 0x000fc600078e020a */
[----:B------:R-:W-:Y:S01]  /*2d90*/  STL.64 [R1+0x768], R2 ;  /* 0x0007680201007387 */ /* 0x000fe20000100a00 */
[----:B------:R-:W-:-:S03]  /*2da0*/  SHF.R.U32.HI R15, RZ, 0x7, R12 ;  /* 0x00000007ff0f7819 */ /* 0x000fc6000001160c */
[----:B------:R-:W-:Y:S04]  /*2db0*/  STL.64 [R1+0x788], R2 ;  /* 0x0007880201007387 */ /* 0x000fe80000100a00 */
[----:B------:R-:W-:Y:S04]  /*2dc0*/  STL.64 [R1+0x7a8], R2 ;  /* 0x0007a80201007387 */ /* 0x000fe80000100a00 */
[----:B------:R-:W-:Y:S04]  /*2dd0*/  STL.64 [R1+0x7d8], R2 ;  /* 0x0007d80201007387 */ /* 0x000fe80000100a00 */
[----:B------:R-:W-:Y:S04]  /*2de0*/  STL [R1+0x5f8], R0 ;  /* 0x0005f80001007387 */ /* 0x000fe80000100800 */
[----:B------:R-:W-:Y:S04]  /*2df0*/  STL [R1+0x640], R0 ;  /* 0x0006400001007387 */ /* 0x000fe80000100800 */
[----:B------:R-:W-:Y:S04]  /*2e00*/  STL [R1+0x678], R0 ;  /* 0x0006780001007387 */ /* 0x000fe80000100800 */
[----:B------:R-:W-:Y:S04]  /*2e10*/  STL [R1+0x6d4], R0 ;  /* 0x0006d40001007387 */ /* 0x000fe80000100800 */
[----:B------:R1:W4:Y:S01]  /*2e20*/  @!P3 LDG.E.U16 R54, desc[UR22][R16.64] ;  /* 0x000000161036b981 */ /* 0x000322000c1e1500 */
[----:B------:R-:W-:Y:S01]  /*2e30*/  LOP3.LUT P3, RZ, R15, 0x1, RZ, 0xc0, !PT ;  /* 0x000000010fff7812 */ /* 0x000fe2000786c0ff */
[----:B------:R-:W-:-:S02]  /*2e40*/  IMAD.SHL.U32 R15, R92, 0x10, RZ ;  /* 0x000000105c0f7824 */ /* 0x000fc400078e00ff */
[----:B------:R-:W-:Y:S04]  /*2e50*/  STL [R1+0x758], R0 ;  /* 0x0007580001007387 */ /* 0x000fe80000100800 */
[----:B------:R0:W-:Y:S04]  /*2e60*/  STL.64 [R1+0x7e0], R20 ;  /* 0x0007e01401007387 */ /* 0x0001e80000100a00 */
[----:B------:R-:W-:Y:S04]  /*2e70*/  STL.64 [R1+0x2b8], R90 ;  /* 0x0002b85a01007387 */ /* 0x000fe80000100a00 */
[----:B------:R-:W-:Y:S01]  /*2e80*/  STL.64 [R1+0x2b0], R64 ;  /* 0x0002b04001007387 */ /* 0x000fe20000100a00 */
[----:B------:R-:W-:-:S03]  /*2e90*/  PRMT R25, RZ, 0x7610, R25 ;  /* 0x00007610ff197816 */ /* 0x000fc60000000019 */
[----:B------:R1:W-:Y:S01]  /*2ea0*/  STL.64 [R1+0x2a8], R18 ;  /* 0x0002a81201007387 */ /* 0x0003e20000100a00 */
[C---:B0-----:R-:W-:Y:S01]  /*2eb0*/  IMAD.WIDE R20, R15.reuse, 0x2, R4 ;  /* 0x000000020f147825 */ /* 0x041fe200078e0204 */
[----:B------:R-:W-:Y:S02]  /*2ec0*/  PRMT R27, RZ, 0x7610, R27 ;  /* 0x00007610ff1b7816 */ /* 0x000fe4000000001b */
[----:B------:R-:W-:Y:S01]  /*2ed0*/  PRMT R26, RZ, 0x7610, R26 ;  /* 0x00007610ff1a7816 */ /* 0x000fe2000000001a */
[----:B------:R-:W-:Y:S01]  /*2ee0*/  IMAD.WIDE R2, R15, 0x2, R10 ;  /* 0x000000020f027825 */ /* 0x000fe200078e020a */
[----:B------:R-:W-:-:S04]  /*2ef0*/  PRMT R24, RZ, 0x7610, R24 ;  /* 0x00007610ff187816 */ /* 0x000fc80000000018 */
[----:B------:R0:W4:Y:S01]  /*2f00*/  @P0 LDG.E.U16 R25, desc[UR22][R2.64] ;  /* 0x0000001602190981 */ /* 0x000122000c1e1500 */
[----:B-1----:R-:W-:-:S05]  /*2f10*/  IMAD.WIDE R18, R15, 0x2, R6 ;  /* 0x000000020f127825 */ /* 0x002fca00078e0206 */
[----:B------:R1:W4:Y:S04]  /*2f20*/  @P0 LDG.E.U16 R27, desc[UR22][R18.64] ;  /* 0x00000016121b0981 */ /* 0x000328000c1e1500 */
[----:B--2---:R-:W-:Y:S04]  /*2f30*/  STL.64 [R1+0x740], R58 ;  /* 0x0007403a01007387 */ /* 0x004fe80000100a00 */
[----:B------:R2:W-:Y:S04]  /*2f40*/  STL.64 [R1+0x2a0], R16 ;  /* 0x0002a01001007387 */ /* 0x0005e80000100a00 */
[----:B------:R-:W-:Y:S04]  /*2f50*/  STL.64 [R1+0x790], R58 ;  /* 0x0007903a01007387 */ /* 0x000fe80000100a00 */
[----:B------:R-:W-:Y:S01]  /*2f60*/  STL.64 [R1+0x7b0], R58 ;  /* 0x0007b03a01007387 */ /* 0x000fe20000100a00 */
[----:B--2---:R-:W-:-:S03]  /*2f70*/  IMAD.WIDE R16, R15, 0x2, R8 ;  /* 0x000000020f107825 */ /* 0x004fc600078e0208 */
[----:B---3--:R-:W-:Y:S04]  /*2f80*/  STL.64 [R1+0x750], R56 ;  /* 0x0007503801007387 */ /* 0x008fe80000100a00 */
[----:B------:R-:W-:Y:S04]  /*2f90*/  STL.64 [R1+0x1b8], R20 ;  /* 0x0001b81401007387 */ /* 0x000fe80000100a00 */
[----:B------:R-:W-:Y:S04]  /*2fa0*/  STL.64 [R1+0x1b0], R18 ;  /* 0x0001b01201007387 */ /* 0x000fe80000100a00 */
[----:B------:R-:W-:Y:S04]  /*2fb0*/  STL.64 [R1+0x1a8], R16 ;  /* 0x0001a81001007387 */ /* 0x000fe80000100a00 */
[----:B------:R0:W-:Y:S04]  /*2fc0*/  STL.64 [R1+0x1a0], R2 ;  /* 0x0001a00201007387 */ /* 0x0001e80000100a00 */
[----:B------:R2:W4:Y:S01]  /*2fd0*/  @P0 LDG.E.U16 R26, desc[UR22][R16.64] ;  /* 0x00000016101a0981 */ /* 0x000522000c1e1500 */
[----:B0-----:R-:W-:-:S05]  /*2fe0*/  IMAD.WIDE R2, R61, 0x2, R4 ;  /* 0x000000023d027825 */ /* 0x001fca00078e0204 */
[----:B------:R-:W3:Y:S01]  /*2ff0*/  @P3 LDG.E.U16 R24, desc[UR22][R2.64] ;  /* 0x0000001602183981 */ /* 0x000ee2000c1e1500 */
[----:B------:R-:W-:Y:S01]  /*3000*/  PRMT R52, RZ, 0x7610, R52 ;  /* 0x00007610ff347816 */ /* 0x000fe20000000034 */
[----:B------:R-:W-:Y:S01]  /*3010*/  IMAD R55, R92, 0x9, RZ ;  /* 0x000000095c377824 */ /* 0x000fe200078e02ff */
[----:B------:R-:W-:Y:S01]  /*3020*/  PRMT R88, RZ, 0x7610, R88 ;  /* 0x00007610ff587816 */ /* 0x000fe20000000058 */
[----:B------:R-:W-:Y:S01]  /*3030*/  IMAD.WIDE R58, R61, 0x2, R6 ;  /* 0x000000023d3a7825 */ /* 0x000fe200078e0206 */
[----:B------:R-:W-:Y:S02]  /*3040*/  PRMT R87, RZ, 0x7610, R87 ;  /* 0x00007610ff577816 */ /* 0x000fe40000000057 */
[----:B------:R0:W3:Y:S01]  /*3050*/  @P0 LDG.E.U16 R52, desc[UR22][R20.64] ;  /* 0x0000001614340981 */ /* 0x0000e2000c1e1500 */
[----:B------:R-:W-:Y:S01]  /*3060*/  PRMT R86, RZ, 0x7610, R86 ;  /* 0x00007610ff567816 */ /* 0x000fe20000000056 */
[----:B-1----:R-:W-:Y:S01]  /*3070*/  IMAD.WIDE R18, R55, 0x2, R6 ;  /* 0x0000000237127825 */ /* 0x002fe200078e0206 */
[----:B------:R-:W-:-:S03]  /*3080*/  PRMT R85, RZ, 0x7610, R85 ;  /* 0x00007610ff557816 */ /* 0x000fc60000000055 */
[C---:B--2---:R-:W-:Y:S01]  /*3090*/  IMAD.WIDE R16, R55.reuse, 0x2, R8 ;  /* 0x0000000237107825 */ /* 0x044fe200078e0208 */
[----:B------:R-:W2:Y:S03]  /*30a0*/  @!P4 LDG.E.U16 R87, desc[UR22][R18.64] ;  /* 0x000000161257c981 */ /* 0x000ea6000c1e1500 */
[----:B0-----:R-:W-:Y:S01]  /*30b0*/  IMAD.WIDE R20, R55, 0x2, R4 ;  /* 0x0000000237147825 */ /* 0x001fe200078e0204 */
[----:B------:R-:W2:Y:S03]  /*30c0*/  @!P4 LDG.E.U16 R86, desc[UR22][R16.64] ;  /* 0x000000161056c981 */ /* 0x000ea6000c1e1500 */
[----:B------:R-:W-:Y:S01]  /*30d0*/  IMAD.WIDE R56, R61, 0x2, R8 ;  /* 0x000000023d387825 */ /* 0x000fe200078e0208 */
[----:B------:R-:W2:Y:S01]  /*30e0*/  @!P4 LDG.E.U16 R88, desc[UR22][R20.64] ;  /* 0x000000161458c981 */ /* 0x000ea2000c1e1500 */
[----:B------:R-:W-:-:S02]  /*30f0*/  SHF.R.U32.HI R15, RZ, 0xe, R12 ;  /* 0x0000000eff0f7819 */ /* 0x000fc4000001160c */
[----:B------:R-:W-:Y:S02]  /*3100*/  PRMT R83, RZ, 0x7610, R83 ;  /* 0x00007610ff537816 */ /* 0x000fe40000000053 */
[----:B------:R-:W-:Y:S02]  /*3110*/  LOP3.LUT P0, RZ, R15, 0x1, RZ, 0xc0, !PT ;  /* 0x000000010fff7812 */ /* 0x000fe4000780c0ff */
[----:B------:R-:W-:Y:S02]  /*3120*/  PRMT R15, RZ, 0x7610, R15 ;  /* 0x00007610ff0f7816 */ /* 0x000fe4000000000f */
[----:B------:R-:W-:Y:S01]  /*3130*/  PRMT R82, RZ, 0x7610, R82 ;  /* 0x00007610ff527816 */ /* 0x000fe20000000052 */
[----:B------:R-:W2:Y:S01]  /*3140*/  @P3 LDG.E.U16 R83, desc[UR22][R56.64] ;  /* 0x0000001638533981 */ /* 0x000ea2000c1e1500 */
[----:B------:R-:W-:-:S03]  /*3150*/  SHF.R.U32.HI R53, RZ, 0x6, R12 ;  /* 0x00000006ff357819 */ /* 0x000fc6000001160c */
[----:B------:R-:W2:Y:S01]  /*3160*/  @P3 LDG.E.U16 R15, desc[UR22][R58.64] ;  /* 0x000000163a0f3981 */ /* 0x000ea2000c1e1500 */
[----:B------:R-:W-:Y:S02]  /*3170*/  PRMT R81, RZ, 0x7610, R81 ;  /* 0x00007610ff517816 */ /* 0x000fe40000000051 */
[----:B------:R-:W-:Y:S02]  /*3180*/  PRMT R70, RZ, 0x7610, R70 ;  /* 0x00007610ff467816 */ /* 0x000fe40000000046 */
[----:B------:R-:W-:Y:S02]  /*3190*/  PRMT R74, RZ, 0x7610, R74 ;  /* 0x00007610ff4a7816 */ /* 0x000fe4000000004a */
[----:B------:R-:W-:Y:S02]  /*31a0*/  PRMT R73, RZ, 0x7610, R73 ;  /* 0x00007610ff497816 */ /* 0x000fe40000000049 */
[----:B------:R-:W-:Y:S02]  /*31b0*/  PRMT R72, RZ, 0x7610, R72 ;  /* 0x00007610ff487816 */ /* 0x000fe40000000048 */
[----:B------:R-:W-:Y:S01]  /*31c0*/  PRMT R71, RZ, 0x7610, R71 ;  /* 0x00007610ff477816 */ /* 0x000fe20000000047 */
[----:B------:R-:W-:Y:S01]  /*31d0*/  IMAD.WIDE R64, R92, 0x2, R8 ;  /* 0x000000025c407825 */ /* 0x000fe200078e0208 */
[----:B------:R-:W-:-:S02]  /*31e0*/  PRMT R69, RZ, 0x7610, R69 ;  /* 0x00007610ff457816 */ /* 0x000fc40000000045 */
[----:B------:R-:W-:Y:S02]  /*31f0*/  PRMT R80, RZ, 0x7610, R80 ;  /* 0x00007610ff507816 */ /* 0x000fe40000000050 */
[----:B------:R-:W-:-:S06]  /*3200*/  PRMT R79, RZ, 0x7610, R79 ;  /* 0x00007610ff4f7816 */ /* 0x000fcc000000004f */
[----:B------:R-:W2:Y:S04]  /*3210*/  @!P5 LDG.E.U16 R79, desc[UR22][R64.64] ;  /* 0x00000016404fd981 */ /* 0x000ea8000c1e1500 */
[----:B----4-:R-:W-:Y:S04]  /*3220*/  STL.64 [R1+0x760], R26 ;  /* 0x0007601a01007387 */ /* 0x010fe80000100a00 */
[----:B------:R0:W-:Y:S04]  /*3230*/  STL.64 [R1+0x780], R26 ;  /* 0x0007801a01007387 */ /* 0x0001e80000100a00 */
[----:B------:R1:W-:Y:S04]  /*3240*/  STL.64 [R1+0xb8], R2 ;  /* 0x0000b80201007387 */ /* 0x0003e80000100a00 */
[----:B---3--:R-:W-:Y:S01]  /*3250*/  STL.64 [R1+0x770], R24 ;  /* 0x0007701801007387 */ /* 0x008fe20000100a00 */
[----:B0-----:R-:W-:-:S03]  /*3260*/  IMAD.WIDE R26, R61, 0x2, R10 ;  /* 0x000000023d1a7825 */ /* 0x001fc600078e020a */
[----:B------:R-:W-:Y:S01]  /*3270*/  STL.64 [R1+0x7a0], R24 ;  /* 0x0007a01801007387 */ /* 0x000fe20000100a00 */
[----:B-1----:R-:W-:-:S03]  /*3280*/  IMAD.WIDE R2, R55, 0x2, R10 ;  /* 0x0000000237027825 */ /* 0x002fc600078e020a */
[----:B------:R-:W-:Y:S04]  /*3290*/  STL.64 [R1+0x298], R20 ;  /* 0x0002981401007387 */ /* 0x000fe80000100a00 */
[----:B------:R-:W-:Y:S04]  /*32a0*/  STL.64 [R1+0xb0], R58 ;  /* 0x0000b03a01007387 */ /* 0x000fe80000100a00 */
[----:B------:R0:W3:Y:S01]  /*32b0*/  @!P4 LDG.E.U16 R85, desc[UR22][R2.64] ;  /* 0x000000160255c981 */ /* 0x0000e2000c1e1500 */
[----:B------:R-:W-:Y:S02]  /*32c0*/  ISETP.NE.AND P4, PT, R23, RZ, PT ;  /* 0x000000ff1700720c */ /* 0x000fe40003f85270 */
[----:B------:R-:W-:Y:S01]  /*32d0*/  LOP3.LUT R23, RZ, R23, RZ, 0x33, !PT ;  /* 0x00000017ff177212 */ /* 0x000fe200078e33ff */
[----:B------:R-:W-:Y:S04]  /*32e0*/  STL.64 [R1+0xa8], R56 ;  /* 0x0000a83801007387 */ /* 0x000fe80000100a00 */
[----:B------:R-:W-:Y:S04]  /*32f0*/  STL.64 [R1+0xa0], R26 ;  /* 0x0000a01a01007387 */ /* 0x000fe80000100a00 */
[----:B------:R-:W-:Y:S04]  /*3300*/  STL.64 [R1+0x290], R18 ;  /* 0x0002901201007387 */ /* 0x000fe80000100a00 */
[----:B------:R-:W-:Y:S04]  /*3310*/  STL.64 [R1+0x288], R16 ;  /* 0x0002881001007387 */ /* 0x000fe80000100a00 */
[----:B------:R0:W-:Y:S04]  /*3320*/  STL.64 [R1+0x280], R2 ;  /* 0x0002800201007387 */ /* 0x0001e80000100a00 */
[----:B------:R1:W4:Y:S01]  /*3330*/  @P3 LDG.E.U16 R82, desc[UR22][R26.64] ;  /* 0x000000161a523981 */ /* 0x000322000c1e1500 */
[----:B0-----:R-:W-:-:S02]  /*3340*/  SEL R3, R23, R37, !P4 ;  /* 0x0000002517037207 */ /* 0x001fc40006000000 */
[C---:B------:R-:W-:Y:S02]  /*3350*/  SEL R2, R23.reuse, R29, !P4 ;  /* 0x0000001d17027207 */ /* 0x040fe40006000000 */
[C---:B------:R-:W-:Y:S01]  /*3360*/  SEL R16, R23.reuse, R40, !P4 ;  /* 0x0000002817107207 */ /* 0x040fe20006000000 */
[----:B------:R0:W-:Y:S04]  /*3370*/  STL [R1+0x438], R3 ;  /* 0x0004380301007387 */ /* 0x0001e80000100800 */
[----:B------:R1:W-:Y:S01]  /*3380*/  STL [R1+0x434], R2 ;  /* 0x0004340201007387 */ /* 0x0003e20000100800 */
[----:B0-----:R-:W-:-:S03]  /*3390*/  SEL R3, R23, R42, !P4 ;  /* 0x0000002a17037207 */ /* 0x001fc60006000000 */
[----:B------:R0:W-:Y:S01]  /*33a0*/  STL [R1+0x430], R16 ;  /* 0x0004301001007387 */ /* 0x0001e20000100800 */
[----:B-1----:R-:W-:-:S03]  /*33b0*/  SEL R2, R23, R34, !P4 ;  /* 0x0000002217027207 */ /* 0x002fc60006000000 */
[----:B------:R1:W-:Y:S04]  /*33c0*/  STL [R1+0x42c], R3 ;  /* 0x00042c0301007387 */ /* 0x0003e80000100800 */
[----:B------:R2:W-:Y:S01]  /*33d0*/  STL [R1+0x428], R2 ;  /* 0x0004280201007387 */ /* 0x0005e20000100800 */
[C---:B0-----:R-:W-:Y:S02]  /*33e0*/  SEL R16, R23.reuse, R47, !P4 ;  /* 0x0000002f17107207 */ /* 0x041fe40006000000 */
[----:B-1----:R-:W-:-:S03]  /*33f0*/  SEL R3, R23, R48, !P4 ;  /* 0x0000003017037207 */ /* 0x002fc60006000000 */
[----:B------:R0:W-:Y:S01]  /*3400*/  STL [R1+0x424], R16 ;  /* 0x0004241001007387 */ /* 0x0001e20000100800 */
[----:B--2---:R-:W-:-:S03]  /*3410*/  SEL R2, R23, R31, !P4 ;  /* 0x0000001f17027207 */ /* 0x004fc60006000000 */
        /* <DEDUP_REMOVED lines=24> */
[----:B------:R1:W-:Y:S01]  /*35a0*/  STL [R1+0x444], R3 ;  /* 0x0004440301007387 */ /* 0x0003e20000100800 */
[----:B------:R-:W-:Y:S01]  /*35b0*/  LOP3.LUT P3, RZ, R53, 0x1, RZ, 0xc0, !PT ;  /* 0x0000000135ff7812 */ /* 0x000fe2000786c0ff */
[C---:B------:R-:W-:Y:S02]  /*35c0*/  IMAD R53, R92.reuse, 0x11, RZ ;  /* 0x000000115c357824 */ /* 0x040fe400078e02ff */
[----:B------:R2:W-:Y:S01]  /*35d0*/  STL [R1+0x448], R2 ;  /* 0x0004480201007387 */ /* 0x0005e20000100800 */
[C---:B0-----:R-:W-:Y:S01]  /*35e0*/  SEL R16, R23.reuse, R46, !P4 ;  /* 0x0000002e17107207 */ /* 0x041fe20006000000 */
[----:B------:R-:W-:Y:S01]  /*35f0*/  IMAD R55, R92, 0x19, RZ ;  /* 0x000000195c377824 */ /* 0x000fe200078e02ff */
[----:B-1----:R-:W-:-:S03]  /*3600*/  SEL R3, R23, R32, !P4 ;  /* 0x0000002017037207 */ /* 0x002fc60006000000 */
[----:B------:R0:W-:Y:S01]  /*3610*/  STL [R1+0x450], R16 ;  /* 0x0004501001007387 */ /* 0x0001e20000100800 */
[----:B--2---:R-:W-:Y:S01]  /*3620*/  SEL R2, R23, R50, !P4 ;  /* 0x0000003217027207 */ /* 0x004fe20006000000 */
[--C-:B------:R-:W-:Y:S02]  /*3630*/  IMAD.WIDE R18, R53, 0x2, R4.reuse ;  /* 0x0000000235127825 */ /* 0x100fe400078e0204 */
[----:B------:R-:W-:Y:S01]  /*3640*/  STL [R1+0x44c], R3 ;  /* 0x00044c0301007387 */ /* 0x000fe20000100800 */
[----:B------:R-:W-:Y:S01]  /*3650*/  SEL R20, R23, R28, !P4 ;  /* 0x0000001c17147207 */ /* 0x000fe20006000000 */
[----:B------:R-:W-:Y:S02]  /*3660*/  IMAD.SHL.U32 R61, R92, 0x2, RZ ;  /* 0x000000025c3d7824 */ /* 0x000fe400078e00ff */
[----:B------:R1:W-:Y:S01]  /*3670*/  STL [R1+0x454], R2 ;  /* 0x0004540201007387 */ /* 0x0003e20000100800 */
[----:B0-----:R-:W-:-:S03]  /*3680*/  IMAD.WIDE R16, R55, 0x2, R4 ;  /* 0x0000000237107825 */ /* 0x001fc600078e0204 */
[----:B------:R-:W-:Y:S01]  /*3690*/  STL.64 [R1+0x198], R18 ;  /* 0x0001981201007387 */ /* 0x000fe20000100a00 */
[----:B------:R-:W-:-:S03]  /*36a0*/  IMAD.WIDE R58, R61, 0x2, R4 ;  /* 0x000000023d3a7825 */ /* 0x000fc600078e0204 */
[----:B------:R-:W2:Y:S01]  /*36b0*/  @P0 LDG.E.U16 R74, desc[UR22][R18.64] ;  /* 0x00000016124a0981 */ /* 0x000ea2000c1e1500 */
[----:B-1----:R-:W-:-:S03]  /*36c0*/  IMAD.WIDE R2, R92, 0x2, R4 ;  /* 0x000000025c027825 */ /* 0x002fc600078e0204 */
[----:B------:R0:W-:Y:S04]  /*36d0*/  STL [R1+0x458], R20 ;  /* 0x0004581401007387 */ /* 0x0001e80000100800 */
[----:B------:R-:W-:Y:S01]  /*36e0*/  STL.64 [R1+0x98], R16 ;  /* 0x0000981001007387 */ /* 0x000fe20000100a00 */
[----:B------:R-:W-:-:S03]  /*36f0*/  IMAD.WIDE R90, R53, 0x2, R10 ;  /* 0x00000002355a7825 */ /* 0x000fc600078e020a */
[----:B------:R1:W-:Y:S01]  /*3700*/  STL.64 [R1+0x398], R2 ;  /* 0x0003980201007387 */ /* 0x0003e20000100a00 */
[----:B0-----:R-:W-:-:S03]  /*3710*/  IMAD.WIDE R20, R53, 0x2, R6 ;  /* 0x0000000235147825 */ /* 0x001fc600078e0206 */
[----:B------:R1:W2:Y:S01]  /*3720*/  @!P5 LDG.E.U16 R81, desc[UR22][R2.64] ;  /* 0x000000160251d981 */ /* 0x0002a2000c1e1500 */
[----:B------:R-:W-:-:S03]  /*3730*/  IMAD.WIDE R56, R55, 0x2, R8 ;  /* 0x0000000237387825 */ /* 0x000fc600078e0208 */
[----:B------:R0:W2:Y:S01]  /*3740*/  @P3 LDG.E.U16 R70, desc[UR22][R16.64] ;  /* 0x0000001610463981 */ /* 0x0000a2000c1e1500 */
[----:B------:R-:W-:-:S03]  /*3750*/  IMAD.WIDE R26, R55, 0x2, R10 ;  /* 0x00000002371a7825 */ /* 0x000fc600078e020a */
[----:B------:R-:W-:Y:S01]  /*3760*/  STL.64 [R1+0x378], R58 ;  /* 0x0003783a01007387 */ /* 0x000fe20000100a00 */
[----:B-1----:R-:W-:-:S03]  /*3770*/  IMAD.WIDE R2, R53, 0x2, R8 ;  /* 0x0000000235027825 */ /* 0x002fc600078e0208 */
[----:B------:R1:W-:Y:S01]  /*3780*/  STL.64 [R1+0x190], R20 ;  /* 0x0001901401007387 */ /* 0x0003e20000100a00 */
[----:B0-----:R-:W-:-:S03]  /*3790*/  IMAD.WIDE R16, R55, 0x2, R6 ;  /* 0x0000000237107825 */ /* 0x001fc600078e0206 */
[----:B------:R-:W-:Y:S01]  /*37a0*/  STL.64 [R1+0x188], R2 ;  /* 0x0001880201007387 */ /* 0x000fe20000100a00 */
[----:B------:R-:W-:-:S03]  /*37b0*/  IMAD.WIDE R18, R92, 0x2, R6 ;  /* 0x000000025c127825 */ /* 0x000fc600078e0206 */
[----:B------:R0:W-:Y:S04]  /*37c0*/  STL.64 [R1+0x180], R90 ;  /* 0x0001805a01007387 */ /* 0x0001e80000100a00 */
[----:B------:R0:W-:Y:S04]  /*37d0*/  STL.64 [R1+0x90], R16 ;  /* 0x0000901001007387 */ /* 0x0001e80000100a00 */
[----:B------:R-:W-:Y:S04]  /*37e0*/  STL.64 [R1+0x88], R56 ;  /* 0x0000883801007387 */ /* 0x000fe80000100a00 */
[----:B------:R-:W2:Y:S04]  /*37f0*/  @P0 LDG.E.U16 R73, desc[UR22][R20.64] ;  /* 0x0000001614490981 */ /* 0x000ea8000c1e1500 */
[----:B------:R-:W2:Y:S04]  /*3800*/  @P0 LDG.E.U16 R72, desc[UR22][R2.64] ;  /* 0x0000001602480981 */ /* 0x000ea8000c1e1500 */
[----:B------:R0:W2:Y:S04]  /*3810*/  @P0 LDG.E.U16 R71, desc[UR22][R90.64] ;  /* 0x000000165a470981 */ /* 0x0000a8000c1e1500 */
[----:B-1----:R-:W2:Y:S04]  /*3820*/  LDL.LU.64 R20, [R1+0x7e0] ;  /* 0x0007e00001147983 */ /* 0x002ea80000300a00 */
[----:B------:R-:W-:Y:S01]  /*3830*/  STL.64 [R1+0x80], R26 ;  /* 0x0000801a01007387 */ /* 0x000fe20000100a00 */
[----:B0-----:R-:W-:-:S03]  /*3840*/  IMAD.WIDE R90, R92, 0x2, R10 ;  /* 0x000000025c5a7825 */ /* 0x001fc600078e020a */
[----:B------:R-:W2:Y:S04]  /*3850*/  LDL.LU.64 R2, [R1+0x7d8] ;  /* 0x0007d80001027983 */ /* 0x000ea80000300a00 */
[----:B------:R0:W-:Y:S04]  /*3860*/  STL.64 [R1+0x390], R18 ;  /* 0x0003901201007387 */ /* 0x0001e80000100a00 */
[----:B------:R1:W-:Y:S04]  /*3870*/  STL.64 [R1+0x388], R64 ;  /* 0x0003884001007387 */ /* 0x0003e80000100a00 */
[----:B------:R-:W2:Y:S04]  /*3880*/  @P3 LDG.E.U16 R69, desc[UR22][R16.64] ;  /* 0x0000001610453981 */ /* 0x000ea8000c1e1500 */
[----:B------:R-:W2:Y:S04]  /*3890*/  @!P5 LDG.E.U16 R80, desc[UR22][R18.64] ;  /* 0x000000161250d981 */ /* 0x000ea8000c1e1500 */
[----:B------:R-:W2:Y:S04]  /*38a0*/  LDL.LU.64 R16, [R1+0x7d0] ;  /* 0x0007d00001107983 */ /* 0x000ea80000300a00 */
[----:B------:R-:W-:Y:S04]  /*38b0*/  STL.64 [R1+0x380], R90 ;  /* 0x0003805a01007387 */ /* 0x000fe80000100a00 */
[----:B0-----:R-:W3:Y:S04]  /*38c0*/  LDL.LU.64 R18, [R1+0x7c8] ;  /* 0x0007c80001127983 */ /* 0x001ee80000300a00 */
[----:B-1----:R-:W4:Y:S01]  /*38d0*/  LDL.LU.64 R64, [R1+0x7c0] ;  /* 0x0007c00001407983 */ /* 0x002f220000300a00 */
[----:B------:R-:W-:-:S02]  /*38e0*/  PRMT R68, RZ, 0x7610, R68 ;  /* 0x00007610ff447816 */ /* 0x000fc40000000044 */
[----:B------:R-:W-:Y:S02]  /*38f0*/  PRMT R67, RZ, 0x7610, R67 ;  /* 0x00007610ff437816 */ /* 0x000fe40000000043 */
[----:B------:R-:W-:Y:S02]  /*3900*/  PRMT R75, RZ, 0x7610, R75 ;  /* 0x00007610ff4b7816 */ /* 0x000fe4000000004b */
[----:B------:R0:W4:Y:S04]  /*3910*/  @P3 LDG.E.U16 R68, desc[UR22][R56.64] ;  /* 0x0000001638443981 */ /* 0x000128000c1e1500 */
[----:B------:R1:W4:Y:S01]  /*3920*/  @P3 LDG.E.U16 R67, desc[UR22][R26.64] ;  /* 0x000000161a433981 */ /* 0x000322000c1e1500 */
[----:B0-----:R-:W-:-:S04]  /*3930*/  IMAD.WIDE R56, R61, 0x2, R6 ;  /* 0x000000023d387825 */ /* 0x001fc800078e0206 */
[----:B-1----:R-:W-:Y:S01]  /*3940*/  IMAD.WIDE R26, R61, 0x2, R8 ;  /* 0x000000023d1a7825 */ /* 0x002fe200078e0208 */
[----:B------:R-:W-:Y:S04]  /*3950*/  STL.64 [R1+0x370], R56 ;  /* 0x0003703801007387 */ /* 0x000fe80000100a00 */
[----:B------:R0:W-:Y:S04]  /*3960*/  STL.64 [R1+0x368], R26 ;  /* 0x0003681a01007387 */ /* 0x0001e80000100a00 */
[----:B------:R0:W4:Y:S02]  /*3970*/  @!P6 LDG.E.U16 R75, desc[UR22][R26.64] ;  /* 0x000000161a4be981 */ /* 0x000124000c1e1500 */
[----:B0-----:R-:W-:Y:S01]  /*3980*/  SEL R27, R23, R22, !P4 ;  /* 0x00000016171b7207 */ /* 0x001fe20006000000 */
[----:B------:R-:W-:Y:S01]  /*3990*/  VIADD R63, R84, 0xfffffff5 ;  /* 0xfffffff5543f7836 */ /* 0x000fe20000000000 */
[----:B------:R-:W-:-:S02]  /*39a0*/  PRMT R77, RZ, 0x7610, R77 ;  /* 0x00007610ff4d7816 */ /* 0x000fc4000000004d */
[----:B------:R-:W-:Y:S02]  /*39b0*/  PRMT R76, RZ, 0x7610, R76 ;  /* 0x00007610ff4c7816 */ /* 0x000fe4000000004c */
[----:B------:R-:W-:Y:S02]  /*39c0*/  PRMT R50, RZ, 0x7610, R50 ;  /* 0x00007610ff327816 */ /* 0x000fe40000000032 */
[----:B------:R-:W-:Y:S01]  /*39d0*/  ISETP.GE.U32.AND P0, PT, R63, 0x7fffffd6, PT ;  /* 0x7fffffd63f00780c */ /* 0x000fe20003f06070 */
[----:B------:R-:W4:Y:S01]  /*39e0*/  @!P6 LDG.E.U16 R77, desc[UR22][R58.64] ;  /* 0x000000163a4de981 */ /* 0x000f22000c1e1500 */
[----:B------:R-:W-:-:S03]  /*39f0*/  PRMT R78, RZ, 0x7610, R78 ;  /* 0x00007610ff4e7816 */ /* 0x000fc6000000004e */
[----:B------:R-:W4:Y:S01]  /*3a00*/  @!P6 LDG.E.U16 R76, desc[UR22][R56.64] ;  /* 0x00000016384ce981 */ /* 0x000f22000c1e1500 */
[----:B------:R-:W-:Y:S02]  /*3a10*/  PRMT R45, RZ, 0x7610, R45 ;  /* 0x00007610ff2d7816 */ /* 0x000fe4000000002d */
[----:B------:R-:W-:Y:S01]  /*3a20*/  PRMT R44, RZ, 0x7610, R44 ;  /* 0x00007610ff2c7816 */ /* 0x000fe2000000002c */
[----:B------:R0:W4:Y:S01]  /*3a30*/  @!P5 LDG.E.U16 R78, desc[UR22][R90.64] ;  /* 0x000000165a4ed981 */ /* 0x000122000c1e1500 */
[----:B------:R-:W-:Y:S02]  /*3a40*/  PRMT R43, RZ, 0x7610, R43 ;  /* 0x00007610ff2b7816 */ /* 0x000fe4000000002b */
[----:B------:R-:W-:Y:S02]  /*3a50*/  PRMT R42, RZ, 0x7610, R42 ;  /* 0x00007610ff2a7816 */ /* 0x000fe4000000002a */
[----:B------:R-:W-:Y:S02]  /*3a60*/  PRMT R37, RZ, 0x7610, R37 ;  /* 0x00007610ff257816 */ /* 0x000fe40000000025 */
[----:B------:R-:W-:-:S02]  /*3a70*/  PRMT R36, RZ, 0x7610, R36 ;  /* 0x00007610ff247816 */ /* 0x000fc40000000024 */
[----:B------:R-:W-:Y:S02]  /*3a80*/  PRMT R35, RZ, 0x7610, R35 ;  /* 0x00007610ff237816 */ /* 0x000fe40000000023 */
[----:B------:R-:W-:Y:S02]  /*3a90*/  PRMT R34, RZ, 0x7610, R34 ;  /* 0x00007610ff227816 */ /* 0x000fe40000000022 */
        /* <DEDUP_REMOVED lines=19> */
[----:B--2---:R-:W-:-:S05]  /*3bd0*/  SEL R16, R23, R16, !P4 ;  /* 0x0000001017107207 */ /* 0x004fca0006000000 */
[----:B------:R1:W-:Y:S01]  /*3be0*/  STL [R1+0x45c], R16 ;  /* 0x00045c1001007387 */ /* 0x0003e20000100800 */
[C---:B---3--:R-:W-:Y:S02]  /*3bf0*/  SEL R26, R23.reuse, R18, !P4 ;  /* 0x00000012171a7207 */ /* 0x048fe40006000000 */
[----:B-1----:R-:W-:-:S03]  /*3c00*/  SEL R16, R23, R17, !P4 ;  /* 0x0000001117107207 */ /* 0x002fc60006000000 */
[----:B------:R1:W-:Y:S01]  /*3c10*/  STL [R1+0x460], R26 ;  /* 0x0004601a01007387 */ /* 0x0003e20000100800 */
[----:B------:R-:W-:-:S03]  /*3c20*/  SEL R17, R23, R13, !P4 ;  /* 0x0000000d17117207 */ /* 0x000fc60006000000 */
[----:B------:R-:W-:Y:S01]  /*3c30*/  STL [R1+0x464], R27 ;  /* 0x0004641b01007387 */ /* 0x000fe20000100800 */
[----:B------:R-:W-:-:S03]  /*3c40*/  SEL R13, R23, R19, !P4 ;  /* 0x00000013170d7207 */ /* 0x000fc60006000000 */
[----:B------:R2:W-:Y:S01]  /*3c50*/  STL [R1+0x46c], R16 ;  /* 0x00046c1001007387 */ /* 0x0005e20000100800 */
[----:B-1----:R-:W-:-:S05]  /*3c60*/  SEL R26, R23, R21, !P4 ;  /* 0x00000015171a7207 */ /* 0x002fca0006000000 */
[----:B------:R1:W-:Y:S01]  /*3c70*/  STL [R1+0x470], R26 ;  /* 0x0004701a01007387 */ /* 0x0003e20000100800 */
[----:B--2---:R-:W-:-:S03]  /*3c80*/  SEL R16, R23, R20, !P4 ;  /* 0x0000001417107207 */ /* 0x004fc60006000000 */
[----:B------:R-:W-:Y:S04]  /*3c90*/  STL [R1+0x474], R17 ;  /* 0x0004741101007387 */ /* 0x000fe80000100800 */
[----:B------:R-:W-:Y:S04]  /*3ca0*/  STL [R1+0x468], R16 ;  /* 0x0004681001007387 */ /* 0x000fe80000100800 */
[----:B------:R2:W-:Y:S01]  /*3cb0*/  STL [R1+0x478], R13 ;  /* 0x0004780d01007387 */ /* 0x0005e20000100800 */
[----:B-1----:R-:W-:-:S05]  /*3cc0*/  IMAD.WIDE R26, R61, 0x2, R10 ;  /* 0x000000023d1a7825 */ /* 0x002fca00078e020a */
[----:B------:R1:W3:Y:S01]  /*3cd0*/  @!P6 LDG.E.U16 R50, desc[UR22][R26.64] ;  /* 0x000000161a32e981 */ /* 0x0002e2000c1e1500 */
[----:B--2---:R-:W-:-:S05]  /*3ce0*/  VIADD R13, R84, 0xfffffffc ;  /* 0xfffffffc540d7836 */ /* 0x004fca0000000000 */
[----:B------:R-:W-:Y:S02]  /*3cf0*/  ISETP.GE.U32.AND P3, PT, R13, 0x7fffffdd, PT ;  /* 0x7fffffdd0d00780c */ /* 0x000fe40003f66070 */
[----:B------:R-:W-:-:S04]  /*3d00*/  SHF.R.U32.HI R13, RZ, 0xd, R12 ;  /* 0x0000000dff0d7819 */ /* 0x000fc8000001160c */
[----:B------:R-:W-:Y:S01]  /*3d10*/  LOP3.LUT P6, RZ, R13, 0x1, RZ, 0xc0, !PT ;  /* 0x000000010dff7812 */ /* 0x000fe200078cc0ff */
[----:B------:R-:W-:Y:S01]  /*3d20*/  IMAD R13, R92, 0xa, RZ ;  /* 0x0000000a5c0d7824 */ /* 0x000fe200078e02ff */
[----:B------:R1:W-:Y:S03]  /*3d30*/  STL.64 [R1+0x360], R26 ;  /* 0x0003601a01007387 */ /* 0x0003e60000100a00 */
[----:B0-----:R-:W-:-:S04]  /*3d40*/  IMAD.WIDE R90, R13, 0x2, R4 ;  /* 0x000000020d5a7825 */ /* 0x001fc800078e0204 */
[C---:B------:R-:W-:Y:S01]  /*3d50*/  IMAD.WIDE R58, R13.reuse, 0x2, R6 ;  /* 0x000000020d3a7825 */ /* 0x040fe200078e0206 */
[----:B------:R0:W2:Y:S03]  /*3d60*/  @!P0 LDG.E.U16 R45, desc[UR22][R90.64] ;  /* 0x000000165a2d8981 */ /* 0x0000a6000c1e1500 */
[C---:B------:R-:W-:Y:S01]  /*3d70*/  IMAD.WIDE R56, R13.reuse, 0x2, R8 ;  /* 0x000000020d387825 */ /* 0x040fe200078e0208 */
[----:B------:R0:W2:Y:S03]  /*3d80*/  @!P0 LDG.E.U16 R44, desc[UR22][R58.64] ;  /* 0x000000163a2c8981 */ /* 0x0000a6000c1e1500 */
[----:B-1----:R-:W-:Y:S01]  /*3d90*/  IMAD.WIDE R26, R13, 0x2, R10 ;  /* 0x000000020d1a7825 */ /* 0x002fe200078e020a */
[----:B------:R-:W-:Y:S01]  /*3da0*/  SHF.R.U32.HI R13, RZ, 0x5, R12 ;  /* 0x00000005ff0d7819 */ /* 0x000fe2000001160c */
[----:B------:R1:W2:Y:S04]  /*3db0*/  @!P0 LDG.E.U16 R43, desc[UR22][R56.64] ;  /* 0x00000016382b8981 */ /* 0x0002a8000c1e1500 */
[----:B------:R0:W2:Y:S01]  /*3dc0*/  @!P0 LDG.E.U16 R42, desc[UR22][R26.64] ;  /* 0x000000161a2a8981 */ /* 0x0000a2000c1e1500 */
[----:B------:R-:W-:Y:S01]  /*3dd0*/  LOP3.LUT P0, RZ, R13, 0x1, RZ, 0xc0, !PT ;  /* 0x000000010dff7812 */ /* 0x000fe2000780c0ff */
[----:B------:R-:W-:-:S02]  /*3de0*/  IMAD R13, R92, 0x12, RZ ;  /* 0x000000125c0d7824 */ /* 0x000fc400078e02ff */
[----:B------:R0:W-:Y:S04]  /*3df0*/  STL.64 [R1+0x278], R90 ;  /* 0x0002785a01007387 */ /* 0x0001e80000100a00 */
[----:B------:R1:W-:Y:S04]  /*3e00*/  STL.64 [R1+0x270], R58 ;  /* 0x0002703a01007387 */ /* 0x0003e80000100a00 */
[----:B------:R4:W-:Y:S04]  /*3e10*/  STL.64 [R1+0x268], R56 ;  /* 0x0002683801007387 */ /* 0x0009e80000100a00 */
[----:B------:R4:W-:Y:S01]  /*3e20*/  STL.64 [R1+0x260], R26 ;  /* 0x0002601a01007387 */ /* 0x0009e20000100a00 */
[----:B0-----:R-:W-:-:S04]  /*3e30*/  IMAD.WIDE R90, R13, 0x2, R4 ;  /* 0x000000020d5a7825 */ /* 0x001fc800078e0204 */
[C---:B-1----:R-:W-:Y:S01]  /*3e40*/  IMAD.WIDE R58, R13.reuse, 0x2, R6 ;  /* 0x000000020d3a7825 */ /* 0x042fe200078e0206 */
[----:B------:R0:W2:Y:S03]  /*3e50*/  @P6 LDG.E.U16 R37, desc[UR22][R90.64] ;  /* 0x000000165a256981 */ /* 0x0000a6000c1e1500 */
[C---:B----4-:R-:W-:Y:S01]  /*3e60*/  IMAD.WIDE R56, R13.reuse, 0x2, R8 ;  /* 0x000000020d387825 */ /* 0x050fe200078e0208 */
[----:B------:R1:W4:Y:S03]  /*3e70*/  @P6 LDG.E.U16 R36, desc[UR22][R58.64] ;  /* 0x000000163a246981 */ /* 0x000326000c1e1500 */
[----:B------:R-:W-:Y:S01]  /*3e80*/  IMAD.WIDE R26, R13, 0x2, R10 ;  /* 0x000000020d1a7825 */ /* 0x000fe200078e020a */
[----:B------:R0:W2:Y:S03]  /*3e90*/  @P6 LDG.E.U16 R35, desc[UR22][R56.64] ;  /* 0x0000001638236981 */ /* 0x0000a6000c1e1500 */
[----:B------:R-:W-:Y:S01]  /*3ea0*/  VIADD R13, R84, 0xfffffff3 ;  /* 0xfffffff3540d7836 */ /* 0x000fe20000000000 */
[----:B------:R0:W2:Y:S04]  /*3eb0*/  @P6 LDG.E.U16 R34, desc[UR22][R26.64] ;  /* 0x000000161a226981 */ /* 0x0000a8000c1e1500 */
[----:B------:R-:W-:Y:S01]  /*3ec0*/  ISETP.GE.U32.AND P6, PT, R13, 0x7fffffd4, PT ;  /* 0x7fffffd40d00780c */ /* 0x000fe20003fc6070 */
[----:B------:R0:W-:Y:S01]  /*3ed0*/  STL.64 [R1+0x178], R90 ;  /* 0x0001785a01007387 */ /* 0x0001e20000100a00 */
[----:B------:R-:W-:-:S03]  /*3ee0*/  IMAD R13, R92, 0x1a, RZ ;  /* 0x0000001a5c0d7824 */ /* 0x000fc600078e02ff */
[----:B------:R1:W-:Y:S04]  /*3ef0*/  STL.64 [R1+0x170], R58 ;  /* 0x0001703a01007387 */ /* 0x0003e80000100a00 */
[----:B------:R1:W-:Y:S04]  /*3f00*/  STL.64 [R1+0x168], R56 ;  /* 0x0001683801007387 */ /* 0x0003e80000100a00 */
[----:B------:R1:W-:Y:S01]  /*3f10*/  STL.64 [R1+0x160], R26 ;  /* 0x0001601a01007387 */ /* 0x0003e20000100a00 */
[----:B0-----:R-:W-:-:S04]  /*3f20*/  IMAD.WIDE R90, R13, 0x2, R4 ;  /* 0x000000020d5a7825 */ /* 0x001fc800078e0204 */
[C---:B-1----:R-:W-:Y:S01]  /*3f30*/  IMAD.WIDE R58, R13.reuse, 0x2, R6 ;  /* 0x000000020d3a7825 */ /* 0x042fe200078e0206 */
[----:B------:R0:W2:Y:S03]  /*3f40*/  @P0 LDG.E.U16 R33, desc[UR22][R90.64] ;  /* 0x000000165a210981 */ /* 0x0000a6000c1e1500 */
[C---:B------:R-:W-:Y:S01]  /*3f50*/  IMAD.WIDE R56, R13.reuse, 0x2, R8 ;  /* 0x000000020d387825 */ /* 0x040fe200078e0208 */
[----:B------:R1:W2:Y:S03]  /*3f60*/  @P0 LDG.E.U16 R32, desc[UR22][R58.64] ;  /* 0x000000163a200981 */ /* 0x0002a6000c1e1500 */
[----:B------:R-:W-:Y:S01]  /*3f70*/  IMAD.WIDE R26, R13, 0x2, R10 ;  /* 0x000000020d1a7825 */ /* 0x000fe200078e020a */
[----:B------:R0:W2:Y:S03]  /*3f80*/  @P0 LDG.E.U16 R31, desc[UR22][R56.64] ;  /* 0x00000016381f0981 */ /* 0x0000a6000c1e1500 */
[C---:B------:R-:W-:Y:S01]  /*3f90*/  VIADD R13, R84.reuse, 0xfffffffa ;  /* 0xfffffffa540d7836 */ /* 0x040fe20000000000 */
[----:B------:R0:W2:Y:S01]  /*3fa0*/  @P0 LDG.E.U16 R30, desc[UR22][R26.64] ;  /* 0x000000161a1e0981 */ /* 0x0000a2000c1e1500 */
[----:B------:R-:W-:-:S03]  /*3fb0*/  VIADD R16, R84, 0xfffffff4 ;  /* 0xfffffff454107836 */ /* 0x000fc60000000000 */
[----:B------:R-:W-:Y:S01]  /*3fc0*/  ISETP.GE.U32.AND P0, PT, R13, 0x7fffffdb, PT ;  /* 0x7fffffdb0d00780c */ /* 0x000fe20003f06070 */
[----:B------:R0:W-:Y:S01]  /*3fd0*/  STL.64 [R1+0x78], R90 ;  /* 0x0000785a01007387 */ /* 0x0001e20000100a00 */
[----:B------:R-:W-:-:S03]  /*3fe0*/  IMAD R13, R92, 0x3, RZ ;  /* 0x000000035c0d7824 */ /* 0x000fc600078e02ff */
[----:B------:R1:W-:Y:S04]  /*3ff0*/  STL.64 [R1+0x70], R58 ;  /* 0x0000703a01007387 */ /* 0x0003e80000100a00 */
[----:B------:R1:W-:Y:S04]  /*4000*/  STL.64 [R1+0x68], R56 ;  /* 0x0000683801007387 */ /* 0x0003e80000100a00 */
[----:B------:R1:W-:Y:S01]  /*4010*/  STL.64 [R1+0x60], R26 ;  /* 0x0000601a01007387 */ /* 0x0003e20000100a00 */
[----:B0-----:R-:W-:Y:S01]  /*4020*/  IMAD.WIDE R90, R13, 0x2, R4 ;  /* 0x000000020d5a7825 */ /* 0x001fe200078e0204 */
[----:B------:R-:W-:-:S03]  /*4030*/  ISETP.GE.U32.AND P4, PT, R16, 0x7fffffd5, PT ;  /* 0x7fffffd51000780c */ /* 0x000fc60003f86070 */
[C---:B-1----:R-:W-:Y:S01]  /*4040*/  IMAD.WIDE R58, R13.reuse, 0x2, R6 ;  /* 0x000000020d3a7825 */ /* 0x042fe200078e0206 */
[----:B------:R0:W2:Y:S03]  /*4050*/  @!P3 LDG.E.U16 R49, desc[UR22][R90.64] ;  /* 0x000000165a31b981 */ /* 0x0000a6000c1e1500 */
[C---:B------:R-:W-:Y:S01]  /*4060*/  IMAD.WIDE R56, R13.reuse, 0x2, R8 ;  /* 0x000000020d387825 */ /* 0x040fe200078e0208 */
[----:B------:R1:W2:Y:S03]  /*4070*/  @!P3 LDG.E.U16 R48, desc[UR22][R58.64] ;  /* 0x000000163a30b981 */ /* 0x0002a6000c1e1500 */
[----:B------:R-:W-:Y:S01]  /*4080*/  IMAD.WIDE R26, R13, 0x2, R10 ;  /* 0x000000020d1a7825 */ /* 0x000fe200078e020a */
        /* <DEDUP_REMOVED lines=20> */
[----:B------:R0:W-:Y:S01]  /*41d0*/  STL.64 [R1+0x258], R90 ;  /* 0x0002585a01007387 */ /* 0x0001e20000100a00 */
[----:B------:R-:W-:-:S03]  /*41e0*/  PRMT R23, RZ, 0x7610, R23 ;  /* 0x00007610ff177816 */ /* 0x000fc60000000017 */
[----:B------:R1:W-:Y:S01]  /*41f0*/  STL.64 [R1+0x250], R58 ;  /* 0x0002503a01007387 */ /* 0x0003e20000100a00 */
[----:B------:R-:W-:Y:S02]  /*4200*/  PRMT R21, RZ, 0x7610, R21 ;  /* 0x00007610ff157816 */ /* 0x000fe40000000015 */
[----:B------:R-:W-:Y:S01]  /*4210*/  PRMT R20, RZ, 0x7610, R20 ;  /* 0x00007610ff147816 */ /* 0x000fe20000000014 */
        /* <DEDUP_REMOVED lines=21> */
[----:B------:R0:W2:Y:S03]  /*4370*/  @P4 LDG.E.U16 R29, desc[UR22][R90.64] ;  /* 0x000000165a1d4981 */ /* 0x0000a6000c1e1500 */
[C---:B------:R-:W-:Y:S01]  /*4380*/  IMAD.WIDE R56, R13.reuse, 0x2, R8 ;  /* 0x000000020d387825 */ /* 0x040fe200078e0208 */
[----:B------:R1:W2:Y:S03]  /*4390*/  @P4 LDG.E.U16 R28, desc[UR22][R58.64] ;  /* 0x000000163a1c4981 */ /* 0x0002a6000c1e1500 */
[----:B------:R-:W-:Y:S01]  /*43a0*/  IMAD.WIDE R26, R13, 0x2, R10 ;  /* 0x000000020d1a7825 */ /* 0x000fe200078e020a */
[----:B------:R0:W2:Y:S03]  /*43b0*/  @P4 LDG.E.U16 R53, desc[UR22][R56.64] ;  /* 0x0000001638354981 */ /* 0x0000a6000c1e1500 */
[----:B------:R-:W-:Y:S01]  /*43c0*/  VIADD R13, R84, 0xfffffff9 ;  /* 0xfffffff9540d7836 */ /* 0x000fe20000000000 */
[----:B------:R0:W2:Y:S04]  /*43d0*/  @P4 LDG.E.U16 R51, desc[UR22][R26.64] ;  /* 0x000000161a334981 */ /* 0x0000a8000c1e1500 */
[----:B------:R-:W-:Y:S01]  /*43e0*/  ISETP.GE.U32.AND P4, PT, R13, 0x7fffffda, PT ;  /* 0x7fffffda0d00780c */ /* 0x000fe20003f86070 */
[----:B------:R0:W-:Y:S01]  /*43f0*/  STL.64 [R1+0x58], R90 ;  /* 0x0000585a01007387 */ /* 0x0001e20000100a00 */
[----:B------:R-:W-:Y:S01]  /*4400*/  IMAD.SHL.U32 R13, R92, 0x4, RZ ;  /* 0x000000045c0d7824 */ /* 0x000fe200078e00ff */
[----:B------:R-:W-:-:S02]  /*4410*/  PRMT R65, RZ, 0x7610, R65 ;  /* 0x00007610ff417816 */ /* 0x000fc40000000041 */
[----:B------:R1:W-:Y:S01]  /*4420*/  STL.64 [R1+0x50], R58 ;  /* 0x0000503a01007387 */ /* 0x0003e20000100a00 */
[----:B------:R-:W-:-:S03]  /*4430*/  PRMT R64, RZ, 0x7610, R64 ;  /* 0x00007610ff407816 */ /* 0x000fc60000000040 */
        /* <DEDUP_REMOVED lines=16> */
[----:B------:R-:W-:-:S03]  /*4540*/  PRMT R2, RZ, 0x7610, R2 ;  /* 0x00007610ff027816 */ /* 0x000fc60000000002 */
[----:B------:R3:W-:Y:S01]  /*4550*/  STL.64 [R1+0x328], R56 ;  /* 0x0003283801007387 */ /* 0x0007e20000100a00 */
[----:B------:R-:W-:-:S03]  /*4560*/  PRMT R3, RZ, 0x7610, R3 ;  /* 0x00007610ff037816 */ /* 0x000fc60000000003 */
[----:B------:R3:W-:Y:S01]  /*4570*/  STL.64 [R1+0x320], R26 ;  /* 0x0003201a01007387 */ /* 0x0007e20000100a00 */
[----:B0-----:R-:W-:-:S04]  /*4580*/  IMAD.WIDE R90, R13, 0x2, R4 ;  /* 0x000000020d5a7825 */ /* 0x001fc800078e0204 */
[C---:B-1----:R-:W-:Y:S01]  /*4590*/  IMAD.WIDE R58, R13.reuse, 0x2, R6 ;  /* 0x000000020d3a7825 */ /* 0x042fe200078e0206 */
[----:B------:R0:W-:Y:S03]  /*45a0*/  STL.64 [R1+0x238], R90 ;  /* 0x0002385a01007387 */ /* 0x0001e60000100a00 */
[----:B---3--:R-:W-:-:S04]  /*45b0*/  IMAD.WIDE R56, R13, 0x2, R8 ;  /* 0x000000020d387825 */ /* 0x008fc800078e0208 */
[----:B------:R-:W-:Y:S01]  /*45c0*/  IMAD.WIDE R26, R13, 0x2, R10 ;  /* 0x000000020d1a7825 */ /* 0x000fe200078e020a */
[----:B------:R1:W-:Y:S04]  /*45d0*/  STL.64 [R1+0x230], R58 ;  /* 0x0002303a01007387 */ /* 0x0003e80000100a00 */
[----:B------:R-:W3:Y:S04]  /*45e0*/  @!P6 LDG.E.U16 R61, desc[UR22][R90.64] ;  /* 0x000000165a3de981 */ /* 0x000ee8000c1e1500 */
[----:B------:R-:W2:Y:S04]  /*45f0*/  @!P6 LDG.E.U16 R2, desc[UR22][R26.64] ;  /* 0x000000161a02e981 */ /* 0x000ea8000c1e1500 */
[----:B------:R-:W3:Y:S04]  /*4600*/  @!P6 LDG.E.U16 R3, desc[UR22][R56.64] ;  /* 0x000000163803e981 */ /* 0x000ee8000c1e1500 */
[----:B0-----:R-:W4:Y:S01]  /*4610*/  LDL.LU.64 R90, [R1+0x7b8] ;  /* 0x0007b800015a7983 */ /* 0x001f220000300a00 */
[----:B------:R-:W-:-:S02]  /*4620*/  PRMT R55, RZ, 0x7610, R55 ;  /* 0x00007610ff377816 */ /* 0x000fc40000000037 */
[----:B------:R-:W-:-:S04]  /*4630*/  SHF.R.U32.HI R13, RZ, 0x3, R12 ;  /* 0x00000003ff0d7819 */ /* 0x000fc8000001160c */
[----:B------:R1:W4:Y:S01]  /*4640*/  @!P6 LDG.E.U16 R55, desc[UR22][R58.64] ;  /* 0x000000163a37e981 */ /* 0x000322000c1e1500 */
[----:B------:R-:W-:Y:S01]  /*4650*/  LOP3.LUT P6, RZ, R13, 0x1, RZ, 0xc0, !PT ;  /* 0x000000010dff7812 */ /* 0x000fe200078cc0ff */
[----:B------:R-:W-:Y:S01]  /*4660*/  IMAD R13, R92, 0x14, RZ ;  /* 0x000000145c0d7824 */ /* 0x000fe200078e02ff */
[----:B------:R-:W-:Y:S01]  /*4670*/  PRMT R24, RZ, 0x7610, R24 ;  /* 0x00007610ff187816 */ /* 0x000fe20000000018 */
[----:B------:R0:W-:Y:S01]  /*4680*/  STL.64 [R1+0x228], R56 ;  /* 0x0002283801007387 */ /* 0x0001e20000100a00 */
[----:B------:R-:W-:-:S03]  /*4690*/  PRMT R25, RZ, 0x7610, R25 ;  /* 0x00007610ff197816 */ /* 0x000fc60000000019 */
[----:B------:R0:W-:Y:S01]  /*46a0*/  STL.64 [R1+0x220], R26 ;  /* 0x0002201a01007387 */ /* 0x0001e20000100a00 */
[----:B-1----:R-:W-:-:S04]  /*46b0*/  IMAD.WIDE R58, R13, 0x2, R4 ;  /* 0x000000020d3a7825 */ /* 0x002fc800078e0204 */
[----:B0-----:R-:W-:-:S04]  /*46c0*/  IMAD.WIDE R56, R13, 0x2, R8 ;  /* 0x000000020d387825 */ /* 0x001fc800078e0208 */
[----:B------:R-:W-:Y:S01]  /*46d0*/  IMAD.WIDE R26, R13, 0x2, R10 ;  /* 0x000000020d1a7825 */ /* 0x000fe200078e020a */
[----:B------:R-:W4:Y:S04]  /*46e0*/  @P5 LDG.E.U16 R25, desc[UR22][R56.64] ;  /* 0x0000001638195981 */ /* 0x000f28000c1e1500 */
[----:B------:R-:W4:Y:S04]  /*46f0*/  @P5 LDG.E.U16 R24, desc[UR22][R26.64] ;  /* 0x000000161a185981 */ /* 0x000f28000c1e1500 */
[----:B--2---:R-:W-:Y:S04]  /*4700*/  STL [R1+0x3f4], R2 ;  /* 0x0003f40201007387 */ /* 0x004fe80000100800 */
[----:B---3--:R0:W-:Y:S01]  /*4710*/  STL [R1+0x3f8], R3 ;  /* 0x0003f80301007387 */ /* 0x0081e20000100800 */
[----:B----4-:R-:W-:-:S02]  /*4720*/  PRMT R91, RZ, 0x7610, R91 ;  /* 0x00007610ff5b7816 */ /* 0x010fc4000000005b */
[----:B------:R-:W-:Y:S01]  /*4730*/  PRMT R90, RZ, 0x7610, R90 ;  /* 0x00007610ff5a7816 */ /* 0x000fe2000000005a */
[----:B0-----:R-:W-:Y:S01]  /*4740*/  IMAD.WIDE R2, R13, 0x2, R6 ;  /* 0x000000020d027825 */ /* 0x001fe200078e0206 */
[----:B------:R0:W-:Y:S04]  /*4750*/  STL.64 [R1+0x138], R58 ;  /* 0x0001383a01007387 */ /* 0x0001e80000100a00 */
[----:B------:R1:W-:Y:S04]  /*4760*/  STL.64 [R1+0x130], R2 ;  /* 0x0001300201007387 */ /* 0x0003e80000100a00 */
[----:B------:R-:W2:Y:S04]  /*4770*/  @P5 LDG.E.U16 R91, desc[UR22][R58.64] ;  /* 0x000000163a5b5981 */ /* 0x000ea8000c1e1500 */
[----:B------:R-:W3:Y:S04]  /*4780*/  @P5 LDG.E.U16 R90, desc[UR22][R2.64] ;  /* 0x00000016025a5981 */ /* 0x000ee8000c1e1500 */
[----:B0-----:R-:W4:Y:S04]  /*4790*/  LDL.LU.64 R58, [R1+0x7b0] ;  /* 0x0007b000013a7983 */ /* 0x001f280000300a00 */
[----:B------:R0:W-:Y:S04]  /*47a0*/  STL.64 [R1+0x128], R56 ;  /* 0x0001283801007387 */ /* 0x0001e80000100a00 */
[----:B-1----:R-:W4:Y:S01]  /*47b0*/  LDL.LU.64 R2, [R1+0x7a8] ;  /* 0x0007a80001027983 */ /* 0x002f220000300a00 */
[----:B------:R-:W-:-:S03]  /*47c0*/  SHF.R.U32.HI R13, RZ, 0xa, R12 ;  /* 0x0000000aff0d7819 */ /* 0x000fc6000001160c */
[----:B------:R1:W-:Y:S01]  /*47d0*/  STL.64 [R1+0x120], R26 ;  /* 0x0001201a01007387 */ /* 0x0003e20000100a00 */
[----:B------:R-:W-:Y:S01]  /*47e0*/  LOP3.LUT P5, RZ, R13, 0x1, RZ, 0xc0, !PT ;  /* 0x000000010dff7812 */ /* 0x000fe200078ac0ff */
[----:B------:R-:W-:Y:S02]  /*47f0*/  IMAD R13, R92, 0x1c, RZ ;  /* 0x0000001c5c0d7824 */ /* 0x000fe400078e02ff */
[----:B------:R-:W-:Y:S04]  /*4800*/  STL [R1+0x3e4], R24 ;  /* 0x0003e41801007387 */ /* 0x000fe80000100800 */
[----:B------:R1:W-:Y:S01]  /*4810*/  STL [R1+0x3e8], R25 ;  /* 0x0003e81901007387 */ /* 0x0003e20000100800 */
[----:B0-----:R-:W-:-:S04]  /*4820*/  IMAD.WIDE R56, R13, 0x2, R8 ;  /* 0x000000020d387825 */ /* 0x001fc800078e0208 */
[----:B-1----:R-:W-:-:S04]  /*4830*/  IMAD.WIDE R26, R13, 0x2, R10 ;  /* 0x000000020d1a7825 */ /* 0x002fc800078e020a */
[C---:B------:R-:W-:Y:S01]  /*4840*/  IMAD.WIDE R24, R13.reuse, 0x2, R4 ;  /* 0x000000020d187825 */ /* 0x040fe200078e0204 */
[----:B---3--:R-:W-:Y:S04]  /*4850*/  STL [R1+0x3ec], R90 ;  /* 0x0003ec5a01007387 */ /* 0x008fe80000100800 */
[----:B--2---:R0:W-:Y:S01]  /*4860*/  STL [R1+0x3f0], R91 ;  /* 0x0003f05b01007387 */ /* 0x0041e20000100800 */
[----:B----4-:R-:W-:Y:S02]  /*4870*/  PRMT R59, RZ, 0x7610, R59 ;  /* 0x00007610ff3b7816 */ /* 0x010fe4000000003b */
[----:B------:R-:W-:Y:S01]  /*4880*/  PRMT R58, RZ, 0x7610, R58 ;  /* 0x00007610ff3a7816 */ /* 0x000fe2000000003a */
[----:B------:R1:W-:Y:S04]  /*4890*/  STL.64 [R1+0x38], R24 ;  /* 0x0000381801007387 */ /* 0x0003e80000100a00 */
[----:B------:R-:W2:Y:S01]  /*48a0*/  @P6 LDG.E.U16 R59, desc[UR22][R24.64] ;  /* 0x00000016183b6981 */ /* 0x000ea2000c1e1500 */
[----:B0-----:R-:W-:Y:S01]  /*48b0*/  IMAD.WIDE R90, R13, 0x2, R6 ;  /* 0x000000020d5a7825 */ /* 0x001fe200078e0206 */
[----:B------:R-:W-:-:S02]  /*48c0*/  PRMT R2, RZ, 0x7610, R2 ;  /* 0x00007610ff027816 */ /* 0x000fc40000000002 */
[----:B------:R-:W-:Y:S02]  /*48d0*/  PRMT R3, RZ, 0x7610, R3 ;  /* 0x00007610ff037816 */ /* 0x000fe40000000003 */
[----:B------:R0:W-:Y:S04]  /*48e0*/  STL.64 [R1+0x30], R90 ;  /* 0x0000305a01007387 */ /* 0x0001e80000100a00 */
[----:B------:R-:W3:Y:S04]  /*48f0*/  @P6 LDG.E.U16 R58, desc[UR22][R90.64] ;  /* 0x000000165a3a6981 */ /* 0x000ee8000c1e1500 */
[----:B-1----:R-:W4:Y:S04]  /*4900*/  LDL.LU.64 R24, [R1+0x7a0] ;  /* 0x0007a00001187983 */ /* 0x002f280000300a00 */
[----:B------:R1:W-:Y:S04]  /*4910*/  STL.64 [R1+0x28], R56 ;  /* 0x0000283801007387 */ /* 0x0003e80000100a00 */
[----:B------:R-:W4:Y:S04]  /*4920*/  @P6 LDG.E.U16 R2, desc[UR22][R26.64] ;  /* 0x000000161a026981 */ /* 0x000f28000c1e1500 */
[----:B0-----:R-:W4:Y:S04]  /*4930*/  LDL.LU.64 R90, [R1+0x798] ;  /* 0x00079800015a7983 */ /* 0x001f280000300a00 */
[----:B------:R1:W4:Y:S01]  /*4940*/  @P6 LDG.E.U16 R3, desc[UR22][R56.64] ;  /* 0x0000001638036981 */ /* 0x000322000c1e1500 */
[----:B------:R-:W-:-:S03]  /*4950*/  SHF.R.U32.HI R13, RZ, 0x2, R12 ;  /* 0x00000002ff0d7819 */ /* 0x000fc6000001160c */
[----:B------:R0:W-:Y:S01]  /*4960*/  STL.64 [R1+0x20], R26 ;  /* 0x0000201a01007387 */ /* 0x0001e20000100a00 */
[----:B------:R-:W-:Y:S01]  /*4970*/  LOP3.LUT P6, RZ, R13, 0x1, RZ, 0xc0, !PT ;  /* 0x000000010dff7812 */ /* 0x000fe200078cc0ff */
[----:B------:R-:W-:-:S04]  /*4980*/  IMAD R13, R92, 0x5, RZ ;  /* 0x000000055c0d7824 */ /* 0x000fc800078e02ff */
[----:B-1----:R-:W-:-:S04]  /*4990*/  IMAD.WIDE R56, R13, 0x2, R8 ;  /* 0x000000020d387825 */ /* 0x002fc800078e0208 */
[----:B0-----:R-:W-:Y:S01]  /*49a0*/  IMAD.WIDE R26, R13, 0x2, R10 ;  /* 0x000000020d1a7825 */ /* 0x001fe200078e020a */
[----:B---3--:R-:W-:Y:S04]  /*49b0*/  STL [R1+0x3cc], R58 ;  /* 0x0003cc3a01007387 */ /* 0x008fe80000100800 */
[----:B--2---:R0:W-:Y:S01]  /*49c0*/  STL [R1+0x3d0], R59 ;  /* 0x0003d03b01007387 */ /* 0x0041e20000100800 */
[----:B----4-:R-:W-:Y:S02]  /*49d0*/  PRMT R24, RZ, 0x7610, R24 ;  /* 0x00007610ff187816 */ /* 0x010fe40000000018 */
[----:B------:R-:W-:-:S04]  /*49e0*/  PRMT R25, RZ, 0x7610, R25 ;  /* 0x00007610ff197816 */ /* 0x000fc80000000019 */
[----:B------:R-:W2:Y:S01]  /*49f0*/  @!P0 LDG.E.U16 R24, desc[UR22][R26.64] ;  /* 0x000000161a188981 */ /* 0x000ea2000c1e1500 */
[----:B0-----:R-:W-:-:S03]  /*4a00*/  IMAD.WIDE R58, R13, 0x2, R4 ;  /* 0x000000020d3a7825 */ /* 0x001fc600078e0204 */
[----:B------:R-:W-:Y:S01]  /*4a10*/  STL [R1+0x3c4], R2 ;  /* 0x0003c40201007387 */ /* 0x000fe20000100800 */
[----:B------:R-:W-:Y:S02]  /*4a20*/  PRMT R91, RZ, 0x7610, R91 ;  /* 0x00007610ff5b7816 */ /* 0x000fe4000000005b */
[----:B------:R-:W-:Y:S01]  /*4a30*/  PRMT R90, RZ, 0x7610, R90 ;  /* 0x00007610ff5a7816 */ /* 0x000fe2000000005a */
[----:B------:R0:W3:Y:S04]  /*4a40*/  @!P0 LDG.E.U16 R25, desc[UR22][R56.64] ;  /* 0x0000001638198981 */ /* 0x0000e8000c1e1500 */
[----:B------:R1:W-:Y:S04]  /*4a50*/  STL [R1+0x3c8], R3 ;  /* 0x0003c80301007387 */ /* 0x0003e80000100800 */
[----:B------:R4:W-:Y:S04]  /*4a60*/  STL.64 [R1+0x318], R58 ;  /* 0x0003183a01007387 */ /* 0x0009e80000100a00 */
[----:B------:R-:W2:Y:S01]  /*4a70*/  @!P0 LDG.E.U16 R91, desc[UR22][R58.64] ;  /* 0x000000163a5b8981 */ /* 0x000ea2000c1e1500 */
[----:B-1----:R-:W-:-:S05]  /*4a80*/  IMAD.WIDE R2, R13, 0x2, R6 ;  /* 0x000000020d027825 */ /* 0x002fca00078e0206 */
[----:B------:R1:W-:Y:S04]  /*4a90*/  STL.64 [R1+0x310], R2 ;  /* 0x0003100201007387 */ /* 0x0003e80000100a00 */
[----:B------:R-:W2:Y:S04]  /*4aa0*/  @!P0 LDG.E.U16 R90, desc[UR22][R2.64] ;  /* 0x00000016025a8981 */ /* 0x000ea8000c1e1500 */
[----:B----4-:R-:W4:Y:S04]  /*4ab0*/  LDL.LU.64 R58, [R1+0x790] ;  /* 0x00079000013a7983 */ /* 0x010f280000300a00 */
[----:B------:R0:W-:Y:S04]  /*4ac0*/  STL.64 [R1+0x308], R56 ;  /* 0x0003083801007387 */ /* 0x0001e80000100a00 */
[----:B-1----:R-:W3:Y:S01]  /*4ad0*/  LDL.LU.64 R2, [R1+0x788] ;  /* 0x0007880001027983 */ /* 0x002ee20000300a00 */
[----:B------:R-:W-:-:S03]  /*4ae0*/  SHF.R.U32.HI R13, RZ, 0x9, R12 ;  /* 0x00000009ff0d7819 */ /* 0x000fc6000001160c */
[----:B------:R1:W-:Y:S01]  /*4af0*/  STL.64 [R1+0x300], R26 ;  /* 0x0003001a01007387 */ /* 0x0003e20000100a00 */
[----:B------:R-:W-:Y:S01]  /*4b00*/  LOP3.LUT P0, RZ, R13, 0x1, RZ, 0xc0, !PT ;  /* 0x000000010dff7812 */ /* 0x000fe2000780c0ff */
[----:B------:R-:W-:-:S04]  /*4b10*/  IMAD R13, R92, 0xd, RZ ;  /* 0x0000000d5c0d7824 */ /* 0x000fc800078e02ff */
[----:B0-----:R-:W-:-:S04]  /*4b20*/  IMAD.WIDE R56, R13, 0x2, R8 ;  /* 0x000000020d387825 */ /* 0x001fc800078e0208 */
[----:B-1----:R-:W-:Y:S01]  /*4b30*/  IMAD.WIDE R26, R13, 0x2, R4 ;  /* 0x000000020d1a7825 */ /* 0x002fe200078e0204 */
[----:B--2---:R-:W-:Y:S04]  /*4b40*/  STL [R1+0x3dc], R90 ;  /* 0x0003dc5a01007387 */ /* 0x004fe80000100800 */
[----:B------:R0:W-:Y:S01]  /*4b50*/  STL [R1+0x3e0], R91 ;  /* 0x0003e05b01007387 */ /* 0x0001e20000100800 */
[----:B----4-:R-:W-:-:S03]  /*4b60*/  PRMT R59, RZ, 0x7610, R59 ;  /* 0x00007610ff3b7816 */ /* 0x010fc6000000003b */
[----:B------:R-:W-:Y:S01]  /*4b70*/  STL [R1+0x3d4], R24 ;  /* 0x0003d41801007387 */ /* 0x000fe20000100800 */
[----:B------:R-:W-:Y:S02]  /*4b80*/  PRMT R58, RZ, 0x7610, R58 ;  /* 0x00007610ff3a7816 */ /* 0x000fe4000000003a */
[----:B---3--:R-:W-:Y:S01]  /*4b90*/  PRMT R2, RZ, 0x7610, R2 ;  /* 0x00007610ff027816 */ /* 0x008fe20000000002 */
[----:B------:R1:W-:Y:S01]  /*4ba0*/  STL [R1+0x3d8], R25 ;  /* 0x0003d81901007387 */ /* 0x0003e20000100800 */
[----:B------:R-:W-:Y:S01]  /*4bb0*/  PRMT R3, RZ, 0x7610, R3 ;  /* 0x00007610ff037816 */ /* 0x000fe20000000003 */
[C---:B0-----:R-:W-:Y:S02]  /*4bc0*/  IMAD.WIDE R90, R13.reuse, 0x2, R6 ;  /* 0x000000020d5a7825 */ /* 0x041fe400078e0206 */
[----:B------:R0:W-:Y:S04]  /*4bd0*/  STL.64 [R1+0x218], R26 ;  /* 0x0002181a01007387 */ /* 0x0001e80000100a00 */
[----:B------:R-:W2:Y:S01]  /*4be0*/  @!P3 LDG.E.U16 R59, desc[UR22][R26.64] ;  /* 0x000000161a3bb981 */ /* 0x000ea2000c1e1500 */
[----:B-1----:R-:W-:-:S03]  /*4bf0*/  IMAD.WIDE R24, R13, 0x2, R10 ;  /* 0x000000020d187825 */ /* 0x002fc600078e020a */
[----:B------:R1:W-:Y:S04]  /*4c00*/  STL.64 [R1+0x210], R90 ;  /* 0x0002105a01007387 */ /* 0x0003e80000100a00 */
[----:B------:R-:W3:Y:S04]  /*4c10*/  @!P3 LDG.E.U16 R2, desc[UR22][R24.64] ;  /* 0x000000161802b981 */ /* 0x000ee8000c1e1500 */
[----:B------:R4:W2:Y:S04]  /*4c20*/  @!P3 LDG.E.U16 R3, desc[UR22][R56.64] ;  /* 0x000000163803b981 */ /* 0x0008a8000c1e1500 */
[----:B0-----:R-:W2:Y:S04]  /*4c30*/  LDL.LU.64 R26, [R1+0x780] ;  /* 0x00078000011a7983 */ /* 0x001ea80000300a00 */
[----:B------:R-:W2:Y:S04]  /*4c40*/  @!P3 LDG.E.U16 R58, desc[UR22][R90.64] ;  /* 0x000000165a3ab981 */ /* 0x000ea8000c1e1500 */
[----:B------:R4:W-:Y:S04]  /*4c50*/  STL.64 [R1+0x208], R56 ;  /* 0x0002083801007387 */ /* 0x0009e80000100a00 */
[----:B-1----:R-:W2:Y:S01]  /*4c60*/  LDL.LU.64 R90, [R1+0x778] ;  /* 0x00077800015a7983 */ /* 0x002ea20000300a00 */
[----:B------:R-:W-:-:S03]  /*4c70*/  SHF.R.U32.HI R13, RZ, 0x8, R12 ;  /* 0x00000008ff0d7819 */ /* 0x000fc6000001160c */
[----:B------:R0:W-:Y:S01]  /*4c80*/  STL.64 [R1+0x200], R24 ;  /* 0x0002001801007387 */ /* 0x0001e20000100a00 */
[----:B------:R-:W-:Y:S01]  /*4c90*/  LOP3.LUT P3, RZ, R13, 0x1, RZ, 0xc0, !PT ;  /* 0x000000010dff7812 */ /* 0x000fe2000786c0ff */
[----:B------:R-:W-:-:S04]  /*4ca0*/  IMAD R13, R92, 0x15, RZ ;  /* 0x000000155c0d7824 */ /* 0x000fc800078e02ff */
[----:B----4-:R-:W-:-:S04]  /*4cb0*/  IMAD.WIDE R56, R13, 0x2, R10 ;  /* 0x000000020d387825 */ /* 0x010fc800078e020a */
[C---:B0-----:R-:W-:Y:S01]  /*4cc0*/  IMAD.WIDE R24, R13.reuse, 0x2, R4 ;  /* 0x000000020d187825 */ /* 0x041fe200078e0204 */
[----:B---3--:R-:W-:Y:S04]  /*4cd0*/  STL [R1+0x3b4], R2 ;  /* 0x0003b40201007387 */ /* 0x008fe80000100800 */
[----:B--2---:R0:W-:Y:S01]  /*4ce0*/  STL [R1+0x3b8], R3 ;  /* 0x0003b80301007387 */ /* 0x0041e20000100800 */
[----:B------:R-:W-:Y:S02]  /*4cf0*/  PRMT R26, RZ, 0x7610, R26 ;  /* 0x00007610ff1a7816 */ /* 0x000fe4000000001a */
[----:B------:R-:W-:Y:S01]  /*4d00*/  PRMT R27, RZ, 0x7610, R27 ;  /* 0x00007610ff1b7816 */ /* 0x000fe2000000001b */
[----:B------:R-:W-:Y:S04]  /*4d10*/  STL [R1+0x3bc], R58 ;  /* 0x0003bc3a01007387 */ /* 0x000fe80000100800 */
[----:B------:R1:W-:Y:S01]  /*4d20*/  STL [R1+0x3c0], R59 ;  /* 0x0003c03b01007387 */ /* 0x0003e20000100800 */
[----:B0-----:R-:W-:-:S03]  /*4d30*/  IMAD.WIDE R2, R13, 0x2, R6 ;  /* 0x000000020d027825 */ /* 0x001fc600078e0206 */
[----:B------:R0:W2:Y:S01]  /*4d40*/  @P5 LDG.E.U16 R26, desc[UR22][R56.64] ;  /* 0x00000016381a5981 */ /* 0x0000a2000c1e1500 */
[----:B------:R-:W-:Y:S01]  /*4d50*/  PRMT R91, RZ, 0x7610, R91 ;  /* 0x00007610ff5b7816 */ /* 0x000fe2000000005b */
[----:B-1----:R-:W-:Y:S01]  /*4d60*/  IMAD.WIDE R58, R13, 0x2, R8 ;  /* 0x000000020d3a7825 */ /* 0x002fe200078e0208 */
[----:B------:R-:W-:Y:S01]  /*4d70*/  PRMT R90, RZ, 0x7610, R90 ;  /* 0x00007610ff5a7816 */ /* 0x000fe2000000005a */
[----:B------:R1:W-:Y:S04]  /*4d80*/  STL.64 [R1+0x118], R24 ;  /* 0x0001181801007387 */ /* 0x0003e80000100a00 */
[----:B------:R-:W3:Y:S04]  /*4d90*/  @P5 LDG.E.U16 R27, desc[UR22][R58.64] ;  /* 0x000000163a1b5981 */ /* 0x000ee8000c1e1500 */
[----:B------:R4:W-:Y:S04]  /*4da0*/  STL.64 [R1+0x110], R2 ;  /* 0x0001100201007387 */ /* 0x0009e80000100a00 */
[----:B------:R-:W3:Y:S04]  /*4db0*/  @P5 LDG.E.U16 R91, desc[UR22][R24.64] ;  /* 0x00000016185b5981 */ /* 0x000ee8000c1e1500 */
[----:B------:R0:W3:Y:S04]  /*4dc0*/  @P5 LDG.E.U16 R90, desc[UR22][R2.64] ;  /* 0x00000016025a5981 */ /* 0x0000e8000c1e1500 */
[----:B-1----:R-:W3:Y:S04]  /*4dd0*/  LDL.LU.64 R24, [R1+0x770] ;  /* 0x0007700001187983 */ /* 0x002ee80000300a00 */
[----:B------:R-:W-:Y:S04]  /*4de0*/  STL.64 [R1+0x108], R58 ;  /* 0x0001083a01007387 */ /* 0x000fe80000100a00 */
[----:B----4-:R-:W4:Y:S01]  /*4df0*/  LDL.LU.64 R2, [R1+0x768] ;  /* 0x0007680001027983 */ /* 0x010f220000300a00 */
[----:B------:R-:W-:-:S04]  /*4e00*/  SHF.R.U32.HI R12, RZ, 0x1, R12 ;  /* 0x00000001ff0c7819 */ /* 0x000fc8000001160c */
[----:B------:R-:W-:Y:S01]  /*4e10*/  LOP3.LUT P5, RZ, R12, 0x1, RZ, 0xc0, !PT ;  /* 0x000000010cff7812 */ /* 0x000fe200078ac0ff */
[----:B------:R-:W-:Y:S01]  /*4e20*/  IMAD R12, R92, 0x1d, RZ ;  /* 0x0000001d5c0c7824 */ /* 0x000fe200078e02ff */
[----:B------:R0:W-:Y:S01]  /*4e30*/  STL.64 [R1+0x100], R56 ;  /* 0x0001003801007387 */ /* 0x0001e20000100a00 */
[----:B------:R-:W-:Y:S02]  /*4e40*/  PRMT R0, RZ, 0x7610, R0 ;  /* 0x00007610ff007816 */ /* 0x000fe40000000000 */
[C---:B0-----:R-:W-:Y:S01]  /*4e50*/  IMAD.WIDE R56, R12.reuse, 0x2, R6 ;  /* 0x000000020c387825 */ /* 0x041fe200078e0206 */
[----:B--2---:R-:W-:Y:S04]  /*4e60*/  STL [R1+0x2c0], R26 ;  /* 0x0002c01a01007387 */ /* 0x004fe80000100800 */
[----:B---3--:R0:W-:Y:S02]  /*4e70*/  STL [R1+0x2c4], R27 ;  /* 0x0002c41b01007387 */ /* 0x0081e40000100800 */
[----:B0-----:R-:W-:-:S05]  /*4e80*/  IMAD.WIDE R26, R12, 0x2, R4 ;  /* 0x000000020c1a7825 */ /* 0x001fca00078e0204 */
[----:B------:R-:W2:Y:S01]  /*4e90*/  @P6 LDG.E.U16 R0, desc[UR22][R26.64] ;  /* 0x000000161a006981 */ /* 0x000ea2000c1e1500 */
[----:B----4-:R-:W-:-:S06]  /*4ea0*/  PRMT R2, RZ, 0x7610, R2 ;  /* 0x00007610ff027816 */ /* 0x010fcc0000000002 */
[----:B------:R-:W3:Y:S01]  /*4eb0*/  @P6 LDG.E.U16 R2, desc[UR22][R56.64] ;  /* 0x0000001638026981 */ /* 0x000ee2000c1e1500 */
[----:B------:R-:W-:-:S03]  /*4ec0*/  IMAD.WIDE R58, R12, 0x2, R8 ;  /* 0x000000020c3a7825 */ /* 0x000fc600078e0208 */
[----:B------:R0:W-:Y:S04]  /*4ed0*/  STL.64 [R1+0x18], R26 ;  /* 0x0000181a01007387 */ /* 0x0001e80000100a00 */
[----:B------:R-:W-:Y:S01]  /*4ee0*/  STL [R1+0x2c8], R90 ;  /* 0x0002c85a01007387 */ /* 0x000fe20000100800 */
[----:B------:R-:W-:-:S03]  /*4ef0*/  PRMT R89, RZ, 0x7610, R89 ;  /* 0x00007610ff597816 */ /* 0x000fc60000000059 */
[----:B------:R1:W-:Y:S04]  /*4f00*/  STL [R1+0x2cc], R91 ;  /* 0x0002cc5b01007387 */ /* 0x0003e80000100800 */
[----:B0-----:R-:W4:Y:S04]  /*4f10*/  LDL.LU.64 R26, [R1+0x760] ;  /* 0x00076000011a7983 */ /* 0x001f280000300a00 */
[----:B------:R-:W4:Y:S01]  /*4f20*/  @P6 LDG.E.U16 R89, desc[UR22][R58.64] ;  /* 0x000000163a596981 */ /* 0x000f22000c1e1500 */
[----:B-1----:R-:W-:-:S03]  /*4f30*/  IMAD.WIDE R90, R12, 0x2, R10 ;  /* 0x000000020c5a7825 */ /* 0x002fc600078e020a */
[----:B--2---:R0:W-:Y:S04]  /*4f40*/  STL [R1+0x1d0], R0 ;  /* 0x0001d00001007387 */ /* 0x0041e80000100800 */
[----:B0-----:R-:W2:Y:S04]  /*4f50*/  LDL.LU R0, [R1+0x758] ;  /* 0x0007580001007983 */ /* 0x001ea80000300800 */
[----:B------:R0:W-:Y:S04]  /*4f60*/  STL.64 [R1+0x10], R56 ;  /* 0x0000103801007387 */ /* 0x0001e80000100a00 */
[----:B------:R-:W-:Y:S04]  /*4f70*/  STL.64 [R1+0x8], R58 ;  /* 0x0000083a01007387 */ /* 0x000fe80000100a00 */
[----:B0-----:R-:W2:Y:S04]  /*4f80*/  LDL.LU.64 R56, [R1+0x750] ;  /* 0x0007500001387983 */ /* 0x001ea80000300a00 */
[----:B---3--:R0:W-:Y:S04]  /*4f90*/  STL [R1+0x1dc], R2 ;  /* 0x0001dc0201007387 */ /* 0x0081e80000100800 */
[----:B0-----:R-:W3:Y:S04]  /*4fa0*/  LDL.LU R2, [R1+0x748] ;  /* 0x0007480001027983 */ /* 0x001ee80000300800 */
[----:B------:R-:W-:Y:S04]  /*4fb0*/  STL.64 [R1], R90 ;  /* 0x0000005a01007387 */ /* 0x000fe80000100a00 */
[----:B------:R-:W3:Y:S01]  /*4fc0*/  LDL.LU.64 R58, [R1+0x740] ;  /* 0x00074000013a7983 */ /* 0x000ee20000300a00 */
[----:B------:R-:W-:-:S04]  /*4fd0*/  @!UP1 UIADD3 UR4, UPT, UPT, -UR5, 0x100000, URZ ;  /* 0x0010000005049890 */ /* 0x000fc8000fffe1ff */
[----:B------:R-:W-:Y:S02]  /*4fe0*/  @!UP1 USHF.L.U32 UR5, UR4, 0xb, URZ ;  /* 0x0000000b04059899 */ /* 0x000fe400080006ff */
[----:B------:R-:W-:Y:S01]  /*4ff0*/  @!UP1 USHF.L.U32 UR4, UR4, 0x1, URZ ;  /* 0x0000000104049899 */ /* 0x000fe200080006ff */
[----:B------:R-:W-:Y:S01]  /*5000*/  PRMT R13, RZ, 0x7610, R13 ;  /* 0x00007610ff0d7816 */ /* 0x000fe2000000000d */
[----:B------:R-:W-:Y:S01]  /*5010*/  VIADD R12, R84, 0xfffffff1 ;  /* 0xfffffff1540c7836 */ /* 0x000fe20000000000 */
[----:B------:R-:W-:-:S04]  /*5020*/  VOTEU.ALL UP1, P1 ;  /* 0x0000000000ff7886 */ /* 0x000fc80000820000 */
[----:B------:R-:W3:Y:S01]  /*5030*/  @P6 LDG.E.U16 R13, desc[UR22][R90.64] ;  /* 0x000000165a0d6981 */ /* 0x000ee2000c1e1500 */
[----:B------:R-:W-:Y:S01]  /*5040*/  ISETP.GE.U32.AND P6, PT, R12, 0x7fffffd2, PT ;  /* 0x7fffffd20c00780c */ /* 0x000fe20003fc6070 */
[----:B------:R-:W-:-:S03]  /*5050*/  IMAD R12, R92, 0x6, RZ ;  /* 0x000000065c0c7824 */ /* 0x000fc600078e02ff */
[----:B------:R0:W1:Y:S01]  /*5060*/  @!UP1 SYNCS.EXCH.64 URZ, [UR9+0x14008], UR4 ;  /* 0x0140080409ff95b2 */ /* 0x0000620008000100 */
[----:B------:R0:W-:Y:S01]  /*5070*/  STS.U16 [R3+UR9+0x4000], R60 ;  /* 0x0040003c03007988 */ /* 0x0001e20008000409 */
[----:B------:R-:W-:-:S03]  /*5080*/  PRMT R18, RZ, 0x7610, R18 ;  /* 0x00007610ff127816 */ /* 0x000fc60000000012 */
[----:B------:R0:W-:Y:S04]  /*5090*/  STS.U16 [R3+UR9+0x2000], R62 ;  /* 0x0020003e03007988 */ /* 0x0001e80008000409 */
[----:B----4-:R-:W-:Y:S01]  /*50a0*/  STS.U16 [R3+UR9+0x2800], R27 ;  /* 0x0028001b03007988 */ /* 0x010fe20008000409 */
[----:B0-----:R-:W-:Y:S01]  /*50b0*/  PRMT R60, RZ, 0x7610, R60 ;  /* 0x00007610ff3c7816 */ /* 0x001fe2000000003c */
[----:B------:R-:W0:Y:S02]  /*50c0*/  LDCU UR4, c[0x0][0x3b0] ;  /* 0x00007600ff0477ac */ /* 0x000e240008000800 */
[----:B------:R4:W-:Y:S01]  /*50d0*/  STS.U16 [R3+UR9+0x4800], R26 ;  /* 0x0048001a03007988 */ /* 0x0009e20008000409 */
[----:B------:R-:W-:-:S03]  /*50e0*/  PRMT R62, RZ, 0x7610, R62 ;  /* 0x00007610ff3e7816 */ /* 0x000fc6000000003e */
[----:B------:R-:W-:Y:S04]  /*50f0*/  STS.U16 [R3+UR9+0x6800], R25 ;  /* 0x0068001903007988 */ /* 0x000fe80008000409 */
[----:B------:R0:W-:Y:S01]  /*5100*/  STS.U16 [R3+UR9+0xc00], R24 ;  /* 0x000c001803007988 */ /* 0x0001e20008000409 */
[----:B----4-:R-:W-:-:S03]  /*5110*/  IMAD.WIDE R26, R12, 0x2, R6 ;  /* 0x000000020c1a7825 */ /* 0x010fc600078e0206 */
[----:B------:R4:W-:Y:S04]  /*5120*/  STS.U16 [R3+UR9], R14 ;  /* 0x0000000e03007988 */ /* 0x0009e80008000409 */
[----:B------:R-:W-:Y:S01]  /*5130*/  STS.U16 [R3+UR9+0x6400], R54 ;  /* 0x0064003603007988 */ /* 0x000fe20008000409 */
[----:B0-----:R-:W-:-:S03]  /*5140*/  IMAD.WIDE R24, R12, 0x2, R4 ;  /* 0x000000020c187825 */ /* 0x001fc600078e0204 */
[----:B------:R-:W-:Y:S01]  /*5150*/  STS.U16 [R3+UR9+0x800], R52 ;  /* 0x0008003403007988 */ /* 0x000fe20008000409 */
[----:B----4-:R-:W-:-:S03]  /*5160*/  PRMT R14, RZ, 0x7610, R14 ;  /* 0x00007610ff0e7816 */ /* 0x010fc6000000000e */
[----:B------:R0:W-:Y:S04]  /*5170*/  STS.U16 [R3+UR9+0x2c00], R15 ;  /* 0x002c000f03007988 */ /* 0x0001e80008000409 */
[----:B------:R4:W4:Y:S04]  /*5180*/  @!P4 LDG.E.U16 R60, desc[UR22][R24.64] ;  /* 0x00000016183cc981 */ /* 0x000928000c1e1500 */
[----:B------:R-:W-:Y:S04]  /*5190*/  STS.U16 [R3+UR9+0x4c00], R83 ;  /* 0x004c005303007988 */ /* 0x000fe80008000409 */
[----:B------:R-:W-:Y:S04]  /*51a0*/  STS.U16 [R3+UR9+0x6c00], R82 ;  /* 0x006c005203007988 */ /* 0x000fe80008000409 */
[----:B------:R-:W4:Y:S01]  /*51b0*/  @!P4 LDG.E.U16 R62, desc[UR22][R26.64] ;  /* 0x000000161a3ec981 */ /* 0x000f22000c1e1500 */
[----:B0-----:R-:W-:-:S03]  /*51c0*/  IMAD R15, R92, 0x16, RZ ;  /* 0x000000165c0f7824 */ /* 0x001fc600078e02ff */
[----:B------:R0:W-:Y:S04]  /*51d0*/  STL [R1+0x1d8], R89 ;  /* 0x0001d85901007387 */ /* 0x0001e80000100800 */
[----:B0-----:R-:W4:Y:S04]  /*51e0*/  LDL.LU R89, [R1+0x738] ;  /* 0x0007380001597983 */ /* 0x001f280000300800 */
[----:B------:R-:W4:Y:S04]  /*51f0*/  LDL.LU.64 R90, [R1+0x730] ;  /* 0x00073000015a7983 */ /* 0x000f280000300a00 */
[----:B--2---:R-:W-:Y:S04]  /*5200*/  STS.U16 [R3+UR9+0x2400], R57 ;  /* 0x0024003903007988 */ /* 0x004fe80008000409 */
[----:B------:R0:W-:Y:S02]  /*5210*/  STS.U16 [R3+UR9+0x4400], R56 ;  /* 0x0044003803007988 */ /* 0x0001e40008000409 */
[----:B0-----:R-:W-:-:S05]  /*5220*/  IMAD.WIDE R56, R12, 0x2, R8 ;  /* 0x000000020c387825 */ /* 0x001fca00078e0208 */
[----:B------:R-:W2:Y:S04]  /*5230*/  @!P4 LDG.E.U16 R18, desc[UR22][R56.64] ;  /* 0x000000163812c981 */ /* 0x000ea8000c1e1500 */
[----:B---3--:R-:W-:Y:S04]  /*5240*/  STS.U16 [R3+UR9+0x6000], R59 ;  /* 0x0060003b03007988 */ /* 0x008fe80008000409 */
[----:B------:R0:W-:Y:S02]  /*5250*/  STS.U16 [R3+UR9+0x400], R58 ;  /* 0x0004003a03007988 */ /* 0x0001e40008000409 */
[----:B0-----:R-:W-:Y:S01]  /*5260*/  IMAD.WIDE R58, R12, 0x2, R10 ;  /* 0x000000020c3a7825 */ /* 0x001fe200078e020a */
[----:B------:R-:W-:-:S04]  /*5270*/  LOP3.LUT R12, R3, 0x10, RZ, 0x3c, !PT ;  /* 0x00000010030c7812 */ /* 0x000fc800078e3cff */
[----:B------:R-:W3:Y:S04]  /*5280*/  @!P4 LDG.E.U16 R14, desc[UR22][R58.64] ;  /* 0x000000163a0ec981 */ /* 0x000ee8000c1e1500 */
[----:B------:R0:W-:Y:S04]  /*5290*/  STS.U16 [R12+UR9+0x480], R88 ;  /* 0x000480580c007988 */ /* 0x0001e80008000409 */
[----:B------:R-:W-:Y:S04]  /*52a0*/  STS.U16 [R12+UR9+0x2480], R87 ;  /* 0x002480570c007988 */ /* 0x000fe80008000409 */
[----:B------:R-:W-:Y:S04]  /*52b0*/  STS.U16 [R12+UR9+0x4480], R86 ;  /* 0x004480560c007988 */ /* 0x000fe80008000409 */
[----:B------:R-:W-:Y:S04]  /*52c0*/  STS.U16 [R12+UR9+0x6480], R85 ;  /* 0x006480550c007988 */ /* 0x000fe80008000409 */
[----:B------:R-:W-:Y:S04]  /*52d0*/  STS.U16 [R12+UR9+0x880], R74 ;  /* 0x0008804a0c007988 */ /* 0x000fe80008000409 */
[----:B------:R-:W-:Y:S04]  /*52e0*/  STS.U16 [R12+UR9+0x2880], R73 ;  /* 0x002880490c007988 */ /* 0x000fe80008000409 */
[----:B------:R-:W-:Y:S01]  /*52f0*/  STS.U16 [R12+UR9+0x4880], R72 ;  /* 0x004880480c007988 */ /* 0x000fe20008000409 */
[----:B0-----:R-:W-:-:S03]  /*5300*/  PRMT R88, RZ, 0x7610, R88 ;  /* 0x00007610ff587816 */ /* 0x001fc60000000058 */
[----:B------:R-:W-:Y:S04]  /*5310*/  STS.U16 [R12+UR9+0x6880], R71 ;  /* 0x006880470c007988 */ /* 0x000fe80008000409 */
[----:B------:R-:W-:Y:S04]  /*5320*/  STS.U16 [R12+UR9+0xc80], R70 ;  /* 0x000c80460c007988 */ /* 0x000fe80008000409 */
[----:B------:R-:W-:Y:S04]  /*5330*/  STS.U16 [R12+UR9+0x2c80], R69 ;  /* 0x002c80450c007988 */ /* 0x000fe80008000409 */
[----:B------:R0:W-:Y:S02]  /*5340*/  STS.U16 [R12+UR9+0x4c80], R68 ;  /* 0x004c80440c007988 */ /* 0x0001e40008000409 */
[----:B0-----:R-:W-:-:S05]  /*5350*/  IMAD.WIDE R68, R15, 0x2, R4 ;  /* 0x000000020f447825 */ /* 0x001fca00078e0204 */
[----:B------:R-:W3:Y:S04]  /*5360*/  @P0 LDG.E.U16 R88, desc[UR22][R68.64] ;  /* 0x0000001644580981 */ /* 0x000ee8000c1e1500 */
[----:B------:R-:W-:Y:S04]  /*5370*/  STL [R1+0x1d4], R13 ;  /* 0x0001d40d01007387 */ /* 0x000fe80000100800 */
[----:B------:R4:W-:Y:S04]  /*5380*/  STL.64 [R1+0x2f8], R24 ;  /* 0x0002f81801007387 */ /* 0x0009e80000100a00 */
[----:B------:R-:W-:Y:S04]  /*5390*/  STL.64 [R1+0x2f0], R26 ;  /* 0x0002f01a01007387 */ /* 0x000fe80000100a00 */
[----:B------:R-:W-:Y:S01]  /*53a0*/  STL.64 [R1+0x2e8], R56 ;  /* 0x0002e83801007387 */ /* 0x000fe20000100a00 */
[----:B----4-:R-:W-:-:S03]  /*53b0*/  LOP3.LUT R24, R3, 0x20, RZ, 0x3c, !PT ;  /* 0x0000002003187812 */ /* 0x010fc600078e3cff */
[----:B------:R-:W-:Y:S04]  /*53c0*/  STL.64 [R1+0x2e0], R58 ;  /* 0x0002e03a01007387 */ /* 0x000fe80000100a00 */
[----:B------:R-:W-:Y:S04]  /*53d0*/  STL [R1+0x5f0], R12 ;  /* 0x0005f00c01007387 */ /* 0x000fe80000100800 */
[----:B------:R-:W-:Y:S04]  /*53e0*/  STL [R1+0x5ec], R24 ;  /* 0x0005ec1801007387 */ /* 0x000fe80000100800 */
[----:B------:R-:W-:Y:S04]  /*53f0*/  STL [R1+0x1cc], R60 ;  /* 0x0001cc3c01007387 */ /* 0x000fe80000100800 */
[----:B------:R-:W-:Y:S01]  /*5400*/  STL [R1+0x1c8], R62 ;  /* 0x0001c83e01007387 */ /* 0x000fe20000100800 */
[----:B------:R-:W-:Y:S01]  /*5410*/  PRMT R19, RZ, 0x7610, R19 ;  /* 0x00007610ff137816 */ /* 0x000fe20000000013 */
[----:B------:R-:W-:-:S02]  /*5420*/  VIADD R13, R84, 0xfffffff8 ;  /* 0xfffffff8540d7836 */ /* 0x000fc40000000000 */
[----:B------:R-:W-:Y:S01]  /*5430*/  STS.U16 [R12+UR9+0x6c80], R67 ;  /* 0x006c80430c007988 */ /* 0x000fe20008000409 */
[----:B------:R-:W-:-:S03]  /*5440*/  PRMT R89, RZ, 0x7610, R89 ;  /* 0x00007610ff597816 */ /* 0x000fc60000000059 */
[----:B------:R-:W-:Y:S01]  /*5450*/  STS.U16 [R12+UR9+0x80], R81 ;  /* 0x000080510c007988 */ /* 0x000fe20008000409 */
[----:B------:R-:W-:-:S03]  /*5460*/  ISETP.GE.U32.AND P4, PT, R13, 0x7fffffd9, PT ;  /* 0x7fffffd90d00780c */ /* 0x000fc60003f86070 */
[----:B------:R-:W-:Y:S01]  /*5470*/  STS.U16 [R12+UR9+0x2080], R80 ;  /* 0x002080500c007988 */ /* 0x000fe20008000409 */
[----:B------:R-:W-:-:S03]  /*5480*/  PRMT R91, RZ, 0x7610, R91 ;  /* 0x00007610ff5b7816 */ /* 0x000fc6000000005b */
[----:B------:R-:W-:Y:S01]  /*5490*/  STS.U16 [R12+UR9+0x4080], R79 ;  /* 0x0040804f0c007988 */ /* 0x000fe20008000409 */
[----:B------:R-:W-:-:S03]  /*54a0*/  PRMT R17, RZ, 0x7610, R17 ;  /* 0x00007610ff117816 */ /* 0x000fc60000000011 */
[----:B------:R-:W-:Y:S01]  /*54b0*/  STS.U16 [R12+UR9+0x6080], R78 ;  /* 0x0060804e0c007988 */ /* 0x000fe20008000409 */
[----:B------:R-:W-:Y:S02]  /*54c0*/  PRMT R90, RZ, 0x7610, R90 ;  /* 0x00007610ff5a7816 */ /* 0x000fe4000000005a */
[----:B------:R-:W-:Y:S02]  /*54d0*/  PRMT R87, RZ, 0x7610, R87 ;  /* 0x00007610ff577816 */ /* 0x000fe40000000057 */
[----:B------:R-:W-:Y:S01]  /*54e0*/  PRMT R86, RZ, 0x7610, R86 ;  /* 0x00007610ff567816 */ /* 0x000fe20000000056 */
[----:B--2---:R0:W-:Y:S02]  /*54f0*/  STL [R1+0x1c4], R18 ;  /* 0x0001c41201007387 */ /* 0x0041e40000100800 */
[C---:B0-----:R-:W-:Y:S02]  /*5500*/  IMAD R18, R92.reuse, 0x1e, RZ ;  /* 0x0000001e5c127824 */ /* 0x041fe400078e02ff */
[----:B---3--:R0:W-:Y:S02]  /*5510*/  STL [R1+0xdc], R14 ;  /* 0x0000dc0e01007387 */ /* 0x0081e40000100800 */
[----:B0-----:R-:W-:-:S04]  /*5520*/  IMAD R14, R92, 0xe, RZ ;  /* 0x0000000e5c0e7824 */ /* 0x001fc800078e02ff */
[----:B------:R-:W-:-:S04]  /*5530*/  IMAD.WIDE R26, R14, 0x2, R4 ;  /* 0x000000020e1a7825 */ /* 0x000fc800078e0204 */
[C---:B------:R-:W-:Y:S01]  /*5540*/  IMAD.WIDE R58, R14.reuse, 0x2, R6 ;  /* 0x000000020e3a7825 */ /* 0x040fe200078e0206 */
[----:B------:R0:W-:Y:S03]  /*5550*/  STL.64 [R1+0x1f8], R26 ;  /* 0x0001f81a01007387 */ /* 0x0001e60000100a00 */
[----:B------:R-:W-:Y:S01]  /*5560*/  IMAD.WIDE R56, R14, 0x2, R8 ;  /* 0x000000020e387825 */ /* 0x000fe200078e0208 */
[----:B------:R0:W2:Y:S03]  /*5570*/  @!P6 LDG.E.U16 R19, desc[UR22][R26.64] ;  /* 0x000000161a13e981 */ /* 0x0000a6000c1e1500 */
[----:B------:R-:W-:Y:S01]  /*5580*/  IMAD.WIDE R12, R18, 0x2, R4 ;  /* 0x00000002120c7825 */ /* 0x000fe200078e0204 */
[----:B------:R-:W-:Y:S04]  /*5590*/  STL.64 [R1+0xf8], R68 ;  /* 0x0000f84401007387 */ /* 0x000fe80000100a00 */
[----:B------:R-:W-:Y:S01]  /*55a0*/  STL.64 [R1+0x1f0], R58 ;  /* 0x0001f03a01007387 */ /* 0x000fe20000100a00 */
[----:B0-----:R-:W-:-:S03]  /*55b0*/  IMAD.WIDE R26, R14, 0x2, R10 ;  /* 0x000000020e1a7825 */ /* 0x001fc600078e020a */
[----:B------:R-:W3:Y:S04]  /*55c0*/  @P5 LDG.E.U16 R17, desc[UR22][R12.64] ;  /* 0x000000160c115981 */ /* 0x000ee8000c1e1500 */
[----:B------:R0:W4:Y:S04]  /*55d0*/  @!P6 LDG.E.U16 R89, desc[UR22][R26.64] ;  /* 0x000000161a59e981 */ /* 0x000128000c1e1500 */
[----:B------:R-:W2:Y:S04]  /*55e0*/  @!P6 LDG.E.U16 R91, desc[UR22][R58.64] ;  /* 0x000000163a5be981 */ /* 0x000ea8000c1e1500 */
[----:B------:R-:W3:Y:S04]  /*55f0*/  @!P6 LDG.E.U16 R90, desc[UR22][R56.64] ;  /* 0x00000016385ae981 */ /* 0x000ee8000c1e1500 */
[----:B------:R-:W-:Y:S04]  /*5600*/  STL [R1+0x6e4], R88 ;  /* 0x0006e45801007387 */ /* 0x000fe80000100800 */
[----:B------:R-:W-:Y:S04]  /*5610*/  STL.64 [R1+0x1e8], R56 ;  /* 0x0001e83801007387 */ /* 0x000fe80000100a00 */
[----:B------:R0:W-:Y:S04]  /*5620*/  STL.64 [R1+0x1e0], R26 ;  /* 0x0001e01a01007387 */ /* 0x0001e80000100a00 */
[----:B------:R-:W-:Y:S04]  /*5630*/  STL [R1+0x600], R12 ;  /* 0x0006000c01007387 */ /* 0x000fe80000100800 */
[----:B------:R-:W-:Y:S01]  /*5640*/  STL [R1+0x680], R12 ;  /* 0x0006800c01007387 */ /* 0x000fe20000100800 */
[----:B0-----:R-:W-:-:S03]  /*5650*/  IMAD.WIDE R26, R15, 0x2, R6 ;  /* 0x000000020f1a7825 */ /* 0x001fc600078e0206 */
[----:B------:R0:W-:Y:S04]  /*5660*/  STL [R1+0x5fc], R13 ;  /* 0x0005fc0d01007387 */ /* 0x0001e80000100800 */
[----:B------:R-:W4:Y:S01]  /*5670*/  @P0 LDG.E.U16 R87, desc[UR22][R26.64] ;  /* 0x000000161a570981 */ /* 0x000f22000c1e1500 */
[----:B0-----:R-:W-:-:S05]  /*5680*/  IMAD.WIDE R12, R15, 0x2, R8 ;  /* 0x000000020f0c7825 */ /* 0x001fca00078e0208 */
[----:B------:R-:W4:Y:S01]  /*5690*/  @P0 LDG.E.U16 R86, desc[UR22][R12.64] ;  /* 0x000000160c560981 */ /* 0x000f22000c1e1500 */
[----:B------:R-:W-:Y:S02]  /*56a0*/  PRMT R14, RZ, 0x7610, R14 ;  /* 0x00007610ff0e7816 */ /* 0x000fe4000000000e */
[----:B------:R-:W-:Y:S01]  /*56b0*/  PRMT R16, RZ, 0x7610, R16 ;  /* 0x00007610ff107816 */ /* 0x000fe20000000010 */
[----:B--2---:R-:W-:Y:S04]  /*56c0*/  STL [R1+0x6e8], R91 ;  /* 0x0006e85b01007387 */ /* 0x004fe80000100800 */
[----:B---3--:R-:W-:Y:S04]  /*56d0*/  STL [R1+0x6ec], R90 ;  /* 0x0006ec5a01007387 */ /* 0x008fe80000100800 */
[----:B----4-:R-:W-:Y:S04]  /*56e0*/  STL [R1+0x6f0], R89 ;  /* 0x0006f05901007387 */ /* 0x010fe80000100800 */
[----:B------:R-:W-:Y:S04]  /*56f0*/  STL.64 [R1+0xf0], R26 ;  /* 0x0000f01a01007387 */ /* 0x000fe80000100a00 */
[----:B------:R-:W-:Y:S04]  /*5700*/  STL [R1+0x6f4], R87 ;  /* 0x0006f45701007387 */ /* 0x000fe80000100800 */
[----:B------:R0:W-:Y:S04]  /*5710*/  STL.64 [R1+0xe8], R12 ;  /* 0x0000e80c01007387 */ /* 0x0001e80000100a00 */
[----:B------:R-:W-:Y:S04]  /*5720*/  STL [R1+0x6f8], R86 ;  /* 0x0006f85601007387 */ /* 0x000fe80000100800 */
[----:B------:R-:W-:Y:S01]  /*5730*/  STL [R1+0xc0], R19 ;  /* 0x0000c01301007387 */ /* 0x000fe20000100800 */
[----:B0-----:R-:W-:-:S03]  /*5740*/  IMAD.WIDE R12, R15, 0x2, R10 ;  /* 0x000000020f0c7825 */ /* 0x001fc600078e020a */
[----:B------:R0:W-:Y:S04]  /*5750*/  STL.S16 [R1+0xc8], R14 ;  /* 0x0000c80e01007387 */ /* 0x0001e80000100600 */
[----:B------:R-:W-:Y:S04]  /*5760*/  STL.S16 [R1+0xc4], R16 ;  /* 0x0000c41001007387 */ /* 0x000fe80000100600 */
[----:B------:R2:W-:Y:S04]  /*5770*/  STL [R1+0xd0], R17 ;  /* 0x0000d01101007387 */ /* 0x0005e80000100800 */
[----:B------:R3:W-:Y:S01]  /*5780*/  STL [R1+0x6dc], R8 ;  /* 0x0006dc0801007387 */ /* 0x0007e20000100800 */
[----:B0-----:R-:W-:-:S03]  /*5790*/  IMAD.WIDE R14, R18, 0x2, R6 ;  /* 0x00000002120e7825 */ /* 0x001fc600078e0206 */
[----:B------:R-:W-:Y:S01]  /*57a0*/  STL.64 [R1+0xe0], R12 ;  /* 0x0000e00c01007387 */ /* 0x000fe20000100a00 */
[----:B--2---:R-:W-:-:S03]  /*57b0*/  IMAD.WIDE R16, R18, 0x2, R8 ;  /* 0x0000000212107825 */ /* 0x004fc600078e0208 */
[----:B---3--:R-:W2:Y:S01]  /*57c0*/  LDL.LU R8, [R1+0xc4] ;  /* 0x0000c40001087983 */ /* 0x008ea20000300800 */
[----:B------:R-:W-:-:S03]  /*57d0*/  IMAD.WIDE R18, R18, 0x2, R10 ;  /* 0x0000000212127825 */ /* 0x000fc600078e020a */
[----:B------:R-:W-:Y:S04]  /*57e0*/  STL [R1+0x6d8], R9 ;  /* 0x0006d80901007387 */ /* 0x000fe80000100800 */
[----:B------:R-:W-:Y:S04]  /*57f0*/  STL [R1+0x6fc], R10 ;  /* 0x0006fc0a01007387 */ /* 0x000fe80000100800 */
[----:B------:R0:W-:Y:S04]  /*5800*/  STL [R1+0x6e0], R11 ;  /* 0x0006e00b01007387 */ /* 0x0001e80000100800 */
[----:B0-----:R-:W3:Y:S01]  /*5810*/  LDL.LU R11, [R1+0xc8] ;  /* 0x0000c800010b7983 */ /* 0x001ee20000300800 */
[----:B------:R-:W-:-:S06]  /*5820*/  PRMT R85, RZ, 0x7610, R85 ;  /* 0x00007610ff557816 */ /* 0x000fcc0000000055 */
[----:B------:R-:W4:Y:S01]  /*5830*/  @P0 LDG.E.U16 R85, desc[UR22][R12.64] ;  /* 0x000000160c550981 */ /* 0x000f22000c1e1500 */
[----:B------:R-:W-:-:S06]  /*5840*/  PRMT R2, RZ, 0x7610, R2 ;  /* 0x00007610ff027816 */ /* 0x000fcc0000000002 */
[----:B------:R-:W4:Y:S04]  /*5850*/  @P5 LDG.E.U16 R2, desc[UR22][R14.64] ;  /* 0x000000160e025981 */ /* 0x000f28000c1e1500 */
[----:B--2---:R-:W2:Y:S04]  /*5860*/  @P5 LDG.E.U16 R8, desc[UR22][R18.64] ;  /* 0x0000001612085981 */ /* 0x004ea8000c1e1500 */
[----:B---3--:R-:W3:Y:S04]  /*5870*/  @P5 LDG.E.U16 R11, desc[UR22][R16.64] ;  /* 0x00000016100b5981 */ /* 0x008ee8000c1e1500 */
[----:B----4-:R-:W-:Y:S04]  /*5880*/  STL [R1+0x700], R85 ;  /* 0x0007005501007387 */ /* 0x010fe80000100800 */
[----:B------:R-:W-:Y:S04]  /*5890*/  STL [R1+0x608], R14 ;  /* 0x0006080e01007387 */ /* 0x000fe80000100800 */
[----:B------:R-:W-:Y:S04]  /*58a0*/  STL [R1+0x644], R14 ;  /* 0x0006440e01007387 */ /* 0x000fe80000100800 */
[----:B------:R-:W-:Y:S04]  /*58b0*/  STL [R1+0x684], R14 ;  /* 0x0006840e01007387 */ /* 0x000fe80000100800 */
[----:B------:R-:W-:Y:S04]  /*58c0*/  STL [R1+0x704], R14 ;  /* 0x0007040e01007387 */ /* 0x000fe80000100800 */
[----:B------:R-:W-:Y:S04]  /*58d0*/  STL [R1+0x604], R15 ;  /* 0x0006040f01007387 */ /* 0x000fe80000100800 */
[----:B------:R-:W-:Y:S04]  /*58e0*/  STL [R1+0x648], R15 ;  /* 0x0006480f01007387 */ /* 0x000fe80000100800 */
[----:B------:R-:W-:Y:S04]  /*58f0*/  STL [R1+0x688], R15 ;  /* 0x0006880f01007387 */ /* 0x000fe80000100800 */
[----:B------:R-:W-:Y:S01]  /*5900*/  STL [R1+0x708], R15 ;  /* 0x0007080f01007387 */ /* 0x000fe20000100800 */
[----:B------:R-:W0:Y:S01]  /*5910*/  S2R R62, SR_TID.X ;  /* 0x00000000003e7919 */ /* 0x000e220000002100 */
[----:B------:R-:W-:-:S02]  /*5920*/  PRMT R9, RZ, 0x7610, R9 ;  /* 0x00007610ff097816 */ /* 0x000fc40000000009 */
[----:B------:R-:W-:Y:S04]  /*5930*/  STS.U16 [R24+UR9+0x100], R77 ;  /* 0x0001004d18007988 */ /* 0x000fe80008000409 */
        /* <DEDUP_REMOVED lines=15> */
[----:B---3--:R-:W-:Y:S04]  /*5a30*/  STL [R1+0x70c], R11 ;  /* 0x00070c0b01007387 */ /* 0x008fe80000100800 */
[----:B------:R-:W-:Y:S04]  /*5a40*/  STL [R1+0x610], R16 ;  /* 0x0006101001007387 */ /* 0x000fe80000100800 */
[----:B------:R-:W-:Y:S04]  /*5a50*/  STL [R1+0x64c], R16 ;  /* 0x00064c1001007387 */ /* 0x000fe80000100800 */
[----:B------:R-:W-:Y:S04]  /*5a60*/  STL [R1+0x68c], R16 ;  /* 0x00068c1001007387 */ /* 0x000fe80000100800 */
[----:B------:R-:W-:Y:S04]  /*5a70*/  STL [R1+0x710], R16 ;  /* 0x0007101001007387 */ /* 0x000fe80000100800 */
[----:B------:R-:W-:Y:S04]  /*5a80*/  STL [R1+0x60c], R17 ;  /* 0x00060c1101007387 */ /* 0x000fe80000100800 */
[----:B------:R-:W-:Y:S04]  /*5a90*/  STL [R1+0x650], R17 ;  /* 0x0006501101007387 */ /* 0x000fe80000100800 */
[----:B------:R-:W-:Y:S04]  /*5aa0*/  STL [R1+0x690], R17 ;  /* 0x0006901101007387 */ /* 0x000fe80000100800 */
[----:B------:R-:W-:Y:S04]  /*5ab0*/  STL [R1+0x714], R17 ;  /* 0x0007141101007387 */ /* 0x000fe80000100800 */
[----:B--2---:R-:W-:Y:S04]  /*5ac0*/  STL [R1+0x718], R8 ;  /* 0x0007180801007387 */ /* 0x004fe80000100800 */
        /* <DEDUP_REMOVED lines=8> */
[----:B------:R2:W-:Y:S04]  /*5b50*/  STL [R1+0xcc], R2 ;  /* 0x0000cc0201007387 */ /* 0x0005e80000100800 */
[----:B------:R-:W-:Y:S01]  /*5b60*/  STL [R1+0x724], R92 ;  /* 0x0007245c01007387 */ /* 0x000fe20000100800 */
[----:B--2---:R-:W-:-:S03]  /*5b70*/  IMAD R2, R92, 0x7, RZ ;  /* 0x000000075c027824 */ /* 0x004fc600078e02ff */
[----:B------:R-:W-:Y:S01]  /*5b80*/  STL [R1+0x72c], R4 ;  /* 0x00072c0401007387 */ /* 0x000fe20000100800 */
[----:B------:R-:W-:-:S03]  /*5b90*/  IMAD.WIDE R26, R2, 0x2, R4 ;  /* 0x00000002021a7825 */ /* 0x000fc600078e0204 */
[----:B------:R-:W-:Y:S01]  /*5ba0*/  STL [R1+0x728], R5 ;  /* 0x0007280501007387 */ /* 0x000fe20000100800 */
[----:B------:R-:W-:-:S03]  /*5bb0*/  IMAD.WIDE R12, R2, 0x2, R6 ;  /* 0x00000002020c7825 */ /* 0x000fc600078e0206 */
[----:B------:R2:W-:Y:S04]  /*5bc0*/  STL.64 [R1+0x2d8], R26 ;  /* 0x0002d81a01007387 */ /* 0x0005e80000100a00 */
[----:B------:R-:W-:Y:S04]  /*5bd0*/  STL.64 [R1+0x2d0], R12 ;  /* 0x0002d00c01007387 */ /* 0x000fe80000100a00 */
[----:B------:R-:W3:Y:S04]  /*5be0*/  LDL.LU R69, [R1+0x438] ;  /* 0x0004380001457983 */ /* 0x000ee80000300800 */
[----:B------:R-:W4:Y:S04]  /*5bf0*/  LDL.LU R58, [R1+0x434] ;  /* 0x00043400013a7983 */ /* 0x000f280000300800 */
[----:B------:R0:W3:Y:S04]  /*5c00*/  @!P4 LDG.E.U16 R9, desc[UR22][R26.64] ;  /* 0x000000161a09c981 */ /* 0x0000e8000c1e1500 */
[----:B------:R-:W3:Y:S04]  /*5c10*/  LDL.LU R25, [R1+0x430] ;  /* 0x0004300001197983 */ /* 0x000ee80000300800 */
[----:B--2---:R-:W2:Y:S04]  /*5c20*/  LDL.LU R27, [R1+0x42c] ;  /* 0x00042c00011b7983 */ /* 0x004ea80000300800 */
[----:B------:R-:W2:Y:S04]  /*5c30*/  LDL.LU R70, [R1+0x428] ;  /* 0x0004280001467983 */ /* 0x000ea80000300800 */
        /* <DEDUP_REMOVED lines=10> */
[----:B------:R-:W3:Y:S04]  /*5ce0*/  LDL.LU R57, [R1+0x3fc] ;  /* 0x0003fc0001397983 */ /* 0x000ee80000300800 */
[----:B------:R-:W3:Y:S01]  /*5cf0*/  LDL.LU R60, [R1+0x43c] ;  /* 0x00043c00013c7983 */ /* 0x000ee20000300800 */
[----:B0-----:R-:W-:-:S03]  /*5d00*/  LOP3.LUT R4, R62, 0x1f, RZ, 0xc0, !PT ;  /* 0x0000001f3e047812 */ /* 0x001fc600078ec0ff */
[----:B------:R-:W3:Y:S01]  /*5d10*/  LDL.LU R62, [R1+0x440] ;  /* 0x00044000013e7983 */ /* 0x000ee20000300800 */
[----:B------:R-:W-:-:S05]  /*5d20*/  LOP3.LUT R5, R3, 0x30, RZ, 0x3c, !PT ;  /* 0x0000003003057812 */ /* 0x000fca00078e3cff */
[----:B------:R-:W-:Y:S04]  /*5d30*/  STS.U16 [R5+UR9+0x180], R49 ;  /* 0x0001803105007988 */ /* 0x000fe80008000409 */
[----:B------:R-:W-:Y:S04]  /*5d40*/  STS.U16 [R5+UR9+0x2180], R48 ;  /* 0x0021803005007988 */ /* 0x000fe80008000409 */
[----:B------:R-:W-:Y:S04]  /*5d50*/  STS.U16 [R5+UR9+0x4180], R47 ;  /* 0x0041802f05007988 */ /* 0x000fe80008000409 */
[----:B------:R-:W-:Y:S04]  /*5d60*/  STS.U16 [R5+UR9+0x6180], R46 ;  /* 0x0061802e05007988 */ /* 0x000fe80008000409 */
[----:B------:R-:W-:Y:S04]  /*5d70*/  STS.U16 [R5+UR9+0x580], R41 ;  /* 0x0005802905007988 */ /* 0x000fe80008000409 */
[----:B------:R-:W-:Y:S04]  /*5d80*/  STS.U16 [R5+UR9+0x2580], R40 ;  /* 0x0025802805007988 */ /* 0x000fe80008000409 */
[----:B------:R-:W-:Y:S04]  /*5d90*/  STS.U16 [R5+UR9+0x4580], R39 ;  /* 0x0045802705007988 */ /* 0x000fe80008000409 */
[----:B------:R-:W-:Y:S01]  /*5da0*/  STS.U16 [R5+UR9+0x6580], R38 ;  /* 0x0065802605007988 */ /* 0x000fe20008000409 */
[----:B------:R-:W-:-:S03]  /*5db0*/  LOP3.LUT R18, R3, 0x40, RZ, 0x3c, !PT ;  /* 0x0000004003127812 */ /* 0x000fc600078e3cff */
[----:B------:R4:W-:Y:S04]  /*5dc0*/  STS.U16 [R5+UR9+0x980], R23 ;  /* 0x0009801705007988 */ /* 0x0009e80008000409 */
[----:B------:R-:W-:Y:S04]  /*5dd0*/  STS.U16 [R5+UR9+0x2980], R22 ;  /* 0x0029801605007988 */ /* 0x000fe80008000409 */
[----:B------:R-:W-:Y:S04]  /*5de0*/  STL [R1+0x61c], R93 ;  /* 0x00061c5d01007387 */ /* 0x000fe80000100800 */
[----:B------:R-:W-:Y:S04]  /*5df0*/  STS.U16 [R5+UR9+0x4980], R21 ;  /* 0x0049801505007988 */ /* 0x000fe80008000409 */
[----:B------:R-:W-:Y:S04]  /*5e00*/  STL [R1+0x65c], R93 ;  /* 0x00065c5d01007387 */ /* 0x000fe80000100800 */
[----:B------:R-:W-:Y:S04]  /*5e10*/  STS.U16 [R5+UR9+0x6980], R20 ;  /* 0x0069801405007988 */ /* 0x000fe80008000409 */
[----:B------:R-:W-:Y:S04]  /*5e20*/  STL [R1+0x69c], R93 ;  /* 0x00069c5d01007387 */ /* 0x000fe80000100800 */
[----:B------:R-:W-:Y:S04]  /*5e30*/  STS.U16 [R5+UR9+0xd80], R29 ;  /* 0x000d801d05007988 */ /* 0x000fe80008000409 */
[----:B------:R-:W-:Y:S04]  /*5e40*/  STS.U16 [R5+UR9+0x2d80], R28 ;  /* 0x002d801c05007988 */ /* 0x000fe80008000409 */
[----:B------:R3:W-:Y:S04]  /*5e50*/  STS.U16 [R5+UR9+0x4d80], R53 ;  /* 0x004d803505007988 */ /* 0x0007e80008000409 */
[----:B------:R-:W-:Y:S04]  /*5e60*/  STS.U16 [R5+UR9+0x6d80], R51 ;  /* 0x006d803305007988 */ /* 0x000fe80008000409 */
[----:B------:R-:W-:Y:S04]  /*5e70*/  STS.U16 [R18+UR9+0x200], R66 ;  /* 0x0002004212007988 */ /* 0x000fe80008000409 */
[----:B------:R-:W-:Y:S04]  /*5e80*/  STS.U16 [R18+UR9+0x2200], R65 ;  /* 0x0022004112007988 */ /* 0x000fe80008000409 */
[----:B------:R-:W-:Y:S04]  /*5e90*/  STS.U16 [R18+UR9+0x4200], R64 ;  /* 0x0042004012007988 */ /* 0x000fe80008000409 */
[----:B------:R-:W-:Y:S04]  /*5ea0*/  STS.U16 [R18+UR9+0x6200], R63 ;  /* 0x0062003f12007988 */ /* 0x000fe80008000409 */
[----:B------:R-:W-:Y:S04]  /*5eb0*/  STS.U16 [R18+UR9+0x600], R61 ;  /* 0x0006003d12007988 */ /* 0x000fe80008000409 */
[----:B------:R0:W-:Y:S01]  /*5ec0*/  STS.U16 [R18+UR9+0x2600], R55 ;  /* 0x0026003712007988 */ /* 0x0001e20008000409 */
[----:B----4-:R-:W-:-:S03]  /*5ed0*/  IMAD R23, R58, UR4, RZ ;  /* 0x000000043a177c24 */ /* 0x010fc6000f8e02ff */
[----:B------:R-:W4:Y:S01]  /*5ee0*/  LDL.LU R58, [R1+0x444] ;  /* 0x00044400013a7983 */ /* 0x000f220000300800 */
[----:B--2---:R-:W-:-:S03]  /*5ef0*/  IMAD R49, R59, UR4, RZ ;  /* 0x000000043b317c24 */ /* 0x004fc6000f8e02ff */
[----:B------:R-:W2:Y:S01]  /*5f00*/  LDL.LU R59, [R1+0x448] ;  /* 0x00044800013b7983 */ /* 0x000ea20000300800 */
[----:B---3--:R-:W-:-:S03]  /*5f10*/  IMAD R53, R60, UR4, RZ ;  /* 0x000000043c357c24 */ /* 0x008fc6000f8e02ff */
[----:B------:R-:W3:Y:S01]  /*5f20*/  LDL.LU R60, [R1+0x450] ;  /* 0x00045000013c7983 */ /* 0x000ee20000300800 */
[----:B0-----:R-:W-:-:S03]  /*5f30*/  IMAD R55, R62, UR4, RZ ;  /* 0x000000043e377c24 */ /* 0x001fc6000f8e02ff */
[----:B------:R-:W2:Y:S01]  /*5f40*/  LDL.LU R62, [R1+0x44c] ;  /* 0x00044c00013e7983 */ /* 0x000ea20000300800 */
[----:B------:R-:W-:Y:S02]  /*5f50*/  IMAD R83, R4, R93, RZ ;  /* 0x0000005d04537224 */ /* 0x000fe400078e02ff */
[----:B------:R-:W-:Y:S02]  /*5f60*/  VIADD R20, R84, 0xfffffff0 ;  /* 0xfffffff054147836 */ /* 0x000fe40000000000 */
[----:B------:R-:W-:Y:S01]  /*5f70*/  IMAD R21, R69, UR4, RZ ;  /* 0x0000000445157c24 */ /* 0x000fe2000f8e02ff */
[C---:B------:R-:W-:Y:S02]  /*5f80*/  LEA R82, P0, R83.reuse, UR14, 0x1 ;  /* 0x0000000e53527c11 */ /* 0x040fe4000f8008ff */
[----:B------:R-:W-:Y:S02]  /*5f90*/  ISETP.GE.U32.AND P5, PT, R20, 0x7fffffd1, PT ;  /* 0x7fffffd11400780c */ /* 0x000fe40003fa6070 */
[----:B------:R-:W-:-:S02]  /*5fa0*/  LEA.HI.X.SX32 R83, R83, UR15, 0x1, P0 ;  /* 0x0000000f53537c11 */ /* 0x000fc400080f0eff */
[-C--:B------:R-:W-:Y:S01]  /*5fb0*/  LEA R20, P6, R21, R82.reuse, 0x1 ;  /* 0x0000005215147211 */ /* 0x080fe200078c08ff */
[----:B------:R-:W-:Y:S01]  /*5fc0*/  IMAD R25, R25, UR4, RZ ;  /* 0x0000000419197c24 */ /* 0x000fe2000f8e02ff */
[-C--:B------:R-:W-:Y:S02]  /*5fd0*/  LEA R22, P0, R23, R82.reuse, 0x1 ;  /* 0x0000005217167211 */ /* 0x080fe400078008ff */
[-C--:B------:R-:W-:Y:S01]  /*5fe0*/  LEA.HI.X.SX32 R21, R21, R83.reuse, 0x1, P6 ;  /* 0x0000005315157211 */ /* 0x080fe200030f0eff */
[----:B------:R-:W-:Y:S01]  /*5ff0*/  IMAD R27, R27, UR4, RZ ;  /* 0x000000041b1b7c24 */ /* 0x000fe2000f8e02ff */
[----:B------:R-:W-:Y:S01]  /*6000*/  LEA.HI.X.SX32 R23, R23, R83, 0x1, P0 ;  /* 0x0000005317177211 */ /* 0x000fe200000f0eff */
[----:B------:R-:W-:Y:S01]  /*6010*/  IMAD R39, R24, UR4, RZ ;  /* 0x0000000418277c24 */ /* 0x000fe2000f8e02ff */
[----:B------:R-:W-:Y:S01]  /*6020*/  LEA R24, P6, R25, R82, 0x1 ;  /* 0x0000005219187211 */ /* 0x000fe200078c08ff */
[----:B------:R-:W-:Y:S01]  /*6030*/  STL.64 [R1+0x6b8], R20 ;  /* 0x0006b81401007387 */ /* 0x000fe20000100a00 */
[----:B------:R-:W-:-:S02]  /*6040*/  IMAD R29, R70, UR4, RZ ;  /* 0x00000004461d7c24 */ /* 0x000fc4000f8e02ff */
[----:B------:R-:W-:Y:S01]  /*6050*/  IMAD R41, R26, UR4, RZ ;  /* 0x000000041a297c24 */ /* 0x000fe2000f8e02ff */
[----:B------:R-:W-:Y:S01]  /*6060*/  STL [R1+0x664], R22 ;  /* 0x0006641601007387 */ /* 0x000fe20000100800 */
[----:B------:R-:W-:Y:S01]  /*6070*/  IMAD R31, R71, UR4, RZ ;  /* 0x00000004471f7c24 */ /* 0x000fe2000f8e02ff */
[-C--:B------:R-:W-:Y:S02]  /*6080*/  LEA R26, P0, R27, R82.reuse, 0x1 ;  /* 0x000000521b1a7211 */ /* 0x080fe400078008ff */
[----:B------:R-:W-:Y:S01]  /*6090*/  STL [R1+0x6a0], R22 ;  /* 0x0006a01601007387 */ /* 0x000fe20000100800 */
[----:B------:R-:W-:Y:S01]  /*60a0*/  IMAD R43, R52, UR4, RZ ;  /* 0x00000004342b7c24 */ /* 0x000fe2000f8e02ff */
[----:B------:R-:W-:Y:S02]  /*60b0*/  LEA.HI.X.SX32 R25, R25, R83, 0x1, P6 ;  /* 0x0000005319197211 */ /* 0x000fe400030f0eff */
[----:B------:R-:W-:Y:S01]  /*60c0*/  STL [R1+0x660], R23 ;  /* 0x0006601701007387 */ /* 0x000fe20000100800 */
[----:B------:R-:W-:Y:S01]  /*60d0*/  IMAD R45, R54, UR4, RZ ;  /* 0x00000004362d7c24 */ /* 0x000fe2000f8e02ff */
[----:B------:R-:W-:-:S02]  /*60e0*/  LEA R28, P6, R29, R82, 0x1 ;  /* 0x000000521d1c7211 */ /* 0x000fc400078c08ff */
[----:B------:R-:W-:Y:S01]  /*60f0*/  STL [R1+0x6a4], R23 ;  /* 0x0006a41701007387 */ /* 0x000fe20000100800 */
[----:B------:R-:W-:Y:S01]  /*6100*/  IMAD R47, R56, UR4, RZ ;  /* 0x00000004382f7c24 */ /* 0x000fe2000f8e02ff */
[----:B------:R-:W-:Y:S02]  /*6110*/  LEA.HI.X.SX32 R27, R27, R83, 0x1, P0 ;  /* 0x000000531b1b7211 */ /* 0x000fe400000f0eff */
[----:B------:R-:W2:Y:S01]  /*6120*/  LDL.LU R52, [R1+0x454] ;  /* 0x0004540001347983 */ /* 0x000ea20000300800 */
[----:B------:R-:W-:-:S03]  /*6130*/  LEA R30, P0, R31, R82, 0x1 ;  /* 0x000000521f1e7211 */ /* 0x000fc600078008ff */
[----:B------:R-:W2:Y:S01]  /*6140*/  LDL.LU R54, [R1+0x458] ;  /* 0x0004580001367983 */ /* 0x000ea20000300800 */
[----:B------:R-:W-:-:S03]  /*6150*/  LEA.HI.X.SX32 R29, R29, R83, 0x1, P6 ;  /* 0x000000531d1d7211 */ /* 0x000fc600030f0eff */
[----:B------:R-:W2:Y:S04]  /*6160*/  LDL.LU R56, [R1+0x45c] ;  /* 0x00045c0001387983 */ /* 0x000ea80000300800 */
[----:B------:R-:W-:Y:S01]  /*6170*/  STL [R1+0x6ac], R24 ;  /* 0x0006ac1801007387 */ /* 0x000fe20000100800 */
[----:B------:R-:W-:-:S03]  /*6180*/  IMAD R51, R57, UR4, RZ ;  /* 0x0000000439337c24 */ /* 0x000fc6000f8e02ff */
[----:B------:R-:W-:Y:S01]  /*6190*/  STL [R1+0x6a8], R25 ;  /* 0x0006a81901007387 */ /* 0x000fe20000100800 */
[----:B------:R-:W-:-:S03]  /*61a0*/  LEA.HI.X.SX32 R31, R31, R83, 0x1, P0 ;  /* 0x000000531f1f7211 */ /* 0x000fc600000f0eff */
[----:B------:R-:W-:Y:S04]  /*61b0*/  STL [R1+0x66c], R26 ;  /* 0x00066c1a01007387 */ /* 0x000fe80000100800 */
[----:B------:R-:W-:Y:S04]  /*61c0*/  STL [R1+0x6b0], R26 ;  /* 0x0006b01a01007387 */ /* 0x000fe80000100800 */
[----:B------:R-:W-:Y:S04]  /*61d0*/  STL [R1+0x668], R27 ;  /* 0x0006681b01007387 */ /* 0x000fe80000100800 */
[----:B------:R-:W-:Y:S01]  /*61e0*/  STL [R1+0x6b4], R27 ;  /* 0x0006b41b01007387 */ /* 0x000fe20000100800 */
[----:B------:R-:W-:-:S02]  /*61f0*/  IMAD R33, R72, UR4, RZ ;  /* 0x0000000448217c24 */ /* 0x000fc4000f8e02ff */
[----:B------:R-:W-:Y:S02]  /*6200*/  IMAD R37, R74, UR4, RZ ;  /* 0x000000044a257c24 */ /* 0x000fe4000f8e02ff */
[----:B----4-:R-:W-:Y:S02]  /*6210*/  IMAD R57, R58, UR4, RZ ;  /* 0x000000043a397c24 */ /* 0x010fe4000f8e02ff */
[----:B------:R-:W4:Y:S04]  /*6220*/  LDL.LU R58, [R1+0x460] ;  /* 0x00046000013a7983 */ /* 0x000f280000300800 */
[----:B------:R0:W-:Y:S04]  /*6230*/  STL.64 [R1+0x6c0], R28 ;  /* 0x0006c01c01007387 */ /* 0x0001e80000100a00 */
[----:B------:R-:W-:Y:S04]  /*6240*/  STL [R1+0x674], R30 ;  /* 0x0006741e01007387 */ /* 0x000fe80000100800 */
[----:B------:R-:W-:Y:S04]  /*6250*/  STL [R1+0x670], R31 ;  /* 0x0006701f01007387 */ /* 0x000fe80000100800 */
[----:B------:R-:W-:Y:S01]  /*6260*/  STL.64 [R1+0x6c8], R30 ;  /* 0x0006c81e01007387 */ /* 0x000fe20000100a00 */
[----:B---3--:R-:W-:-:S03]  /*6270*/  IMAD R61, R60, UR4, RZ ;  /* 0x000000043c3d7c24 */ /* 0x008fc6000f8e02ff */
[----:B------:R-:W3:Y:S01]  /*6280*/  LDL.LU R60, [R1+0x464] ;  /* 0x00046400013c7983 */ /* 0x000ee20000300800 */
[----:B--2---:R-:W-:-:S03]  /*6290*/  IMAD R63, R62, UR4, RZ ;  /* 0x000000043e3f7c24 */ /* 0x004fc6000f8e02ff */
        /* <DEDUP_REMOVED lines=8> */
[----:B------:R-:W2:Y:S01]  /*6320*/  LDL.LU R88, [R1+0x3ec] ;  /* 0x0003ec0001587983 */ /* 0x000ea20000300800 */
[----:B------:R-:W-:-:S05]  /*6330*/  IMAD R35, R73, UR4, RZ ;  /* 0x0000000449237c24 */ /* 0x000fca000f8e02ff */
[-C--:B------:R-:W-:Y:S02]  /*6340*/  LEA R34, P0, R35, R82.reuse, 0x1 ;  /* 0x0000005223227211 */ /* 0x080fe400078008ff */
[-C--:B------:R-:W-:Y:S02]  /*6350*/  LEA R32, P6, R33, R82.reuse, 0x1 ;  /* 0x0000005221207211 */ /* 0x080fe400078c08ff */
[-C--:B------:R-:W-:Y:S02]  /*6360*/  LEA.HI.X.SX32 R35, R35, R83.reuse, 0x1, P0 ;  /* 0x0000005323237211 */ /* 0x080fe400000f0eff */
[----:B------:R-:W-:Y:S02]  /*6370*/  LEA R36, P0, R37, R82, 0x1 ;  /* 0x0000005225247211 */ /* 0x000fe400078008ff */
[-C--:B------:R-:W-:Y:S02]  /*6380*/  LEA.HI.X.SX32 R33, R33, R83.reuse, 0x1, P6 ;  /* 0x0000005321217211 */ /* 0x080fe400030f0eff */
[----:B------:R-:W-:-:S02]  /*6390*/  LEA.HI.X.SX32 R37, R37, R83, 0x1, P0 ;  /* 0x0000005325257211 */ /* 0x000fc400000f0eff */
[-C--:B------:R-:W-:Y:S02]  /*63a0*/  LEA R40, P0, R41, R82.reuse, 0x1 ;  /* 0x0000005229287211 */ /* 0x080fe400078008ff */
[-C--:B------:R-:W-:Y:S02]  /*63b0*/  LEA R38, P6, R39, R82.reuse, 0x1 ;  /* 0x0000005227267211 */ /* 0x080fe400078c08ff */
[-C--:B------:R-:W-:Y:S02]  /*63c0*/  LEA.HI.X.SX32 R41, R41, R83.reuse, 0x1, P0 ;  /* 0x0000005329297211 */ /* 0x080fe400000f0eff */
[----:B------:R-:W-:Y:S02]  /*63d0*/  LEA.HI.X.SX32 R39, R39, R83, 0x1, P6 ;  /* 0x0000005327277211 */ /* 0x000fe400030f0eff */
[-C--:B------:R-:W-:Y:S02]  /*63e0*/  LEA R44, P0, R45, R82.reuse, 0x1 ;  /* 0x000000522d2c7211 */ /* 0x080fe400078008ff */
[----:B------:R-:W-:-:S02]  /*63f0*/  LEA R42, P6, R43, R82, 0x1 ;  /* 0x000000522b2a7211 */ /* 0x000fc400078c08ff */
[-C--:B------:R-:W-:Y:S02]  /*6400*/  LEA.HI.X.SX32 R45, R45, R83.reuse, 0x1, P0 ;  /* 0x000000532d2d7211 */ /* 0x080fe400000f0eff */
[-C--:B------:R-:W-:Y:S02]  /*6410*/  LEA.HI.X.SX32 R43, R43, R83.reuse, 0x1, P6 ;  /* 0x000000532b2b7211 */ /* 0x080fe400030f0eff */
[-C--:B------:R-:W-:Y:S02]  /*6420*/  LEA R48, P0, R49, R82.reuse, 0x1 ;  /* 0x0000005231307211 */ /* 0x080fe400078008ff */
[----:B------:R-:W-:Y:S01]  /*6430*/  LEA R46, P6, R47, R82, 0x1 ;  /* 0x000000522f2e7211 */ /* 0x000fe200078c08ff */
[----:B------:R-:W-:Y:S01]  /*6440*/  IMAD R65, R52, UR4, RZ ;  /* 0x0000000434417c24 */ /* 0x000fe2000f8e02ff */
[-C--:B------:R-:W-:Y:S02]  /*6450*/  LEA.HI.X.SX32 R49, R49, R83.reuse, 0x1, P0 ;  /* 0x0000005331317211 */ /* 0x080fe400000f0eff */
[----:B------:R-:W-:-:S02]  /*6460*/  LEA.HI.X.SX32 R47, R47, R83, 0x1, P6 ;  /* 0x000000532f2f7211 */ /* 0x000fc400030f0eff */
[-C--:B------:R-:W-:Y:S02]  /*6470*/  LEA R52, P0, R53, R82.reuse, 0x1 ;  /* 0x0000005235347211 */ /* 0x080fe400078008ff */
[-C--:B------:R-:W-:Y:S01]  /*6480*/  LEA R50, P6, R51, R82.reuse, 0x1 ;  /* 0x0000005233327211 */ /* 0x080fe200078c08ff */
[----:B------:R-:W-:Y:S01]  /*6490*/  IMAD R71, R56, UR4, RZ ;  /* 0x0000000438477c24 */ /* 0x000fe2000f8e02ff */
[-C--:B------:R-:W-:Y:S01]  /*64a0*/  LEA.HI.X.SX32 R53, R53, R83.reuse, 0x1, P0 ;  /* 0x0000005335357211 */ /* 0x080fe200000f0eff */
[----:B------:R-:W-:Y:S01]  /*64b0*/  IMAD R69, R54, UR4, RZ ;  /* 0x0000000436457c24 */ /* 0x000fe2000f8e02ff */
[----:B------:R-:W-:Y:S01]  /*64c0*/  LEA.HI.X.SX32 R51, R51, R83, 0x1, P6 ;  /* 0x0000005333337211 */ /* 0x000fe200030f0eff */
[----:B------:R-:W-:Y:S01]  /*64d0*/  IMAD R59, R59, UR4, RZ ;  /* 0x000000043b3b7c24 */ /* 0x000fe2000f8e02ff */
[-C--:B------:R-:W-:Y:S02]  /*64e0*/  LEA R56, P0, R57, R82.reuse, 0x1 ;  /* 0x0000005239387211 */ /* 0x080fe400078008ff */
[----:B------:R-:W-:-:S02]  /*64f0*/  LEA R54, P6, R55, R82, 0x1 ;  /* 0x0000005237367211 */ /* 0x000fc400078c08ff */
[-C--:B------:R-:W-:Y:S02]  /*6500*/  LEA.HI.X.SX32 R57, R57, R83.reuse, 0x1, P0 ;  /* 0x0000005339397211 */ /* 0x080fe400000f0eff */
[----:B------:R-:W-:Y:S02]  /*6510*/  LEA.HI.X.SX32 R55, R55, R83, 0x1, P6 ;  /* 0x0000005337377211 */ /* 0x000fe400030f0eff */
[----:B------:R-:W-:-:S06]  /*6520*/  PRMT R0, RZ, 0x7610, R0 ;  /* 0x00007610ff007816 */ /* 0x000fcc0000000000 */
[----:B------:R0:W2:Y:S02]  /*6530*/  @!P4 LDG.E.U16 R0, desc[UR22][R12.64] ;  /* 0x000000160c00c981 */ /* 0x0000a4000c1e1500 */
[----:B0-----:R-:W-:Y:S02]  /*6540*/  VIADD R13, R84, 0x1f ;  /* 0x0000001f540d7836 */ /* 0x001fe40000000000 */
[----:B------:R-:W2:Y:S04]  /*6550*/  LDL.LU R12, [R1+0x3e8] ;  /* 0x0003e800010c7983 */ /* 0x000ea80000300800 */
[----:B------:R-:W-:Y:S04]  /*6560*/  STL [R1+0x5f4], R13 ;  /* 0x0005f40d01007387 */ /* 0x000fe80000100800 */
[----:B------:R-:W-:Y:S01]  /*6570*/  STL [R1+0x620], R13 ;  /* 0x0006200d01007387 */ /* 0x000fe20000100800 */
[----:B----4-:R-:W-:Y:S01]  /*6580*/  IMAD R73, R58, UR4, RZ ;  /* 0x000000043a497c24 */ /* 0x010fe2000f8e02ff */
[----:B------:R-:W-:-:S04]  /*6590*/  LEA R58, P6, R59, R82, 0x1 ;  /* 0x000000523b3a7211 */ /* 0x000fc800078c08ff */
[----:B------:R-:W-:Y:S01]  /*65a0*/  LEA.HI.X.SX32 R59, R59, R83, 0x1, P6 ;  /* 0x000000533b3b7211 */ /* 0x000fe200030f0eff */
[----:B---3--:R-:W-:Y:S01]  /*65b0*/  IMAD R75, R60, UR4, RZ ;  /* 0x000000043c4b7c24 */ /* 0x008fe2000f8e02ff */
[----:B------:R-:W-:Y:S01]  /*65c0*/  LEA R60, P0, R61, R82, 0x1 ;  /* 0x000000523d3c7211 */ /* 0x000fe200078008ff */
[----:B--2---:R-:W-:-:S03]  /*65d0*/  IMAD R67, R62, UR4, RZ ;  /* 0x000000043e437c24 */ /* 0x004fc6000f8e02ff */
[-C--:B------:R-:W-:Y:S02]  /*65e0*/  LEA.HI.X.SX32 R61, R61, R83.reuse, 0x1, P0 ;  /* 0x000000533d3d7211 */ /* 0x080fe400000f0eff */
[-C--:B------:R-:W-:Y:S02]  /*65f0*/  LEA R64, P0, R65, R82.reuse, 0x1 ;  /* 0x0000005241407211 */ /* 0x080fe400078008ff */
[-C--:B------:R-:W-:Y:S02]  /*6600*/  LEA R62, P6, R63, R82.reuse, 0x1 ;  /* 0x000000523f3e7211 */ /* 0x080fe400078c08ff */
[-C--:B------:R-:W-:Y:S02]  /*6610*/  LEA.HI.X.SX32 R65, R65, R83.reuse, 0x1, P0 ;  /* 0x0000005341417211 */ /* 0x080fe400000f0eff */
[----:B------:R-:W-:Y:S02]  /*6620*/  LEA.HI.X.SX32 R63, R63, R83, 0x1, P6 ;  /* 0x000000533f3f7211 */ /* 0x000fe400030f0eff */
[----:B------:R-:W-:-:S02]  /*6630*/  LEA R68, P0, R69, R82, 0x1 ;  /* 0x0000005245447211 */ /* 0x000fc400078008ff */
[-C--:B------:R-:W-:Y:S01]  /*6640*/  LEA R66, P6, R67, R82.reuse, 0x1 ;  /* 0x0000005243427211 */ /* 0x080fe200078c08ff */
[----:B------:R-:W-:Y:S01]  /*6650*/  IMAD R79, R72, UR4, RZ ;  /* 0x00000004484f7c24 */ /* 0x000fe2000f8e02ff */
[-C--:B------:R-:W-:Y:S01]  /*6660*/  LEA.HI.X.SX32 R69, R69, R83.reuse, 0x1, P0 ;  /* 0x0000005345457211 */ /* 0x080fe200000f0eff */
[----:B------:R-:W-:Y:S01]  /*6670*/  IMAD R77, R70, UR4, RZ ;  /* 0x00000004464d7c24 */ /* 0x000fe2000f8e02ff */
[-C--:B------:R-:W-:Y:S02]  /*6680*/  LEA.HI.X.SX32 R67, R67, R83.reuse, 0x1, P6 ;  /* 0x0000005343437211 */ /* 0x080fe400030f0eff */
[-C--:B------:R-:W-:Y:S02]  /*6690*/  LEA R72, P0, R73, R82.reuse, 0x1 ;  /* 0x0000005249487211 */ /* 0x080fe400078008ff */
[----:B------:R-:W-:Y:S01]  /*66a0*/  LEA R70, P6, R71, R82, 0x1 ;  /* 0x0000005247467211 */ /* 0x000fe200078c08ff */
[----:B------:R-:W-:Y:S01]  /*66b0*/  IMAD R81, R74, UR4, RZ ;  /* 0x000000044a517c24 */ /* 0x000fe2000f8e02ff */
[----:B------:R-:W-:-:S02]  /*66c0*/  LEA.HI.X.SX32 R73, R73, R83, 0x1, P0 ;  /* 0x0000005349497211 */ /* 0x000fc400000f0eff */
[-C--:B------:R-:W-:Y:S02]  /*66d0*/  LEA.HI.X.SX32 R71, R71, R83.reuse, 0x1, P6 ;  /* 0x0000005347477211 */ /* 0x080fe400030f0eff */
[-C--:B------:R-:W-:Y:S02]  /*66e0*/  LEA R76, P0, R77, R82.reuse, 0x1 ;  /* 0x000000524d4c7211 */ /* 0x080fe400078008ff */
[-C--:B------:R-:W-:Y:S01]  /*66f0*/  LEA R74, P6, R75, R82.reuse, 0x1 ;  /* 0x000000524b4a7211 */ /* 0x080fe200078c08ff */
[----:B------:R-:W-:Y:S01]  /*6700*/  IMAD R5, R80, UR4, RZ ;  /* 0x0000000450057c24 */ /* 0x000fe2000f8e02ff */
[-C--:B------:R-:W-:Y:S02]  /*6710*/  LEA.HI.X.SX32 R77, R77, R83.reuse, 0x1, P0 ;  /* 0x000000534d4d7211 */ /* 0x080fe400000f0eff */
[----:B------:R-:W-:Y:S02]  /*6720*/  LEA.HI.X.SX32 R75, R75, R83, 0x1, P6 ;  /* 0x000000534b4b7211 */ /* 0x000fe400030f0eff */
[----:B------:R-:W-:-:S02]  /*6730*/  LEA R80, P0, R81, R82, 0x1 ;  /* 0x0000005251507211 */ /* 0x000fc400078008ff */
[-C--:B------:R-:W-:Y:S02]  /*6740*/  LEA R78, P6, R79, R82.reuse, 0x1 ;  /* 0x000000524f4e7211 */ /* 0x080fe400078c08ff */
[-C--:B------:R-:W-:Y:S02]  /*6750*/  LEA.HI.X.SX32 R81, R81, R83.reuse, 0x1, P0 ;  /* 0x0000005351517211 */ /* 0x080fe400000f0eff */
[----:B------:R-:W-:Y:S02]  /*6760*/  LEA.HI.X.SX32 R79, R79, R83, 0x1, P6 ;  /* 0x000000534f4f7211 */ /* 0x000fe400030f0eff */
[----:B------:R-:W-:Y:S02]  /*6770*/  ISETP.GT.AND P0, PT, R13, 0x1f, PT ;  /* 0x0000001f0d00780c */ /* 0x000fe40003f04270 */
[----:B------:R-:W-:Y:S02]  /*6780*/  LEA R82, P6, R5, R82, 0x1 ;  /* 0x0000005205527211 */ /* 0x000fe400078c08ff */
[----:B------:R-:W-:-:S02]  /*6790*/  ISETP.LT.AND P0, PT, R4, R84, P0 ;  /* 0x000000540400720c */ /* 0x000fc40000701270 */
[----:B------:R-:W-:Y:S01]  /*67a0*/  LEA.HI.X.SX32 R83, R5, R83, 0x1, P6 ;  /* 0x0000005305537211 */ /* 0x000fe200030f0eff */
[----:B------:R-:W2:Y:S04]  /*67b0*/  LDL.LU R4, [R1+0x3e4] ;  /* 0x0003e40001047983 */ /* 0x000ea80000300800 */
[----:B------:R-:W3:Y:S04]  /*67c0*/  LDL.LU R5, [R1+0x3d0] ;  /* 0x0003d00001057983 */ /* 0x000ee80000300800 */
[----:B------:R-:W4:Y:S04]  /*67d0*/  LDL.LU R92, [R1+0x3cc] ;  /* 0x0003cc00015c7983 */ /* 0x000f280000300800 */
        /* <DEDUP_REMOVED lines=12> */
[----:B------:R0:W-:Y:S04]  /*68a0*/  STS.U16 [R18+UR9+0x4600], R87 ;  /* 0x0046005712007988 */ /* 0x0001e80008000409 */
[----:B------:R-:W4:Y:S04]  /*68b0*/  LDL.LU R86, [R1+0x2c4] ;  /* 0x0002c40001567983 */ /* 0x000f280000300800 */
[----:B------:R1:W-:Y:S04]  /*68c0*/  STS.U16 [R18+UR9+0x6600], R89 ;  /* 0x0066005912007988 */ /* 0x0003e80008000409 */
[----:B0-----:R-:W4:Y:S04]  /*68d0*/  LDL.LU R87, [R1+0x2c0] ;  /* 0x0002c00001577983 */ /* 0x001f280000300800 */
[----:B------:R-:W4:Y:S04]  /*68e0*/  LDL.LU R20, [R1+0x1d0] ;  /* 0x0001d00001147983 */ /* 0x000f280000300800 */
[----:B------:R0:W-:Y:S04]  /*68f0*/  STS.U16 [R18+UR9+0xa00], R90 ;  /* 0x000a005a12007988 */ /* 0x0001e80008000409 */
[----:B-1----:R-:W4:Y:S04]  /*6900*/  LDL.LU R89, [R1+0x1dc] ;  /* 0x0001dc0001597983 */ /* 0x002f280000300800 */
[----:B------:R1:W-:Y:S04]  /*6910*/  STS.U16 [R18+UR9+0x2a00], R88 ;  /* 0x002a005812007988 */ /* 0x0003e80008000409 */
[----:B0-----:R-:W4:Y:S04]  /*6920*/  LDL.LU R90, [R1+0x1d8] ;  /* 0x0001d800015a7983 */ /* 0x001f280000300800 */
[----:B-1----:R-:W4:Y:S04]  /*6930*/  LDL.LU R88, [R1+0x1d4] ;  /* 0x0001d40001587983 */ /* 0x002f280000300800 */
[----:B------:R0:W-:Y:S04]  /*6940*/  STS.U16 [R18+UR9+0x4a00], R12 ;  /* 0x004a000c12007988 */ /* 0x0001e80008000409 */
[----:B------:R-:W4:Y:S04]  /*6950*/  LDL.LU R84, [R1+0x1cc] ;  /* 0x0001cc0001547983 */ /* 0x000f280000300800 */
[----:B------:R-:W4:Y:S04]  /*6960*/  LDL.LU R30, [R1+0x1c8] ;  /* 0x0001c800011e7983 */ /* 0x000f280000300800 */
[----:B------:R-:W4:Y:S04]  /*6970*/  LDL.LU R31, [R1+0x1c4] ;  /* 0x0001c400011f7983 */ /* 0x000f280000300800 */
[----:B------:R-:W4:Y:S04]  /*6980*/  LDL.LU R28, [R1+0xdc] ;  /* 0x0000dc00011c7983 */ /* 0x000f280000300800 */
[----:B0-----:R-:W4:Y:S04]  /*6990*/  LDL.LU R12, [R1+0xc0] ;  /* 0x0000c000010c7983 */ /* 0x001f280000300800 */
[----:B--2---:R0:W-:Y:S04]  /*69a0*/  STS.U16 [R18+UR9+0x6a00], R4 ;  /* 0x006a000412007988 */ /* 0x0041e80008000409 */
[----:B---3--:R1:W-:Y:S04]  /*69b0*/  STS.U16 [R18+UR9+0xe00], R5 ;  /* 0x000e000512007988 */ /* 0x0083e80008000409 */
[----:B----4-:R-:W-:Y:S04]  /*69c0*/  STS.U16 [R18+UR9+0x2e00], R92 ;  /* 0x002e005c12007988 */ /* 0x010fe80008000409 */
[----:B------:R-:W-:Y:S04]  /*69d0*/  STS.U16 [R18+UR9+0x4e00], R19 ;  /* 0x004e001312007988 */ /* 0x000fe80008000409 */
[----:B------:R2:W-:Y:S04]  /*69e0*/  STS.U16 [R18+UR9+0x6e00], R91 ;  /* 0x006e005b12007988 */ /* 0x0005e80008000409 */
[----:B0-----:R-:W3:Y:S04]  /*69f0*/  LDL.LU R4, [R1+0x72c] ;  /* 0x00072c0001047983 */ /* 0x001ee80000300800 */
[----:B-1----:R-:W3:Y:S01]  /*6a00*/  LDL.LU R5, [R1+0x728] ;  /* 0x0007280001057983 */ /* 0x002ee20000300800 */
[----:B--2---:R-:W-:-:S03]  /*6a10*/  LOP3.LUT R91, R3, 0x50, RZ, 0x3c, !PT ;  /* 0x00000050035b7812 */ /* 0x004fc600078e3cff */
[----:B------:R-:W2:Y:S04]  /*6a20*/  LDL.LU R92, [R1+0x724] ;  /* 0x00072400015c7983 */ /* 0x000ea80000300800 */
[----:B------:R-:W4:Y:S04]  /*6a30*/  LDL.LU R19, [R1+0x720] ;  /* 0x0007200001137983 */ /* 0x000f280000300800 */
[----:B------:R0:W-:Y:S04]  /*6a40*/  STS.U16 [R91+UR9+0x280], R8 ;  /* 0x000280085b007988 */ /* 0x0001e80008000409 */
[----:B------:R-:W2:Y:S04]  /*6a50*/  LDL.LU R18, [R1+0x71c] ;  /* 0x00071c0001127983 */ /* 0x000ea80000300800 */
[----:B------:R1:W-:Y:S04]  /*6a60*/  STS.U16 [R91+UR9+0x2280], R29 ;  /* 0x0022801d5b007988 */ /* 0x0003e80008000409 */
[----:B0-----:R-:W2:Y:S04]  /*6a70*/  LDL.LU R8, [R1+0x718] ;  /* 0x0007180001087983 */ /* 0x001ea80000300800 */
[----:B------:R0:W-:Y:S04]  /*6a80*/  STS.U16 [R91+UR9+0x4280], R21 ;  /* 0x004280155b007988 */ /* 0x0001e80008000409 */
[----:B-1----:R-:W2:Y:S04]  /*6a90*/  LDL.LU R29, [R1+0xd0] ;  /* 0x0000d000011d7983 */ /* 0x002ea80000300800 */
        /* <DEDUP_REMOVED lines=18> */
[----:B------:R-:W-:Y:S04]  /*6bc0*/  STS.U16 [R91+UR9+0xe80], R20 ;  /* 0x000e80145b007988 */ /* 0x000fe80008000409 */
[----:B-1----:R-:W2:Y:S04]  /*6bd0*/  LDL.LU R87, [R1+0x6f4] ;  /* 0x0006f40001577983 */ /* 0x002ea80000300800 */
[----:B------:R0:W-:Y:S04]  /*6be0*/  STS.U16 [R91+UR9+0x2e80], R89 ;  /* 0x002e80595b007988 */ /* 0x0001e80008000409 */
[----:B------:R1:W-:Y:S04]  /*6bf0*/  STS.U16 [R91+UR9+0x4e80], R90 ;  /* 0x004e805a5b007988 */ /* 0x0003e80008000409 */
[----:B------:R1:W-:Y:S04]  /*6c00*/  STS.U16 [R91+UR9+0x6e80], R88 ;  /* 0x006e80585b007988 */ /* 0x0003e80008000409 */
[----:B0-----:R-:W2:Y:S04]  /*6c10*/  LDL.LU R89, [R1+0x6f0] ;  /* 0x0006f00001597983 */ /* 0x001ea80000300800 */
[----:B-1----:R-:W2:Y:S04]  /*6c20*/  LDL.LU R90, [R1+0x6ec] ;  /* 0x0006ec00015a7983 */ /* 0x002ea80000300800 */
[----:B------:R-:W2:Y:S04]  /*6c30*/  LDL.LU R91, [R1+0x6e8] ;  /* 0x0006e800015b7983 */ /* 0x000ea80000300800 */
[----:B------:R-:W3:Y:S01]  /*6c40*/  LDL.LU R88, [R1+0x6e4] ;  /* 0x0006e40001587983 */ /* 0x000ee20000300800 */
[----:B------:R-:W-:-:S05]  /*6c50*/  LOP3.LUT R20, R3, 0x60, RZ, 0x3c, !PT ;  /* 0x0000006003147812 */ /* 0x000fca00078e3cff */
[----:B------:R-:W-:Y:S04]  /*6c60*/  STS.U16 [R20+UR9+0x300], R84 ;  /* 0x0003005414007988 */ /* 0x000fe80008000409 */
[----:B------:R-:W-:Y:S04]  /*6c70*/  STS.U16 [R20+UR9+0x2300], R30 ;  /* 0x0023001e14007988 */ /* 0x000fe80008000409 */
[----:B------:R-:W-:Y:S04]  /*6c80*/  STS.U16 [R20+UR9+0x4300], R31 ;  /* 0x0043001f14007988 */ /* 0x000fe80008000409 */
[----:B------:R-:W-:Y:S04]  /*6c90*/  STS.U16 [R20+UR9+0x6300], R28 ;  /* 0x0063001c14007988 */ /* 0x000fe80008000409 */
[----:B------:R0:W-:Y:S04]  /*6ca0*/  STS.U16 [R20+UR9+0x700], R12 ;  /* 0x0007000c14007988 */ /* 0x0001e80008000409 */
[----:B------:R-:W-:Y:S01]  /*6cb0*/  STL [R1+0x5dc], R20 ;  /* 0x0005dc1401007387 */ /* 0x000fe20000100800 */
[----:B0-----:R-:W-:-:S03]  /*6cc0*/  LOP3.LUT R12, R3, 0x70, RZ, 0x3c, !PT ;  /* 0x00000070030c7812 */ /* 0x001fc600078e3cff */
[----:B------:R-:W-:Y:S04]  /*6cd0*/  STL [R1+0x624], R3 ;  /* 0x0006240301007387 */ /* 0x000fe80000100800 */
[----:B------:R-:W-:Y:S04]  /*6ce0*/  STL [R1+0x5d8], R12 ;  /* 0x0005d80c01007387 */ /* 0x000fe80000100800 */
[----:B--2---:R-:W-:Y:S04]  /*6cf0*/  STS.U16 [R20+UR9+0x2700], R91 ;  /* 0x0027005b14007988 */ /* 0x004fe80008000409 */
[----:B------:R-:W-:Y:S04]  /*6d00*/  STS.U16 [R20+UR9+0x4700], R90 ;  /* 0x0047005a14007988 */ /* 0x000fe80008000409 */
[----:B------:R-:W-:Y:S04]  /*6d10*/  STS.U16 [R20+UR9+0x6700], R89 ;  /* 0x0067005914007988 */ /* 0x000fe80008000409 */
[----:B---3--:R-:W-:Y:S04]  /*6d20*/  STS.U16 [R20+UR9+0xb00], R88 ;  /* 0x000b005814007988 */ /* 0x008fe80008000409 */
[----:B------:R-:W-:Y:S04]  /*6d30*/  STS.U16 [R20+UR9+0x2b00], R87 ;  /* 0x002b005714007988 */ /* 0x000fe80008000409 */
[----:B------:R-:W-:Y:S04]  /*6d40*/  STS.U16 [R20+UR9+0x4b00], R86 ;  /* 0x004b005614007988 */ /* 0x000fe80008000409 */
[----:B------:R-:W-:Y:S04]  /*6d50*/  STS.U16 [R20+UR9+0x6b00], R85 ;  /* 0x006b005514007988 */ /* 0x000fe80008000409 */
[----:B------:R-:W-:Y:S04]  /*6d60*/  STS.U16 [R20+UR9+0xf00], R29 ;  /* 0x000f001d14007988 */ /* 0x000fe80008000409 */
[----:B------:R-:W-:Y:S04]  /*6d70*/  STS.U16 [R20+UR9+0x2f00], R21 ;  /* 0x002f001514007988 */ /* 0x000fe80008000409 */
[----:B------:R0:W-:Y:S04]  /*6d80*/  STS.U16 [R20+UR9+0x4f00], R11 ;  /* 0x004f000b14007988 */ /* 0x0001e80008000409 */
[----:B------:R1:W-:Y:S04]  /*6d90*/  STS.U16 [R20+UR9+0x6f00], R8 ;  /* 0x006f000814007988 */ /* 0x0003e80008000409 */
[----:B------:R2:W-:Y:S04]  /*6da0*/  STS.U16 [R12+UR9+0x380], R9 ;  /* 0x000380090c007988 */ /* 0x0005e80008000409 */
[----:B0-----:R-:W3:Y:S04]  /*6db0*/  LDL.LU R11, [R1+0x6e0] ;  /* 0x0006e000010b7983 */ /* 0x001ee80000300800 */
[----:B-1----:R-:W4:Y:S04]  /*6dc0*/  LDL.LU R8, [R1+0x6dc] ;  /* 0x0006dc0001087983 */ /* 0x002f280000300800 */
[----:B--2---:R-:W4:Y:S01]  /*6dd0*/  LDL.LU R9, [R1+0x6d8] ;  /* 0x0006d80001097983 */ /* 0x004f220000300800 */
[----:B------:R-:W-:-:S02]  /*6de0*/  IMAD R86, R92, 0xf, RZ ;  /* 0x0000000f5c567824 */ /* 0x000fc400078e02ff */
[----:B------:R-:W-:Y:S01]  /*6df0*/  IMAD R87, R92, 0x17, RZ ;  /* 0x000000175c577824 */ /* 0x000fe200078e02ff */
[----:B------:R0:W-:Y:S01]  /*6e00*/  STS.U16 [R12+UR9+0x2380], R0 ;  /* 0x002380000c007988 */ /* 0x0001e20008000409 */
[----:B------:R-:W-:-:S04]  /*6e10*/  IMAD.WIDE R88, R86, 0x2, R4 ;  /* 0x0000000256587825 */ /* 0x000fc800078e0204 */
[----:B------:R-:W-:Y:S01]  /*6e20*/  IMAD.WIDE R30, R87, 0x2, R4 ;  /* 0x00000002571e7825 */ /* 0x000fe200078e0204 */
[----:B0-----:R-:W2:Y:S04]  /*6e30*/  LDL.LU R0, [R1+0x6d4] ;  /* 0x0006d40001007983 */ /* 0x001ea80000300800 */
[----:B------:R-:W-:Y:S04]  /*6e40*/  STL [R1+0x628], R92 ;  /* 0x0006285c01007387 */ /* 0x000fe80000100800 */
[----:B------:R-:W-:Y:S04]  /*6e50*/  STL [R1+0x630], R4 ;  /* 0x0006300401007387 */ /* 0x000fe80000100800 */
[----:B------:R-:W-:Y:S04]  /*6e60*/  STL.64 [R1+0x1d8], R88 ;  /* 0x0001d85801007387 */ /* 0x000fe80000100a00 */
[----:B------:R-:W-:Y:S04]  /*6e70*/  STL [R1+0x62c], R5 ;  /* 0x00062c0501007387 */ /* 0x000fe80000100800 */
[----:B------:R-:W-:Y:S01]  /*6e80*/  STL.64 [R1+0xd8], R30 ;  /* 0x0000d81e01007387 */ /* 0x000fe20000100a00 */
[----:B---3--:R-:W-:-:S04]  /*6e90*/  IMAD.WIDE R20, R2, 0x2, R10 ;  /* 0x0000000202147825 */ /* 0x008fc800078e020a */
[----:B----4-:R-:W-:Y:S02]  /*6ea0*/  IMAD.WIDE R28, R2, 0x2, R8 ;  /* 0x00000002021c7825 */ /* 0x010fe400078e0208 */
[----:B------:R-:W3:Y:S01]  /*6eb0*/  LDL.LU R2, [R1+0x6d0] ;  /* 0x0006d00001027983 */ /* 0x000ee20000300800 */
[----:B------:R-:W-:Y:S01]  /*6ec0*/  PRMT R27, RZ, 0x7610, R27 ;  /* 0x00007610ff1b7816 */ /* 0x000fe2000000001b */
[----:B------:R-:W-:Y:S01]  /*6ed0*/  IMAD R90, R92, 0x1f, RZ ;  /* 0x0000001f5c5a7824 */ /* 0x000fe200078e02ff */
[----:B------:R-:W-:Y:S02]  /*6ee0*/  PRMT R26, RZ, 0x7610, R26 ;  /* 0x00007610ff1a7816 */ /* 0x000fe4000000001a */
[----:B------:R-:W-:Y:S01]  /*6ef0*/  PRMT R93, RZ, 0x7610, R93 ;  /* 0x00007610ff5d7816 */ /* 0x000fe2000000005d */
[----:B------:R-:W-:Y:S01]  /*6f00*/  IMAD.WIDE R84, R90, 0x2, R4 ;  /* 0x000000025a547825 */ /* 0x000fe200078e0204 */
[----:B------:R-:W-:Y:S01]  /*6f10*/  PRMT R25, RZ, 0x7610, R25 ;  /* 0x00007610ff197816 */ /* 0x000fe20000000019 */
[----:B------:R0:W-:Y:S01]  /*6f20*/  STL.64 [R1+0x2c8], R28 ;  /* 0x0002c81c01007387 */ /* 0x0001e20000100a00 */
[----:B------:R-:W-:-:S03]  /*6f30*/  PRMT R23, RZ, 0x7610, R23 ;  /* 0x00007610ff177816 */ /* 0x000fc60000000017 */
[----:B------:R0:W4:Y:S01]  /*6f40*/  @!P4 LDG.E.U16 R27, desc[UR22][R28.64] ;  /* 0x000000161c1bc981 */ /* 0x000122000c1e1500 */
[----:B------:R-:W-:-:S03]  /*6f50*/  PRMT R24, RZ, 0x7610, R24 ;  /* 0x00007610ff187816 */ /* 0x000fc60000000018 */
[----:B------:R1:W-:Y:S01]  /*6f60*/  STL.64 [R1+0x2c0], R20 ;  /* 0x0002c01401007387 */ /* 0x0003e20000100a00 */
[----:B------:R-:W-:-:S03]  /*6f70*/  PRMT R22, RZ, 0x7610, R22 ;  /* 0x00007610ff167816 */ /* 0x000fc60000000016 */
[----:B------:R1:W2:Y:S01]  /*6f80*/  @!P4 LDG.E.U16 R26, desc[UR22][R20.64] ;  /* 0x00000016141ac981 */ /* 0x0002a2000c1e1500 */
[----:B0-----:R-:W-:-:S03]  /*6f90*/  IMAD.WIDE R28, R86, 0x2, R6 ;  /* 0x00000002561c7825 */ /* 0x001fc600078e0206 */
[----:B------:R0:W2:Y:S01]  /*6fa0*/  @P3 LDG.E.U16 R93, desc[UR22][R30.64] ;  /* 0x000000161e5d3981 */ /* 0x0000a2000c1e1500 */
[----:B------:R-:W-:-:S03]  /*6fb0*/  PRMT R19, RZ, 0x7610, R19 ;  /* 0x00007610ff137816 */ /* 0x000fc60000000013 */
[----:B------:R-:W-:Y:S01]  /*6fc0*/  STL [R1+0x638], R84 ;  /* 0x0006385401007387 */ /* 0x000fe20000100800 */
[----:B-1----:R-:W-:-:S03]  /*6fd0*/  IMAD.WIDE R20, R86, 0x2, R8 ;  /* 0x0000000256147825 */ /* 0x002fc600078e0208 */
[----:B------:R-:W-:Y:S01]  /*6fe0*/  STL [R1+0x634], R85 ;  /* 0x0006345501007387 */ /* 0x000fe20000100800 */
[----:B0-----:R-:W-:-:S03]  /*6ff0*/  IMAD.WIDE R30, R86, 0x2, R10 ;  /* 0x00000002561e7825 */ /* 0x001fc600078e020a */
[----:B------:R0:W-:Y:S01]  /*7000*/  STL.64 [R1+0x1d0], R28 ;  /* 0x0001d01c01007387 */ /* 0x0001e20000100a00 */
[----:B------:R-:W-:-:S03]  /*7010*/  PRMT R18, RZ, 0x7610, R18 ;  /* 0x00007610ff127816 */ /* 0x000fc60000000012 */
[----:B------:R0:W2:Y:S01]  /*7020*/  @!P5 LDG.E.U16 R25, desc[UR22][R28.64] ;  /* 0x000000161c19d981 */ /* 0x0000a2000c1e1500 */
[----:B------:R-:W-:-:S03]  /*7030*/  PRMT R17, RZ, 0x7610, R17 ;  /* 0x00007610ff117816 */ /* 0x000fc60000000011 */
[----:B------:R1:W-:Y:S04]  /*7040*/  STL.64 [R1+0x1c8], R20 ;  /* 0x0001c81401007387 */ /* 0x0003e80000100a00 */
[----:B------:R1:W2:Y:S01]  /*7050*/  @!P5 LDG.E.U16 R23, desc[UR22][R20.64] ;  /* 0x000000161417d981 */ /* 0x0002a2000c1e1500 */
[----:B0-----:R-:W-:-:S03]  /*7060*/  IMAD.WIDE R28, R87, 0x2, R6 ;  /* 0x00000002571c7825 */ /* 0x001fc600078e0206 */
[----:B------:R0:W2:Y:S04]  /*7070*/  @!P5 LDG.E.U16 R24, desc[UR22][R88.64] ;  /* 0x000000165818d981 */ /* 0x0000a8000c1e1500 */
[----:B------:R0:W-:Y:S01]  /*7080*/  STL.64 [R1+0x1c0], R30 ;  /* 0x0001c01e01007387 */ /* 0x0001e20000100a00 */
[----:B-1----:R-:W-:-:S03]  /*7090*/  IMAD.WIDE R20, R87, 0x2, R8 ;  /* 0x0000000257147825 */ /* 0x002fc600078e0208 */
[----:B------:R-:W2:Y:S01]  /*70a0*/  @!P5 LDG.E.U16 R22, desc[UR22][R30.64] ;  /* 0x000000161e16d981 */ /* 0x000ea2000c1e1500 */
[----:B0-----:R-:W-:-:S03]  /*70b0*/  IMAD.WIDE R88, R87, 0x2, R10 ;  /* 0x0000000257587825 */ /* 0x001fc600078e020a */
[----:B------:R-:W2:Y:S01]  /*70c0*/  @P3 LDG.E.U16 R19, desc[UR22][R28.64] ;  /* 0x000000161c133981 */ /* 0x000ea2000c1e1500 */
[----:B------:R-:W-:Y:S02]  /*70d0*/  PRMT R16, RZ, 0x7610, R16 ;  /* 0x00007610ff107816 */ /* 0x000fe40000000010 */
[----:B------:R-:W-:Y:S01]  /*70e0*/  PRMT R15, RZ, 0x7610, R15 ;  /* 0x00007610ff0f7816 */ /* 0x000fe2000000000f */
[----:B------:R-:W2:Y:S04]  /*70f0*/  @P3 LDG.E.U16 R18, desc[UR22][R20.64] ;  /* 0x0000001614123981 */ /* 0x000ea8000c1e1500 */
[----:B------:R-:W2:Y:S04]  /*7100*/  LDL.LU.64 R30, [R1+0x6c8] ;  /* 0x0006c800011e7983 */ /* 0x000ea80000300a00 */
[----:B------:R0:W-:Y:S01]  /*7110*/  STL.64 [R1+0xd0], R28 ;  /* 0x0000d01c01007387 */ /* 0x0001e20000100a00 */
[----:B------:R-:W-:Y:S01]  /*7120*/  PRMT R14, RZ, 0x7610, R14 ;  /* 0x00007610ff0e7816 */ /* 0x000fe2000000000e */
[----:B------:R-:W-:-:S02]  /*7130*/  IMAD.WIDE R86, R90, 0x2, R6 ;  /* 0x000000025a567825 */ /* 0x000fc400078e0206 */
[----:B------:R1:W2:Y:S04]  /*7140*/  @P3 LDG.E.U16 R17, desc[UR22][R88.64] ;  /* 0x0000001658113981 */ /* 0x0002a8000c1e1500 */
[----:B------:R-:W2:Y:S04]  /*7150*/  @!P2 LDG.E.U16 R16, desc[UR22][R84.64] ;  /* 0x000000165410a981 */ /* 0x000ea8000c1e1500 */
[----:B0-----:R-:W2:Y:S04]  /*7160*/  LDL.LU.64 R28, [R1+0x6c0] ;  /* 0x0006c000011c7983 */ /* 0x001ea80000300a00 */
[----:B------:R0:W-:Y:S04]  /*7170*/  STL.64 [R1+0xc8], R20 ;  /* 0x0000c81401007387 */ /* 0x0001e80000100a00 */
[----:B------:R-:W2:Y:S04]  /*7180*/  @!P2 LDG.E.U16 R15, desc[UR22][R86.64] ;  /* 0x00000016560fa981 */ /* 0x000ea8000c1e1500 */
[----:B0-----:R-:W2:Y:S04]  /*7190*/  LDL.LU.64 R20, [R1+0x6b8] ;  /* 0x0006b80001147983 */ /* 0x001ea80000300a00 */
[----:B------:R1:W-:Y:S02]  /*71a0*/  STL.64 [R1+0xc0], R88 ;  /* 0x0000c05801007387 */ /* 0x0003e40000100a00 */
[----:B-1----:R-:W-:-:S04]  /*71b0*/  IMAD.WIDE R88, R90, 0x2, R8 ;  /* 0x000000025a587825 */ /* 0x002fc800078e0208 */
[----:B------:R-:W-:Y:S01]  /*71c0*/  IMAD.WIDE R90, R90, 0x2, R10 ;  /* 0x000000025a5a7825 */ /* 0x000fe200078e020a */
[----:B------:R-:W2:Y:S01]  /*71d0*/  @!P2 LDG.E.U16 R14, desc[UR22][R88.64] ;  /* 0x00000016580ea981 */ /* 0x000ea2000c1e1500 */
[----:B---3--:R-:W-:-:S06]  /*71e0*/  PRMT R2, RZ, 0x7610, R2 ;  /* 0x00007610ff027816 */ /* 0x008fcc0000000002 */
[----:B------:R-:W3:Y:S04]  /*71f0*/  @!P2 LDG.E.U16 R2, desc[UR22][R90.64] ;  /* 0x000000165a02a981 */ /* 0x000ee8000c1e1500 */
[----:B------:R-:W-:Y:S04]  /*7200*/  STL [R1+0x63c], R7 ;  /* 0x00063c0701007387 */ /* 0x000fe80000100800 */
[----:B----4-:R0:W-:Y:S04]  /*7210*/  STS.U16 [R12+UR9+0x4380], R27 ;  /* 0x0043801b0c007988 */ /* 0x0101e80008000409 */
[----:B--2---:R1:W-:Y:S04]  /*7220*/  STS.U16 [R12+UR9+0x6380], R26 ;  /* 0x0063801a0c007988 */ /* 0x0043e80008000409 */
[----:B0-----:R-:W2:Y:S04]  /*7230*/  LDL.LU R27, [R1+0x6b4] ;  /* 0x0006b400011b7983 */ /* 0x001ea80000300800 */
[----:B-1----:R-:W4:Y:S01]  /*7240*/  LDL.LU R26, [R1+0x6b0] ;  /* 0x0006b000011a7983 */ /* 0x002f220000300800 */
[----:B------:R-:W-:-:S03]  /*7250*/  PRMT R0, RZ, 0x7610, R0 ;  /* 0x00007610ff007816 */ /* 0x000fc60000000000 */
[----:B------:R0:W-:Y:S04]  /*7260*/  STS.U16 [R12+UR9+0x780], R24 ;  /* 0x000780180c007988 */ /* 0x0001e80008000409 */
[----:B------:R1:W-:Y:S04]  /*7270*/  STS.U16 [R12+UR9+0x2780], R25 ;  /* 0x002780190c007988 */ /* 0x0003e80008000409 */
[----:B------:R1:W-:Y:S04]  /*7280*/  STS.U16 [R12+UR9+0x4780], R23 ;  /* 0x004780170c007988 */ /* 0x0003e80008000409 */
[----:B0-----:R-:W4:Y:S04]  /*7290*/  LDL.LU R24, [R1+0x6ac] ;  /* 0x0006ac0001187983 */ /* 0x001f280000300800 */
[----:B-1----:R-:W4:Y:S04]  /*72a0*/  LDL.LU R25, [R1+0x6a8] ;  /* 0x0006a80001197983 */ /* 0x002f280000300800 */
[----:B------:R-:W4:Y:S04]  /*72b0*/  LDL.LU R23, [R1+0x6a4] ;  /* 0x0006a40001177983 */ /* 0x000f280000300800 */
        /* <DEDUP_REMOVED lines=14> */
[----:B------:R-:W4:Y:S04]  /*73a0*/  @P0 LDG.E.U16 R0, desc[UR22][R20.64] ;  /* 0x0000001614000981 */ /* 0x000f28000c1e1500 */
[----:B0-----:R-:W4:Y:S04]  /*73b0*/  LDL.LU R15, [R1+0x688] ;  /* 0x00068800010f7983 */ /* 0x001f280000300800 */
[----:B-1----:R-:W4:Y:S04]  /*73c0*/  LDL.LU R14, [R1+0x684] ;  /* 0x00068400010e7983 */ /* 0x002f280000300800 */
[----:B---3--:R0:W-:Y:S04]  /*73d0*/  STS.U16 [R12+UR9+0x6f80], R2 ;  /* 0x006f80020c007988 */ /* 0x0081e80008000409 */
[----:B0-----:R-:W3:Y:S04]  /*73e0*/  LDL.LU R12, [R1+0x680] ;  /* 0x00068000010c7983 */ /* 0x001ee80000300800 */
[----:B------:R-:W3:Y:S01]  /*73f0*/  LDL.LU R2, [R1+0x67c] ;  /* 0x00067c0001027983 */ /* 0x000ee20000300800 */
[----:B------:R-:W-:-:S02]  /*7400*/  PRMT R30, RZ, 0x7610, R30 ;  /* 0x00007610ff1e7816 */ /* 0x000fc4000000001e */
[----:B------:R-:W-:Y:S02]  /*7410*/  PRMT R31, RZ, 0x7610, R31 ;  /* 0x00007610ff1f7816 */ /* 0x000fe4000000001f */
[----:B--2---:R-:W-:-:S04]  /*7420*/  PRMT R27, RZ, 0x7610, R27 ;  /* 0x00007610ff1b7816 */ /* 0x004fc8000000001b */
[----:B------:R-:W2:Y:S01]  /*7430*/  @P0 LDG.E.U16 R31, desc[UR22][R28.64] ;  /* 0x000000161c1f0981 */ /* 0x000ea2000c1e1500 */
[----:B----4-:R-:W-:-:S03]  /*7440*/  PRMT R26, RZ, 0x7610, R26 ;  /* 0x00007610ff1a7816 */ /* 0x010fc6000000001a */
[----:B------:R-:W4:Y:S04]  /*7450*/  @P0 LDG.E.U16 R27, desc[UR22][R36.64] ;  /* 0x00000016241b0981 */ /* 0x000f28000c1e1500 */
[----:B------:R-:W2:Y:S04]  /*7460*/  @P0 LDG.E.U16 R26, desc[UR22][R32.64] ;  /* 0x00000016201a0981 */ /* 0x000ea8000c1e1500 */
[----:B------:R-:W4:Y:S01]  /*7470*/  @P0 LDG.E.U16 R30, desc[UR22][R24.64] ;  /* 0x00000016181e0981 */ /* 0x000f22000c1e1500 */
[----:B------:R-:W-:-:S06]  /*7480*/  PRMT R23, RZ, 0x7610, R23 ;  /* 0x00007610ff177816 */ /* 0x000fcc0000000017 */
[----:B------:R-:W4:Y:S01]  /*7490*/  @P0 LDG.E.U16 R23, desc[UR22][R44.64] ;  /* 0x000000162c170981 */ /* 0x000f22000c1e1500 */
[----:B------:R-:W-:-:S06]  /*74a0*/  PRMT R22, RZ, 0x7610, R22 ;  /* 0x00007610ff167816 */ /* 0x000fcc0000000016 */
[----:B------:R-:W4:Y:S04]  /*74b0*/  @P0 LDG.E.U16 R22, desc[UR22][R40.64] ;  /* 0x0000001628160981 */ /* 0x000f28000c1e1500 */
[----:B---3--:R0:W-:Y:S04]  /*74c0*/  STS.U16 [R2+UR9+0x10000], R0 ;  /* 0x0100000002007988 */ /* 0x0081e80008000409 */
[----:B0-----:R-:W3:Y:S01]  /*74d0*/  LDL.LU R0, [R1+0x678] ;  /* 0x0006780001007983 */ /* 0x001ee20000300800 */
[----:B------:R-:W-:Y:S02]  /*74e0*/  PRMT R93, RZ, 0x7610, R93 ;  /* 0x00007610ff5d7816 */ /* 0x000fe4000000005d */
[----:B------:R-:W-:-:S02]  /*74f0*/  PRMT R19, RZ, 0x7610, R19 ;  /* 0x00007610ff137816 */ /* 0x000fc40000000013 */
[----:B------:R-:W-:Y:S02]  /*7500*/  PRMT R18, RZ, 0x7610, R18 ;  /* 0x00007610ff127816 */ /* 0x000fe40000000012 */
[----:B------:R-:W-:Y:S01]  /*7510*/  PRMT R17, RZ, 0x7610, R17 ;  /* 0x00007610ff117816 */ /* 0x000fe20000000011 */
[----:B------:R-:W3:Y:S01]  /*7520*/  @P0 LDG.E.U16 R93, desc[UR22][R48.64] ;  /* 0x00000016305d0981 */ /* 0x000ee2000c1e1500 */
[----:B------:R-:W-:Y:S02]  /*7530*/  PRMT R16, RZ, 0x7610, R16 ;  /* 0x00007610ff107816 */ /* 0x000fe40000000010 */
[----:B------:R-:W-:Y:S01]  /*7540*/  PRMT R15, RZ, 0x7610, R15 ;  /* 0x00007610ff0f7816 */ /* 0x000fe2000000000f */
[----:B------:R-:W3:Y:S01]  /*7550*/  @P0 LDG.E.U16 R19, desc[UR22][R52.64] ;  /* 0x0000001634130981 */ /* 0x000ee2000c1e1500 */
[----:B------:R-:W-:-:S03]  /*7560*/  PRMT R14, RZ, 0x7610, R14 ;  /* 0x00007610ff0e7816 */ /* 0x000fc6000000000e */
[----:B------:R-:W3:Y:S04]  /*7570*/  @P0 LDG.E.U16 R18, desc[UR22][R56.64] ;  /* 0x0000001638120981 */ /* 0x000ee8000c1e1500 */
[----:B------:R-:W3:Y:S04]  /*7580*/  @P0 LDG.E.U16 R17, desc[UR22][R60.64] ;  /* 0x000000163c110981 */ /* 0x000ee8000c1e1500 */
[----:B--2---:R-:W-:Y:S04]  /*7590*/  STS.U16 [R2+UR9+0x10400], R31 ;  /* 0x0104001f02007988 */ /* 0x004fe80008000409 */
[----:B------:R-:W2:Y:S04]  /*75a0*/  @P0 LDG.E.U16 R16, desc[UR22][R64.64] ;  /* 0x0000001640100981 */ /* 0x000ea8000c1e1500 */
[----:B------:R-:W-:Y:S04]  /*75b0*/  STS.U16 [R2+UR9+0x10600], R26 ;  /* 0x0106001a02007988 */ /* 0x000fe80008000409 */
[----:B------:R-:W2:Y:S04]  /*75c0*/  @P0 LDG.E.U16 R15, desc[UR22][R68.64] ;  /* 0x00000016440f0981 */ /* 0x000ea8000c1e1500 */
[----:B----4-:R0:W-:Y:S04]  /*75d0*/  STS.U16 [R2+UR9+0x10200], R30 ;  /* 0x0102001e02007988 */ /* 0x0101e80008000409 */
[----:B------:R1:W-:Y:S04]  /*75e0*/  STS.U16 [R2+UR9+0x10800], R27 ;  /* 0x0108001b02007988 */ /* 0x0003e80008000409 */
[----:B------:R-:W4:Y:S04]  /*75f0*/  @P0 LDG.E.U16 R14, desc[UR22][R72.64] ;  /* 0x00000016480e0981 */ /* 0x000f28000c1e1500 */
[----:B0-----:R-:W4:Y:S04]  /*7600*/  LDL.LU R30, [R1+0x674] ;  /* 0x00067400011e7983 */ /* 0x001f280000300800 */
[----:B------:R-:W4:Y:S04]  /*7610*/  LDL.LU R31, [R1+0x670] ;  /* 0x00067000011f7983 */ /* 0x000f280000300800 */
[----:B------:R-:W4:Y:S04]  /*7620*/  LDL.LU R26, [R1+0x66c] ;  /* 0x00066c00011a7983 */ /* 0x000f280000300800 */
[----:B-1----:R-:W4:Y:S04]  /*7630*/  LDL.LU R27, [R1+0x668] ;  /* 0x00066800011b7983 */ /* 0x002f280000300800 */
[----:B------:R0:W-:Y:S04]  /*7640*/  STS.U16 [R2+UR9+0x10a00], R22 ;  /* 0x010a001602007988 */ /* 0x0001e80008000409 */
[----:B------:R1:W-:Y:S04]  /*7650*/  STS.U16 [R2+UR9+0x10c00], R23 ;  /* 0x010c001702007988 */ /* 0x0003e80008000409 */
[----:B0-----:R-:W4:Y:S04]  /*7660*/  LDL.LU R22, [R1+0x664] ;  /* 0x0006640001167983 */ /* 0x001f280000300800 */
[----:B-1----:R-:W4:Y:S01]  /*7670*/  LDL.LU R23, [R1+0x660] ;  /* 0x0006600001177983 */ /* 0x002f220000300800 */
[----:B---3--:R-:W-:-:S06]  /*7680*/  PRMT R0, RZ, 0x7610, R0 ;  /* 0x00007610ff007816 */ /* 0x008fcc0000000000 */
[----:B------:R-:W3:Y:S01]  /*7690*/  @P0 LDG.E.U16 R0, desc[UR22][R76.64] ;  /* 0x000000164c000981 */ /* 0x000ee2000c1e1500 */
[----:B------:R-:W-:-:S03]  /*76a0*/  PRMT R12, RZ, 0x7610, R12 ;  /* 0x00007610ff0c7816 */ /* 0x000fc6000000000c */
[----:B------:R0:W-:Y:S01]  /*76b0*/  STS.U16 [R2+UR9+0x10e00], R93 ;  /* 0x010e005d02007988 */ /* 0x0001e20008000409 */
[----:B------:R-:W-:-:S03]  /*76c0*/  PRMT R7, RZ, 0x7610, R7 ;  /* 0x00007610ff077816 */ /* 0x000fc60000000007 */
[----:B------:R1:W-:Y:S01]  /*76d0*/  STS.U16 [R2+UR9+0x11000], R19 ;  /* 0x0110001302007988 */ /* 0x0003e20008000409 */
[----:B------:R-:W-:-:S03]  /*76e0*/  PRMT R84, RZ, 0x7610, R84 ;  /* 0x00007610ff547816 */ /* 0x000fc60000000054 */
[----:B------:R-:W3:Y:S01]  /*76f0*/  @P0 LDG.E.U16 R12, desc[UR22][R80.64] ;  /* 0x00000016500c0981 */ /* 0x000ee2000c1e1500 */
[----:B------:R-:W-:-:S03]  /*7700*/  PRMT R85, RZ, 0x7610, R85 ;  /* 0x00007610ff557816 */ /* 0x000fc60000000055 */
[----:B0-----:R-:W3:Y:S01]  /*7710*/  LDL.LU R93, [R1+0x65c] ;  /* 0x00065c00015d7983 */ /* 0x001ee20000300800 */
[----:B------:R-:W-:-:S03]  /*7720*/  PRMT R4, RZ, 0x7610, R4 ;  /* 0x00007610ff047816 */ /* 0x000fc60000000004 */
[----:B-1----:R-:W3:Y:S04]  /*7730*/  LDL.LU R19, [R1+0x658] ;  /* 0x0006580001137983 */ /* 0x002ee80000300800 */
[----:B------:R0:W-:Y:S01]  /*7740*/  STS.U16 [R2+UR9+0x11200], R18 ;  /* 0x0112001202007988 */ /* 0x0001e20008000409 */
[----:B------:R-:W-:-:S03]  /*7750*/  PRMT R5, RZ, 0x7610, R5 ;  /* 0x00007610ff057816 */ /* 0x000fc60000000005 */
[----:B------:R1:W-:Y:S01]  /*7760*/  STS.U16 [R2+UR9+0x11400], R17 ;  /* 0x0114001102007988 */ /* 0x0003e20008000409 */
[----:B------:R-:W-:-:S03]  /*7770*/  PRMT R92, RZ, 0x7610, R92 ;  /* 0x00007610ff5c7816 */ /* 0x000fc6000000005c */
[----:B--2---:R2:W-:Y:S04]  /*7780*/  STS.U16 [R2+UR9+0x11600], R16 ;  /* 0x0116001002007988 */ /* 0x0045e80008000409 */
[----:B0-----:R-:W3:Y:S04]  /*7790*/  LDL.LU R18, [R1+0x654] ;  /* 0x0006540001127983 */ /* 0x001ee80000300800 */
[----:B-1----:R-:W3:Y:S01]  /*77a0*/  LDL.LU R17, [R1+0x650] ;  /* 0x0006500001117983 */ /* 0x002ee20000300800 */
[----:B------:R-:W-:-:S03]  /*77b0*/  PRMT R3, RZ, 0x7610, R3 ;  /* 0x00007610ff037816 */ /* 0x000fc60000000003 */
[----:B--2---:R-:W2:Y:S04]  /*77c0*/  LDL.LU R16, [R1+0x64c] ;  /* 0x00064c0001107983 */ /* 0x004ea80000300800 */
[----:B------:R0:W-:Y:S01]  /*77d0*/  STS.U16 [R2+UR9+0x11800], R15 ;  /* 0x0118000f02007988 */ /* 0x0001e20008000409 */
[----:B------:R-:W-:-:S03]  /*77e0*/  PRMT R13, RZ, 0x7610, R13 ;  /* 0x00007610ff0d7816 */ /* 0x000fc6000000000d */
[----:B----4-:R1:W-:Y:S04]  /*77f0*/  STS.U16 [R2+UR9+0x11a00], R14 ;  /* 0x011a000e02007988 */ /* 0x0103e80008000409 */
[----:B------:R-:W4:Y:S04]  /*7800*/  @P0 LDG.E.U16 R85, desc[UR22][R30.64] ;  /* 0x000000161e550981 */ /* 0x000f28000c1e1500 */
[----:B0-----:R-:W4:Y:S04]  /*7810*/  LDL.LU R15, [R1+0x648] ;  /* 0x00064800010f7983 */ /* 0x001f280000300800 */
[----:B-1----:R-:W4:Y:S04]  /*7820*/  LDL.LU R14, [R1+0x644] ;  /* 0x00064400010e7983 */ /* 0x002f280000300800 */
[----:B------:R-:W4:Y:S04]  /*7830*/  @P0 LDG.E.U16 R84, desc[UR22][R26.64] ;  /* 0x000000161a540981 */ /* 0x000f28000c1e1500 */
[----:B------:R-:W4:Y:S04]  /*7840*/  @P0 LDG.E.U16 R4, desc[UR22][R34.64] ;  /* 0x0000001622040981 */ /* 0x000f28000c1e1500 */
[----:B------:R-:W4:Y:S04]  /*7850*/  @P0 LDG.E.U16 R7, desc[UR22][R22.64] ;  /* 0x0000001616070981 */ /* 0x000f28000c1e1500 */
[----:B------:R-:W4:Y:S04]  /*7860*/  @P0 LDG.E.U16 R5, desc[UR22][R38.64] ;  /* 0x0000001626050981 */ /* 0x000f28000c1e1500 */
[----:B------:R-:W4:Y:S04]  /*7870*/  @P0 LDG.E.U16 R92, desc[UR22][R42.64] ;  /* 0x000000162a5c0981 */ /* 0x000f28000c1e1500 */
[----:B------:R-:W4:Y:S04]  /*7880*/  @P0 LDG.E.U16 R3, desc[UR22][R46.64] ;  /* 0x000000162e030981 */ /* 0x000f28000c1e1500 */
[----:B------:R-:W4:Y:S04]  /*7890*/  @P0 LDG.E.U16 R13, desc[UR22][R50.64] ;  /* 0x00000016320d0981 */ /* 0x000f28000c1e1500 */
[----:B---3--:R0:W-:Y:S04]  /*78a0*/  STS.U16 [R2+UR9+0x11c00], R0 ;  /* 0x011c000002007988 */ /* 0x0081e80008000409 */
[----:B0-----:R-:W3:Y:S04]  /*78b0*/  LDL.LU R0, [R1+0x640] ;  /* 0x0006400001007983 */ /* 0x001ee80000300800 */
[----:B------:R0:W-:Y:S01]  /*78c0*/  STS.U16 [R2+UR9+0x11e00], R12 ;  /* 0x011e000c02007988 */ /* 0x0001e20008000409 */
[----:B------:R-:W-:-:S02]  /*78d0*/  PRMT R93, RZ, 0x7610, R93 ;  /* 0x00007610ff5d7816 */ /* 0x000fc4000000005d */
[----:B------:R-:W-:-:S04]  /*78e0*/  PRMT R19, RZ, 0x7610, R19 ;  /* 0x00007610ff137816 */ /* 0x000fc80000000013 */
[----:B------:R-:W3:Y:S01]  /*78f0*/  @P0 LDG.E.U16 R93, desc[UR22][R54.64] ;  /* 0x00000016365d0981 */ /* 0x000ee2000c1e1500 */
[----:B0-----:R-:W-:-:S03]  /*7900*/  LOP3.LUT R12, R2, 0x20, RZ, 0x3c, !PT ;  /* 0x00000020020c7812 */ /* 0x001fc600078e3cff */
[----:B------:R-:W3:Y:S01]  /*7910*/  @P0 LDG.E.U16 R19, desc[UR22][R62.64] ;  /* 0x000000163e130981 */ /* 0x000ee2000c1e1500 */
[----:B------:R-:W-:Y:S02]  /*7920*/  PRMT R18, RZ, 0x7610, R18 ;  /* 0x00007610ff127816 */ /* 0x000fe40000000012 */
[----:B------:R-:W-:-:S04]  /*7930*/  PRMT R17, RZ, 0x7610, R17 ;  /* 0x00007610ff117816 */ /* 0x000fc80000000011 */
[----:B------:R-:W3:Y:S01]  /*7940*/  @P0 LDG.E.U16 R18, desc[UR22][R58.64] ;  /* 0x000000163a120981 */ /* 0x000ee2000c1e1500 */
[----:B--2---:R-:W-:-:S03]  /*7950*/  PRMT R16, RZ, 0x7610, R16 ;  /* 0x00007610ff107816 */ /* 0x004fc60000000010 */
[----:B------:R-:W2:Y:S04]  /*7960*/  @P0 LDG.E.U16 R17, desc[UR22][R70.64] ;  /* 0x0000001646110981 */ /* 0x000ea8000c1e1500 */
[----:B------:R-:W2:Y:S01]  /*7970*/  @P0 LDG.E.U16 R16, desc[UR22][R66.64] ;  /* 0x0000001642100981 */ /* 0x000ea2000c1e1500 */
[----:B----4-:R-:W-:Y:S02]  /*7980*/  PRMT R15, RZ, 0x7610, R15 ;  /* 0x00007610ff0f7816 */ /* 0x010fe4000000000f */
[----:B------:R-:W-:-:S04]  /*7990*/  PRMT R14, RZ, 0x7610, R14 ;  /* 0x00007610ff0e7816 */ /* 0x000fc8000000000e */
[----:B------:R-:W4:Y:S04]  /*79a0*/  @P0 LDG.E.U16 R15, desc[UR22][R78.64] ;  /* 0x000000164e0f0981 */ /* 0x000f28000c1e1500 */
[----:B------:R-:W4:Y:S04]  /*79b0*/  @P0 LDG.E.U16 R14, desc[UR22][R74.64] ;  /* 0x000000164a0e0981 */ /* 0x000f28000c1e1500 */
[----:B------:R0:W-:Y:S04]  /*79c0*/  STS.U16 [R12+UR9+0x10100], R7 ;  /* 0x010100070c007988 */ /* 0x0001e80008000409 */
[----:B------:R1:W-:Y:S04]  /*79d0*/  STS.U16 [R12+UR9+0x10300], R84 ;  /* 0x010300540c007988 */ /* 0x0003e80008000409 */
[----:B------:R1:W-:Y:S04]  /*79e0*/  STS.U16 [R12+UR9+0x10500], R85 ;  /* 0x010500550c007988 */ /* 0x0003e80008000409 */
[----:B0-----:R0:W5:Y:S04]  /*79f0*/  LDL.LU R7, [R1+0x63c] ;  /* 0x00063c0001077983 */ /* 0x0011680000300800 */
[----:B-1----:R0:W5:Y:S04]  /*7a00*/  LDL.LU R84, [R1+0x638] ;  /* 0x0006380001547983 */ /* 0x0021680000300800 */
[----:B------:R0:W5:Y:S04]  /*7a10*/  LDL.LU R85, [R1+0x634] ;  /* 0x0006340001557983 */ /* 0x0001680000300800 */
[----:B------:R1:W-:Y:S04]  /*7a20*/  STS.U16 [R12+UR9+0x10700], R4 ;  /* 0x010700040c007988 */ /* 0x0003e80008000409 */
[----:B------:R0:W-:Y:S04]  /*7a30*/  STS.U16 [R12+UR9+0x10900], R5 ;  /* 0x010900050c007988 */ /* 0x0001e80008000409 */
[----:B------:R0:W-:Y:S04]  /*7a40*/  STS.U16 [R12+UR9+0x10b00], R92 ;  /* 0x010b005c0c007988 */ /* 0x0001e80008000409 */
[----:B-1----:R1:W5:Y:S04]  /*7a50*/  LDL.LU R4, [R1+0x630] ;  /* 0x0006300001047983 */ /* 0x0023680000300800 */
[----:B0-----:R1:W5:Y:S04]  /*7a60*/  LDL.LU R5, [R1+0x62c] ;  /* 0x00062c0001057983 */ /* 0x0013680000300800 */
[----:B------:R1:W5:Y:S04]  /*7a70*/  LDL.LU R92, [R1+0x628] ;  /* 0x00062800015c7983 */ /* 0x0003680000300800 */
[----:B------:R0:W-:Y:S04]  /*7a80*/  STS.U16 [R12+UR9+0x10d00], R3 ;  /* 0x010d00030c007988 */ /* 0x0001e80008000409 */
[----:B------:R1:W-:Y:S04]  /*7a90*/  STS.U16 [R12+UR9+0x10f00], R13 ;  /* 0x010f000d0c007988 */ /* 0x0003e80008000409 */
[----:B0-----:R0:W5:Y:S04]  /*7aa0*/  LDL.LU R3, [R1+0x624] ;  /* 0x0006240001037983 */ /* 0x0011680000300800 */
[----:B-1----:R-:W4:Y:S01]  /*7ab0*/  LDL.LU R13, [R1+0x620] ;  /* 0x00062000010d7983 */ /* 0x002f220000300800 */
[----:B---3--:R-:W-:-:S06]  /*7ac0*/  PRMT R0, RZ, 0x7610, R0 ;  /* 0x00007610ff007816 */ /* 0x008fcc0000000000 */
[----:B------:R-:W3:Y:S04]  /*7ad0*/  @P0 LDG.E.U16 R0, desc[UR22][R82.64] ;  /* 0x0000001652000981 */ /* 0x000ee8000c1e1500 */
[----:B------:R1:W-:Y:S01]  /*7ae0*/  STS.U16 [R12+UR9+0x11100], R93 ;  /* 0x0111005d0c007988 */ /* 0x0003e20008000409 */
[----:B------:R-:W-:-:S03]  /*7af0*/  ISETP.NE.U32.AND P0, PT, RZ, UR6, PT ;  /* 0x00000006ff007c0c */ /* 0x000fc6000bf05070 */
[----:B-1----:R0:W5:Y:S04]  /*7b00*/  LDL.LU R93, [R1+0x61c] ;  /* 0x00061c00015d7983 */ /* 0x0021680000300800 */
[----:B------:R1:W-:Y:S04]  /*7b10*/  STS.U16 [R12+UR9+0x11300], R18 ;  /* 0x011300120c007988 */ /* 0x0003e80008000409 */
[----:B------:R0:W-:Y:S04]  /*7b20*/  STS.U16 [R12+UR9+0x11500], R19 ;  /* 0x011500130c007988 */ /* 0x0001e80008000409 */
[----:B--2---:R2:W-:Y:S04]  /*7b30*/  STS.U16 [R12+UR9+0x11700], R16 ;  /* 0x011700100c007988 */ /* 0x0045e80008000409 */
[----:B------:R2:W-:Y:S04]  /*7b40*/  STS.U16 [R12+UR9+0x11900], R17 ;  /* 0x011900110c007988 */ /* 0x0005e80008000409 */
[----:B-1----:R1:W5:Y:S04]  /*7b50*/  LDL.LU R18, [R1+0x618] ;  /* 0x0006180001127983 */ /* 0x0023680000300800 */
[----:B0-----:R1:W5:Y:S04]  /*7b60*/  LDL.LU R19, [R1+0x614] ;  /* 0x0006140001137983 */ /* 0x0013680000300800 */
[----:B--2---:R1:W5:Y:S04]  /*7b70*/  LDL.LU R16, [R1+0x610] ;  /* 0x0006100001107983 */ /* 0x0043680000300800 */
[----:B----4-:R0:W-:Y:S04]  /*7b80*/  STS.U16 [R12+UR9+0x11b00], R14 ;  /* 0x011b000e0c007988 */ /* 0x0101e80008000409 */
[----:B------:R2:W-:Y:S04]  /*7b90*/  STS.U16 [R12+UR9+0x11d00], R15 ;  /* 0x011d000f0c007988 */ /* 0x0005e80008000409 */
[----:B------:R1:W5:Y:S04]  /*7ba0*/  LDL.LU R17, [R1+0x60c] ;  /* 0x00060c0001117983 */ /* 0x0003680000300800 */
[----:B0-----:R1:W5:Y:S04]  /*7bb0*/  LDL.LU R14, [R1+0x608] ;  /* 0x00060800010e7983 */ /* 0x0013680000300800 */
[----:B--2---:R1:W5:Y:S01]  /*7bc0*/  LDL.LU R15, [R1+0x604] ;  /* 0x00060400010f7983 */ /* 0x0043620000300800 */
[----:B------:R-:W-:-:S03]  /*7bd0*/  ISETP.LT.OR P2, PT, R13, 0x20, P0 ;  /* 0x000000200d00780c */ /* 0x000fc60000741670 */
[----:B---3--:R0:W-:Y:S01]  /*7be0*/  STS.U16 [R12+UR9+0x11f00], R0 ;  /* 0x011f00000c007988 */ /* 0x0081e20008000409 */
[----:B------:R2:W-:Y:S06]  /*7bf0*/  MEMBAR.ALL.CTA ;  /* 0x0000000000007992 */ /* 0x0005ec0000008000 */
[----:B--2---:R-:W2:Y:S01]  /*7c00*/  FENCE.VIEW.ASYNC.S ;  /* 0x00000000000073c6 */ /* 0x004ea20000000000 */
[----:B0-----:R-:W-:-:S03]  /*7c10*/  SHF.R.S32.HI R0, RZ, 0x1f, R13 ;  /* 0x0000001fff007819 */ /* 0x001fc6000001140d */
[----:B------:R1:W5:Y:S01]  /*7c20*/  LDL.LU R12, [R1+0x600] ;  /* 0x00060000010c7983 */ /* 0x0003620000300800 */
[----:B------:R-:W-:-:S03]  /*7c30*/  LEA.HI R0, R0, R13, RZ, 0x5 ;  /* 0x0000000d00007211 */ /* 0x000fc600078f28ff */
[----:B------:R1:W5:Y:S01]  /*7c40*/  LDL.LU R13, [R1+0x5fc] ;  /* 0x0005fc00010d7983 */ /* 0x0003620000300800 */
[----:B------:R-:W-:-:S04]  /*7c50*/  SHF.R.S32.HI R0, RZ, 0x5, R0 ;  /* 0x00000005ff007819 */ /* 0x000fc80000011400 */
[----:B------:R-:W-:-:S05]  /*7c60*/  VIMNMX R0, PT, PT, R0, 0x1, !PT ;  /* 0x0000000100007848 */ /* 0x000fca0007fe0100 */
[----:B------:R-:W-:-:S05]  /*7c70*/  VIADD R0, R0, 0xffffffff ;  /* 0xffffffff00007836 */ /* 0x000fca0000000000 */
[----:B------:R0:W-:Y:S01]  /*7c80*/  STL [R1+0x3b4], R0 ;  /* 0x0003b40001007387 */ /* 0x0001e20000100800 */
[----:B--2---:R-:W-:Y:S01]  /*7c90*/  BAR.SYNC.DEFER_BLOCKING 0x0 ;  /* 0x0000000000007b1d */ /* 0x004fe20000010000 */
[----:B------:R-:W-:-:S05]  /*7ca0*/  ISETP.NE.U32.AND P3, PT, R0, RZ, PT ;  /* 0x000000ff0000720c */ /* 0x000fca0003f65070 */
[----:B0-----:R1:W5:Y:S01]  /*7cb0*/  LDL.LU R0, [R1+0x5f8] ;  /* 0x0005f80001007983 */ /* 0x0013620000300800 */
[----:B------:R-:W-:-:S04]  /*7cc0*/  UIADD3 UR4, UPT, UPT, UR9, 0x8000, URZ ;  /* 0x0000800009047890 */ /* 0x000fc8000fffe0ff */
[----:B------:R-:W-:-:S04]  /*7cd0*/  USHF.R.U32.HI UR4, URZ, 0x4, UR4 ;  /* 0x00000004ff047899 */ /* 0x000fc80008011604 */
[----:B------:R-:W-:-:S04]  /*7ce0*/  USGXT.U32 UR16, UR4, 0xe ;  /* 0x0000000e0410789a */ /* 0x000fc80008000000 */
[----:B------:R-:W-:Y:S01]  /*7cf0*/  UIADD3 UR18, UP1, UPT, UR16, 0x1000080, URZ ;  /* 0x0100008010127890 */ /* 0x000fe2000ff3e0ff */
[----:B------:R-:W-:-:S03]  /*7d00*/  UMOV UR4, URZ ;  /* 0x000000ff00047c82 */ /* 0x000fc60008000000 */
[----:B------:R-:W-:Y:S01]  /*7d10*/  UIADD3.X UR19, UPT, UPT, UR4, 0x40004040, URZ, UP1, !UPT ;  /* 0x4000404004137890 */ /* 0x000fe20008ffe4ff */
[----:B-1----:R-:W-:Y:S11]  /*7d20*/  @P2 BRA `(.L_x_6) ;  /* 0x0000000000e02947 */ /* 0x002ff60003800000 */
[----:B------:R-:W-:Y:S02]  /*7d30*/  USHF.R.U32.HI UR12, URZ, 0x4, UR9 ;  /* 0x00000004ff0c7899 */ /* 0x000fe40008011609 */
[----:B------:R-:W-:Y:S02]  /*7d40*/  UIADD3 UR5, UPT, UPT, UR9, 0x10000, URZ ;  /* 0x0001000009057890 */ /* 0x000fe4000fffe0ff */
[----:B------:R-:W-:Y:S02]  /*7d50*/  USGXT.U32 UR12, UR12, 0xe ;  /* 0x0000000e0c0c789a */ /* 0x000fe40008000000 */
[----:B------:R-:W-:Y:S02]  /*7d60*/  USHF.R.U32.HI UR5, URZ, 0x4, UR5 ;  /* 0x00000004ff057899 */ /* 0x000fe40008011605 */
[----:B------:R-:W-:Y:S01]  /*7d70*/  UIADD3 UR38, UP1, UPT, UR12, 0x1000080, URZ ;  /* 0x010000800c267890 */ /* 0x000fe2000ff3e0ff */
[----:B------:R-:W-:Y:S01]  /*7d80*/  UMOV UR4, URZ ;  /* 0x000000ff00047c82 */ /* 0x000fe20008000000 */
[----:B------:R-:W-:-:S02]  /*7d90*/  USGXT.U32 UR6, UR5, 0xe ;  /* 0x0000000e0506789a */ /* 0x000fc40008000000 */
[----:B------:R-:W-:Y:S01]  /*7da0*/  UIADD3.X UR39, UPT, UPT, UR4, 0x40004040, URZ, UP1, !UPT ;  /* 0x4000404004277890 */ /* 0x000fe20008ffe4ff */
[----:B------:R-:W-:Y:S02]  /*7db0*/  UMOV UR5, URZ ;  /* 0x000000ff00057c82 */ /* 0x000fe40008000000 */
[----:B------:R-:W-:Y:S01]  /*7dc0*/  UMOV UR4, UR11 ;  /* 0x0000000b00047c82 */ /* 0x000fe20008000000 */
[----:B------:R-:W-:Y:S01]  /*7dd0*/  UMOV UR14, 0xfffffffe ;  /* 0xfffffffe000e7882 */ /* 0x000fe20000000000 */
[----:B------:R-:W-:Y:S01]  /*7de0*/  UMOV UR15, 0x7fffbfdf ;  /* 0x7fffbfdf000f7882 */ /* 0x000fe20000000000 */
[----:B------:R-:W-:Y:S01]  /*7df0*/  UMOV UR7, URZ ;  /* 0x000000ff00077c82 */ /* 0x000fe20008000000 */
[----:B------:R-:W-:Y:S01]  /*7e00*/  UMOV UR17, UR4 ;  /* 0x0000000400117c82 */ /* 0x000fe20008000000 */
[----:B------:R-:W-:Y:S02]  /*7e10*/  ULOP3.LUT UR12, UR12, 0x1000000, URZ, 0xfc, !UPT ;  /* 0x010000000c0c7892 */ /* 0x000fe4000f8efcff */
[----:B------:R-:W-:-:S02]  /*7e20*/  UIADD3.64 UR4, UPT, UPT, UR6, -UR14, URZ ;  /* 0x8000000e06047297 */ /* 0x000fc4000fffe0ff */
[----:B------:R-:W-:Y:S02]  /*7e30*/  UIADD3 UR40, UPT, UPT, UR8, 0x80, URZ ;  /* 0x0000008008287890 */ /* 0x000fe4000fffe0ff */
[----:B------:R-:W-:Y:S02]  /*7e40*/  UIADD3.64 UR14, UPT, UPT, UR38, 0x180, URZ ;  /* 0x00000180260e7897 */ /* 0x000fe4000fffe0ff */
[----:B------:R-:W-:Y:S02]  /*7e50*/  UIADD3 UR51, UPT, UPT, UR8, 0x80, URZ ;  /* 0x0000008008337890 */ /* 0x000fe4000fffe0ff */
[----:B------:R-:W-:Y:S02]  /*7e60*/  UIADD3.64 UR42, UPT, UPT, UR38, 0x200, URZ ;  /* 0x00000200262a7897 */ /* 0x000fe4000fffe0ff */
[----:B------:R-:W-:Y:S02]  /*7e70*/  UIADD3 UR41, UPT, UPT, UR8, 0x100, URZ ;  /* 0x0000010008297890 */ /* 0x000fe4000fffe0ff */
[----:B------:R-:W-:-:S02]  /*7e80*/  UIADD3.64 UR44, UPT, UPT, UR38, 0x380, URZ ;  /* 0x00000380262c7897 */ /* 0x000fc4000fffe0ff */
[----:B------:R-:W-:Y:S02]  /*7e90*/  UIADD3 UR54, UPT, UPT, UR8, 0x100, URZ ;  /* 0x0000010008367890 */ /* 0x000fe4000fffe0ff */
[----:B------:R-:W-:Y:S02]  /*7ea0*/  UIADD3.64 UR46, UPT, UPT, UR38, 0x400, URZ ;  /* 0x00000400262e7897 */ /* 0x000fe4000fffe0ff */
[----:B------:R-:W-:Y:S02]  /*7eb0*/  UIADD3 UR50, UPT, UPT, UR8, 0x180, URZ ;  /* 0x0000018008327890 */ /* 0x000fe4000fffe0ff */
[----:B------:R-:W-:Y:S01]  /*7ec0*/  UIADD3.64 UR48, UPT, UPT, UR38, 0x580, URZ ;  /* 0x0000058026307897 */ /* 0x000fe2000fffe0ff */
[----:B------:R-:W-:Y:S01]  /*7ed0*/  UMOV UR24, 0x0 ;  /* 0x0000000000187882 */ /* 0x000fe20000000000 */
[----:B------:R-:W-:Y:S01]  /*7ee0*/  UMOV UR25, 0x8208490 ;  /* 0x0820849000197882 */ /* 0x000fe20000000000 */
[----:B------:R-:W-:Y:S01]  /*7ef0*/  UIADD3 UR55, UPT, UPT, UR8, 0x180, URZ ;  /* 0x0000018008377890 */ /* 0x000fe2000fffe0ff */
[----:B------:R-:W-:Y:S01]  /*7f00*/  UMOV UR7, 0x80004020 ;  /* 0x8000402000077882 */ /* 0x000fe20000000000 */
[----:B------:R-:W-:Y:S01]  /*7f10*/  UIADD3.64 UR52, UPT, UPT, UR38, 0x600, URZ ;  /* 0x0000060026347897 */ /* 0x000fe2000fffe0ff */
[----:B------:R-:W-:Y:S01]  /*7f20*/  UMOV UR13, 0x40004040 ;  /* 0x40004040000d7882 */ /* 0x000fe20000000000 */
[----:B------:R-:W-:Y:S01]  /*7f30*/  UMOV UR26, 0x0 ;  /* 0x00000000001a7882 */ /* 0x000fe20000000000 */
[----:B------:R-:W-:Y:S01]  /*7f40*/  UMOV UR27, 0x8208490 ;  /* 0x08208490001b7882 */ /* 0x000fe20000000000 */
[----:B------:R-:W-:Y:S01]  /*7f50*/  UMOV UR32, 0x0 ;  /* 0x0000000000207882 */ /* 0x000fe20000000000 */
[----:B------:R-:W-:Y:S01]  /*7f60*/  UMOV UR33, 0x8208490 ;  /* 0x0820849000217882 */ /* 0x000fe20000000000 */
[----:B------:R0:W-:Y:S01]  /*7f70*/  UTCHMMA gdesc[UR12], gdesc[UR6], tmem[UR8], tmem[UR24], idesc[UR25], !UPT ;  /* 0x00ff18060c0075ea */ /* 0x0001e2000f800008 */
[----:B------:R-:W-:Y:S01]  /*7f80*/  UMOV UR20, 0x0 ;  /* 0x0000000000147882 */ /* 0x000fe20000000000 */
[----:B------:R-:W-:Y:S01]  /*7f90*/  UMOV UR21, 0x8208490 ;  /* 0x0820849000157882 */ /* 0x000fe20000000000 */
[----:B------:R0:W-:Y:S01]  /*7fa0*/  UTCHMMA gdesc[UR38], gdesc[UR4], tmem[UR8], tmem[UR26], idesc[UR27], UPT ;  /* 0x00ff1a04260075ea */ /* 0x0001e2000b800008 */
        /* <DEDUP_REMOVED lines=12> */
[----:B------:R0:W-:Y:S01]  /*8070*/  UTCHMMA gdesc[UR48], gdesc[UR6], tmem[UR50], tmem[UR34], idesc[UR35], !UPT ;  /* 0x00ff2206300075ea */ /* 0x0001e2000f800032 */
[----:B------:R0:W-:Y:S01]  /*8080*/  UTCHMMA gdesc[UR52], gdesc[UR4], tmem[UR55], tmem[UR36], idesc[UR37], UPT ;  /* 0x00ff2404340075ea */ /* 0x0001e2000b800037 */
[----:B------:R0:W-:Y:S01]  /*8090*/  UTCBAR [UR17], URZ ;  /* 0x000000ff110073e9 */ /* 0x0001e200080000ff */
[----:B------:R-:W-:Y:S01]  /*80a0*/  NOP ;  /* 0x0000000000007918 */ /* 0x000fe20000000000 */
.L_x_6:
[----:B0-----:R-:W-:Y:S01]  /*80b0*/  UMOV UR4, URZ ;  /* 0x000000ff00047c82 */ /* 0x001fe20008000000 */
[----:B------:R-:W-:Y:S01]  /*80c0*/  UMOV UR12, UR18 ;  /* 0x00000012000c7c82 */ /* 0x000fe20008000000 */
[----:B------:R-:W-:Y:S01]  /*80d0*/  UMOV UR13, UR19 ;  /* 0x00000013000d7c82 */ /* 0x000fe20008000000 */
[----:B-----5:R-:W-:Y:S02]  /*80e0*/  IMAD.SHL.U32 R92, R92, 0x20, RZ ;  /* 0x000000205c5c7824 */ /* 0x020fe400078e00ff */
[----:B------:R-:W-:Y:S01]  /*80f0*/  IMAD.SHL.U32 R93, R93, 0x20, RZ ;  /* 0x000000205d5d7824 */ /* 0x000fe200078e00ff */
[----:B------:R-:W-:Y:S06]  /*8100*/  @!P3 BRA `(.L_x_7) ;  /* 0x000000700078b947 */ /* 0x000fec0003800000 */
[----:B------:R0:W-:Y:S01]  /*8110*/  STL [R1+0x5f8], R0 ;  /* 0x0005f80001007387 */ /* 0x0001e20000100800 */
[----:B------:R-:W-:Y:S01]  /*8120*/  UIADD3 UR5, UPT, UPT, UR9, 0x12000, URZ ;  /* 0x0001200009057890 */ /* 0x000fe2000fffe0ff */
[----:B------:R-:W-:Y:S01]  /*8130*/  UMOV UR14, 0xfffffffe ;  /* 0xfffffffe000e7882 */ /* 0x000fe20000000000 */
[----:B------:R-:W-:Y:S02]  /*8140*/  UMOV UR15, 0x7fffbfdf ;  /* 0x7fffbfdf000f7882 */ /* 0x000fe40000000000 */
[----:B------:R-:W-:Y:S01]  /*8150*/  USHF.R.U32.HI UR5, URZ, 0x4, UR5 ;  /* 0x00000004ff057899 */ /* 0x000fe20008011605 */
[----:B------:R-:W-:Y:S01]  /*8160*/  UMOV UR7, URZ ;  /* 0x000000ff00077c82 */ /* 0x000fe20008000000 */
[----:B------:R-:W-:Y:S01]  /*8170*/  ULOP3.LUT UR18, UR16, 0x1000000, URZ, 0xfc, !UPT ;  /* 0x0100000010127892 */ /* 0x000fe2000f8efcff */
[----:B0-----:R-:W2:Y:S01]  /*8180*/  LDL.LU R0, [R1+0x3b4] ;  /* 0x0003b40001007983 */ /* 0x001ea20000300800 */
[----:B------:R-:W-:Y:S02]  /*8190*/  USGXT.U32 UR6, UR5, 0xe ;  /* 0x0000000e0506789a */ /* 0x000fe40008000000 */
[----:B------:R-:W-:-:S02]  /*81a0*/  UIADD3.64 UR26, UPT, UPT, UR12, 0x180, URZ ;  /* 0x000001800c1a7897 */ /* 0x000fc4000fffe0ff */
[----:B------:R-:W-:Y:S02]  /*81b0*/  UIADD3.64 UR28, UPT, UPT, UR12, 0x200, URZ ;  /* 0x000002000c1c7897 */ /* 0x000fe4000fffe0ff */
[----:B------:R-:W-:Y:S02]  /*81c0*/  UIADD3.64 UR30, UPT, UPT, UR12, 0x380, URZ ;  /* 0x000003800c1e7897 */ /* 0x000fe4000fffe0ff */
[----:B------:R-:W-:Y:S02]  /*81d0*/  UIADD3.64 UR32, UPT, UPT, UR12, 0x400, URZ ;  /* 0x000004000c207897 */ /* 0x000fe4000fffe0ff */
[----:B------:R-:W-:Y:S02]  /*81e0*/  UIADD3.64 UR34, UPT, UPT, UR12, 0x580, URZ ;  /* 0x000005800c227897 */ /* 0x000fe4000fffe0ff */
[----:B------:R-:W-:Y:S02]  /*81f0*/  UIADD3.64 UR36, UPT, UPT, UR12, 0x600, URZ ;  /* 0x000006000c247897 */ /* 0x000fe4000fffe0ff */
[----:B------:R-:W-:Y:S01]  /*8200*/  UIADD3.64 UR14, UPT, UPT, UR6, -UR14, URZ ;  /* 0x8000000e060e7297 */ /* 0x000fe2000fffe0ff */
[----:B--2---:R0:W-:Y:S04]  /*8210*/  STL [R1+0x434], R0 ;  /* 0x0004340001007387 */ /* 0x0041e80000100800 */
[----:B0-----:R0:W5:Y:S01]  /*8220*/  LDL.LU R0, [R1+0x5f8] ;  /* 0x0005f80001007983 */ /* 0x0011620000300800 */
[----:B------:R-:W-:Y:S01]  /*8230*/  UMOV UR24, 0x1 ;  /* 0x0000000100187882 */ /* 0x000fe20000000000 */
[----:B------:R-:W-:Y:S01]  /*8240*/  UMOV UR5, URZ ;  /* 0x000000ff00057c82 */ /* 0x000fe20008000000 */
[----:B------:R-:W-:Y:S01]  /*8250*/  UMOV UR16, UR6 ;  /* 0x0000000600107c82 */ /* 0x000fe20008000000 */
[----:B------:R-:W-:-:S05]  /*8260*/  UMOV UR17, 0x80004020 ;  /* 0x8000402000117882 */ /* 0x000fca0000000000 */
.L_x_10:
[----:B------:R-:W-:Y:S01]  /*8270*/  USHF.L.U32 UR4, UR4, 0x1f, URZ ;  /* 0x0000001f04047899 */ /* 0x000fe200080006ff */
[----:B-1---5:R1:W-:Y:S05]  /*8280*/  STL [R1+0x5f8], R0 ;  /* 0x0005f80001007387 */ /* 0x0223ea0000100800 */
[----:B-1----:R-:W-:-:S04]  /*8290*/  IMAD.U32 R0, RZ, RZ, UR4 ;  /* 0x00000004ff007e24 */ /* 0x002fc8000f8e00ff */
[----:B------:R1:W2:Y:S01]  /*82a0*/  SYNCS.PHASECHK.TRANS64.TRYWAIT P2, [UR11], R0 ;  /* 0x00000000ff0075a7 */ /* 0x0002a2000804110b */
[----:B------:R1:W-:Y:S04]  /*82b0*/  STL [R1+0x3b4], R0 ;  /* 0x0003b40001007387 */ /* 0x0003e80000100800 */
[----:B-1----:R1:W5:Y:S01]  /*82c0*/  LDL.LU R0, [R1+0x5f8] ;  /* 0x0005f80001007983 */ /* 0x0023620000300800 */
[----:B------:R-:W-:-:S04]  /*82d0*/  IMAD.WIDE R90, R92, 0x2, R90 ;  /* 0x000000025c5a7825 */ /* 0x000fc800078e025a */
[----:B------:R-:W-:Y:S01]  /*82e0*/  IMAD.WIDE R88, R92, 0x2, R88 ;  /* 0x000000025c587825 */ /* 0x000fe200078e0258 */
[----:B-12---:R-:W-:Y:S06]  /*82f0*/  @!P2 BRA `(.L_x_8) ;  /* 0x000001980048a947 */ /* 0x006fec0003800000 */
.L_x_16:
[----:B------:R1:W-:Y:S04]  /*8300*/  STL.64 [R1+0xd88], R10 ;  /* 0x000d880a01007387 */ /* 0x0003e80000100a00 */
[----:B-1----:R-:W2:Y:S04]  /*8310*/  LDL.LU.64 R10, [R1+0xa0] ;  /* 0x0000a000010a7983 */ /* 0x002ea80000300a00 */
[----:B------:R1:W-:Y:S04]  /*8320*/  STL.64 [R1+0xd80], R8 ;  /* 0x000d800801007387 */ /* 0x0003e80000100a00 */
[----:B-1----:R-:W3:Y:S04]  /*8330*/  LDL.LU.64 R8, [R1+0xa8] ;  /* 0x0000a80001087983 */ /* 0x002ee80000300a00 */
[----:B------:R1:W-:Y:S04]  /*8340*/  STL.64 [R1+0xd78], R6 ;  /* 0x000d780601007387 */ /* 0x0003e80000100a00 */
[----:B-1----:R-:W4:Y:S04]  /*8350*/  LDL.LU.64 R6, [R1+0xb0] ;  /* 0x0000b00001067983 */ /* 0x002f280000300a00 */
[----:B------:R1:W-:Y:S04]  /*8360*/  STL.64 [R1+0xd70], R4 ;  /* 0x000d700401007387 */ /* 0x0003e80000100a00 */
[----:B-1----:R-:W2:Y:S04]  /*8370*/  LDL.LU.64 R4, [R1+0xb8] ;  /* 0x0000b80001047983 */ /* 0x002ea80000300a00 */
        /* <DEDUP_REMOVED lines=24> */
[----:B------:R1:W-:Y:S04]  /*8500*/  STL.64 [R1+0x838], R90 ;  /* 0x0008385a01007387 */ /* 0x0003e80000100a00 */
[----:B-1----:R-:W2:Y:S04]  /*8510*/  LDL.LU.64 R90, [R1+0x58] ;  /* 0x00005800015a7983 */ /* 0x002ea80000300a00 */
        /* <DEDUP_REMOVED lines=21> */
[----:B------:R1:W-:Y:S04]  /*8670*/  STL.64 [R1+0x808], R76 ;  /* 0x0008084c01007387 */ /* 0x0003e80000100a00 */
[----:B-1----:R-:W2:Y:S04]  /*8680*/  LDL.LU.64 R76, [R1+0x40] ;  /* 0x00004000014c7983 */ /* 0x002ea80000300a00 */
[----:B------:R-:W-:Y:S04]  /*8690*/  STL [R1+0x800], R75 ;  /* 0x0008004b01007387 */ /* 0x000fe80000100800 */
[----:B------:R1:W-:Y:S04]  /*86a0*/  STL.64 [R1+0x848], R74 ;  /* 0x0008484a01007387 */ /* 0x0003e80000100a00 */
[----:B-1----:R-:W2:Y:S04]  /*86b0*/  LDL.LU.64 R74, [R1+0x60] ;  /* 0x00006000014a7983 */ /* 0x002ea80000300a00 */
        /* <DEDUP_REMOVED lines=28> */
[----:B-1----:R-:W3:Y:S04]  /*8880*/  LDL.LU.64 R52, [R1] ;  /* 0x0000000001347983 */ /* 0x002ee80000300a00 */
[----:B------:R-:W-:Y:S04]  /*8890*/  STL [R1+0x780], R51 ;  /* 0x0007803301007387 */ /* 0x000fe80000100800 */
[----:B------:R1:W-:Y:S04]  /*88a0*/  STL.64 [R1+0x888], R50 ;  /* 0x0008883201007387 */ /* 0x0003e80000100a00 */
[----:B-1----:R-:W4:Y:S04]  /*88b0*/  LDL.LU.64 R50, [R1+0x80] ;  /* 0x0000800001327983 */ /* 0x002f280000300a00 */
[----:B------:R-:W-:Y:S04]  /*88c0*/  STL [R1+0x77c], R48 ;  /* 0x00077c3001007387 */ /* 0x000fe80000100800 */
        /* <DEDUP_REMOVED lines=40> */
[----:B------:R-:W-:-:S03]  /*8b50*/  IMAD.WIDE R86, R92, 0x2, R86 ;  /* 0x000000025c567825 */ /* 0x000fc600078e0256 */
        /* <DEDUP_REMOVED lines=9> */
[----:B------:R1:W-:Y:S01]  /*8bf0*/  STL.64 [R1+0x8c8], R2 ;  /* 0x0008c80201007387 */ /* 0x0003e20000100a00 */
[----:B------:R-:W-:-:S03]  /*8c00*/  IMAD.WIDE R14, R92, 0x2, R14 ;  /* 0x000000025c0e7825 */ /* 0x000fc600078e020e */
[----:B-1----:R-:W4:Y:S04]  /*8c10*/  LDL.LU.64 R2, [R1+0xc0] ;  /* 0x0000c00001027983 */ /* 0x002f280000300a00 */
[----:B------:R1:W-:Y:S01]  /*8c20*/  STL.64 [R1+0x8d8], R86 ;  /* 0x0008d85601007387 */ /* 0x0003e20000100a00 */
[----:B------:R-:W-:-:S03]  /*8c30*/  IMAD.WIDE R12, R92, 0x2, R12 ;  /* 0x000000025c0c7825 */ /* 0x000fc600078e020c */
[----:B-1----:R-:W4:Y:S04]  /*8c40*/  LDL.LU.64 R86, [R1+0xc8] ;  /* 0x0000c80001567983 */ /* 0x002f280000300a00 */
[----:B------:R1:W-:Y:S04]  /*8c50*/  STL.64 [R1+0x8e8], R84 ;  /* 0x0008e85401007387 */ /* 0x0003e80000100a00 */
[----:B-1----:R-:W4:Y:S04]  /*8c60*/  LDL.LU.64 R84, [R1+0xd0] ;  /* 0x0000d00001547983 */ /* 0x002f280000300a00 */
[----:B------:R1:W-:Y:S01]  /*8c70*/  STL.64 [R1+0x8f8], R18 ;  /* 0x0008f81201007387 */ /* 0x0003e20000100a00 */
[----:B--2---:R-:W-:-:S03]  /*8c80*/  IMAD.WIDE R54, R92, 0x2, R54 ;  /* 0x000000025c367825 */ /* 0x004fc600078e0236 */
[----:B-1----:R-:W2:Y:S04]  /*8c90*/  LDL.LU.64 R18, [R1+0xd8] ;  /* 0x0000d80001127983 */ /* 0x002ea80000300a00 */
[----:B------:R-:W-:Y:S01]  /*8ca0*/  STL [R1+0x910], R16 ;  /* 0x0009101001007387 */ /* 0x000fe20000100800 */
[----:B---3--:R-:W-:-:S03]  /*8cb0*/  IMAD.WIDE R52, R92, 0x2, R52 ;  /* 0x000000025c347825 */ /* 0x008fc600078e0234 */
[----:B------:R-:W-:Y:S04]  /*8cc0*/  STL [R1+0x900], R17 ;  /* 0x0009001101007387 */ /* 0x000fe80000100800 */
[----:B------:R1:W-:Y:S01]  /*8cd0*/  STL.64 [R1+0x948], R16 ;  /* 0x0009481001007387 */ /* 0x0003e20000100a00 */
[----:B------:R-:W-:-:S03]  /*8ce0*/  IMAD.WIDE R58, R92, 0x2, R58 ;  /* 0x000000025c3a7825 */ /* 0x000fc600078e023a */
[----:B-1----:R-:W3:Y:S04]  /*8cf0*/  LDL.LU.64 R16, [R1+0x100] ;  /* 0x0001000001107983 */ /* 0x002ee80000300a00 */
[----:B------:R1:W-:Y:S01]  /*8d00*/  STL.64 [R1+0x908], R14 ;  /* 0x0009080e01007387 */ /* 0x0003e20000100a00 */
[----:B------:R-:W-:-:S03]  /*8d10*/  IMAD.WIDE R60, R92, 0x2, R60 ;  /* 0x000000025c3c7825 */ /* 0x000fc600078e023c */
[----:B-1----:R-:W2:Y:S04]  /*8d20*/  LDL.LU.64 R14, [R1+0xe0] ;  /* 0x0000e000010e7983 */ /* 0x002ea80000300a00 */
[----:B------:R1:W-:Y:S01]  /*8d30*/  STL.64 [R1+0x918], R12 ;  /* 0x0009180c01007387 */ /* 0x0003e20000100a00 */
[----:B------:R-:W-:-:S03]  /*8d40*/  IMAD.WIDE R64, R92, 0x2, R64 ;  /* 0x000000025c407825 */ /* 0x000fc600078e0240 */
[----:B-1----:R-:W2:Y:S04]  /*8d50*/  LDL.LU.64 R12, [R1+0xe8] ;  /* 0x0000e800010c7983 */ /* 0x002ea80000300a00 */
[----:B------:R-:W-:Y:S04]  /*8d60*/  STL.64 [R1], R52 ;  /* 0x0000003401007387 */ /* 0x000fe80000100a00 */
[----:B------:R-:W-:Y:S04]  /*8d70*/  STL [R1+0x930], R52 ;  /* 0x0009303401007387 */ /* 0x000fe80000100800 */
[----:B------:R-:W-:Y:S04]  /*8d80*/  STL [R1+0x920], R53 ;  /* 0x0009203501007387 */ /* 0x000fe80000100800 */
[----:B------:R1:W-:Y:S01]  /*8d90*/  STL.64 [R1+0x958], R52 ;  /* 0x0009583401007387 */ /* 0x0003e20000100a00 */
[----:B------:R-:W-:-:S03]  /*8da0*/  IMAD.WIDE R66, R92, 0x2, R66 ;  /* 0x000000025c427825 */ /* 0x000fc600078e0242 */
[----:B-1----:R-:W2:Y:S04]  /*8db0*/  LDL.LU.64 R52, [R1+0x108] ;  /* 0x0001080001347983 */ /* 0x002ea80000300a00 */
[----:B------:R-:W-:Y:S04]  /*8dc0*/  STL.64 [R1+0x8], R54 ;  /* 0x0000083601007387 */ /* 0x000fe80000100a00 */
        /* <DEDUP_REMOVED lines=12> */
[----:B------:R1:W-:Y:S04]  /*8e90*/  STL.64 [R1+0x978], R64 ;  /* 0x0009784001007387 */ /* 0x0003e80000100a00 */
[----:B-1----:R-:W2:Y:S04]  /*8ea0*/  LDL.LU.64 R64, [R1+0x118] ;  /* 0x0001180001407983 */ /* 0x002ea80000300a00 */
[----:B------:R-:W-:Y:S04]  /*8eb0*/  STL.64 [R1+0x28], R66 ;  /* 0x0000284201007387 */ /* 0x000fe80000100a00 */
        /* <DEDUP_REMOVED lines=8> */
[----:B-1----:R-:W3:Y:S04]  /*8f40*/  LDL.LU.64 R70, [R1+0x120] ;  /* 0x0001200001467983 */ /* 0x002ee80000300a00 */
[----:B------:R-:W-:Y:S04]  /*8f50*/  STL.64 [R1+0x38], R72 ;  /* 0x0000384801007387 */ /* 0x000fe80000100a00 */
[----:B------:R1:W-:Y:S04]  /*8f60*/  STL.64 [R1+0x998], R72 ;  /* 0x0009984801007387 */ /* 0x0003e80000100a00 */
[----:B-1----:R-:W3:Y:S01]  /*8f70*/  LDL.LU.64 R72, [R1+0x128] ;  /* 0x0001280001487983 */ /* 0x002ee20000300a00 */
[----:B------:R-:W-:-:S03]  /*8f80*/  IMAD.WIDE R90, R92, 0x2, R90 ;  /* 0x000000025c5a7825 */ /* 0x000fc600078e025a */
[----:B------:R-:W-:Y:S04]  /*8f90*/  STL.64 [R1+0x40], R76 ;  /* 0x0000404c01007387 */ /* 0x000fe80000100a00 */
[----:B------:R-:W-:Y:S04]  /*8fa0*/  STL [R1+0x9b0], R76 ;  /* 0x0009b04c01007387 */ /* 0x000fe80000100800 */
[----:B------:R-:W-:Y:S04]  /*8fb0*/  STL [R1+0x9a0], R77 ;  /* 0x0009a04d01007387 */ /* 0x000fe80000100800 */
[----:B------:R1:W-:Y:S04]  /*8fc0*/  STL.64 [R1+0x9d8], R76 ;  /* 0x0009d84c01007387 */ /* 0x0003e80000100a00 */
[----:B-1----:R-:W3:Y:S04]  /*8fd0*/  LDL.LU.64 R76, [R1+0x148] ;  /* 0x00014800014c7983 */ /* 0x002ee80000300a00 */
[----:B------:R-:W-:Y:S04]  /*8fe0*/  STL.64 [R1+0x48], R78 ;  /* 0x0000484e01007387 */ /* 0x000fe80000100a00 */
[----:B------:R1:W-:Y:S04]  /*8ff0*/  STL.64 [R1+0x9a8], R78 ;  /* 0x0009a84e01007387 */ /* 0x0003e80000100a00 */
[----:B-1----:R-:W3:Y:S04]  /*9000*/  LDL.LU.64 R78, [R1+0x130] ;  /* 0x00013000014e7983 */ /* 0x002ee80000300a00 */
[----:B------:R-:W-:Y:S04]  /*9010*/  STL.64 [R1+0x50], R80 ;  /* 0x0000505001007387 */ /* 0x000fe80000100a00 */
[----:B------:R1:W-:Y:S04]  /*9020*/  STL.64 [R1+0x9b8], R80 ;  /* 0x0009b85001007387 */ /* 0x0003e80000100a00 */
[----:B-1----:R-:W3:Y:S01]  /*9030*/  LDL.LU.64 R80, [R1+0x138] ;  /* 0x0001380001507983 */ /* 0x002ee20000300a00 */
[----:B------:R-:W-:-:S03]  /*9040*/  IMAD.WIDE R74, R92, 0x2, R74 ;  /* 0x000000025c4a7825 */ /* 0x000fc600078e024a */
[----:B------:R-:W-:Y:S01]  /*9050*/  STL.64 [R1+0x58], R90 ;  /* 0x0000585a01007387 */ /* 0x000fe20000100a00 */
[----:B------:R-:W-:-:S03]  /*9060*/  IMAD.WIDE R68, R92, 0x2, R68 ;  /* 0x000000025c447825 */ /* 0x000fc600078e0244 */
[----:B------:R1:W-:Y:S01]  /*9070*/  STL.64 [R1+0x9e8], R90 ;  /* 0x0009e85a01007387 */ /* 0x0003e20000100a00 */
[----:B------:R-:W-:-:S04]  /*9080*/  IMAD.WIDE R62, R92, 0x2, R62 ;  /* 0x000000025c3e7825 */ /* 0x000fc800078e023e */
[C---:B------:R-:W-:Y:S01]  /*9090*/  IMAD.WIDE R56, R92.reuse, 0x2, R56 ;  /* 0x000000025c387825 */ /* 0x040fe200078e0238 */
[----:B-1----:R-:W3:Y:S04]  /*90a0*/  LDL.LU.64 R90, [R1+0x150] ;  /* 0x00015000015a7983 */ /* 0x002ee80000300a00 */
[----:B------:R-:W-:Y:S04]  /*90b0*/  STL.64 [R1+0x60], R74 ;  /* 0x0000604a01007387 */ /* 0x000fe80000100a00 */
[----:B------:R1:W-:Y:S01]  /*90c0*/  STL.64 [R1+0x9f8], R74 ;  /* 0x0009f84a01007387 */ /* 0x0003e20000100a00 */
[----:B----4-:R-:W-:-:S03]  /*90d0*/  IMAD.WIDE R50, R92, 0x2, R50 ;  /* 0x000000025c327825 */ /* 0x010fc600078e0232 */
[----:B-1----:R-:W4:Y:S04]  /*90e0*/  LDL.LU.64 R74, [R1+0x158] ;  /* 0x00015800014a7983 */ /* 0x002f280000300a00 */
[----:B------:R-:W-:Y:S04]  /*90f0*/  STL.64 [R1+0x68], R68 ;  /* 0x0000684401007387 */ /* 0x000fe80000100a00 */
[----:B------:R-:W-:Y:S04]  /*9100*/  STL [R1+0xa10], R68 ;  /* 0x000a104401007387 */ /* 0x000fe80000100800 */
[----:B------:R-:W-:Y:S04]  /*9110*/  STL [R1+0xa00], R69 ;  /* 0x000a004501007387 */ /* 0x000fe80000100800 */
[----:B------:R1:W-:Y:S01]  /*9120*/  STL.64 [R1+0xa48], R68 ;  /* 0x000a484401007387 */ /* 0x0003e20000100a00 */
[----:B------:R-:W-:-:S03]  /*9130*/  IMAD.WIDE R48, R92, 0x2, R48 ;  /* 0x000000025c307825 */ /* 0x000fc600078e0230 */
[----:B-1----:R-:W4:Y:S04]  /*9140*/  LDL.LU.64 R68, [R1+0x180] ;  /* 0x0001800001447983 */ /* 0x002f280000300a00 */
[----:B------:R-:W-:Y:S04]  /*9150*/  STL.64 [R1+0x70], R62 ;  /* 0x0000703e01007387 */ /* 0x000fe80000100a00 */
        /* <DEDUP_REMOVED lines=8> */
[----:B------:R-:W-:Y:S04]  /*91e0*/  STL [R1+0xa30], R50 ;  /* 0x000a303201007387 */ /* 0x000fe80000100800 */
[----:B------:R-:W-:Y:S04]  /*91f0*/  STL [R1+0xa20], R51 ;  /* 0x000a203301007387 */ /* 0x000fe80000100800 */
[----:B------:R1:W-:Y:S01]  /*9200*/  STL.64 [R1+0xa58], R50 ;  /* 0x000a583201007387 */ /* 0x0003e20000100a00 */
[----:B------:R-:W-:-:S04]  /*9210*/  IMAD.WIDE R10, R92, 0x2, R10 ;  /* 0x000000025c0a7825 */ /* 0x000fc800078e020a */
[C---:B------:R-:W-:Y:S01]  /*9220*/  IMAD.WIDE R8, R92.reuse, 0x2, R8 ;  /* 0x000000025c087825 */ /* 0x040fe200078e0208 */
[----:B-1----:R-:W4:Y:S04]  /*9230*/  LDL.LU.64 R50, [R1+0x188] ;  /* 0x0001880001327983 */ /* 0x002f280000300a00 */
[----:B------:R-:W-:Y:S04]  /*9240*/  STL.64 [R1+0x88], R48 ;  /* 0x0000883001007387 */ /* 0x000fe80000100a00 */
        /* <DEDUP_REMOVED lines=11> */
[----:B------:R-:W-:-:S03]  /*9300*/  IMAD.WIDE R84, R92, 0x2, R84 ;  /* 0x000000025c547825 */ /* 0x000fc600078e0254 */
[----:B-1----:R-:W4:Y:S04]  /*9310*/  LDL.LU.64 R44, [R1+0x190] ;  /* 0x00019000012c7983 */ /* 0x002f280000300a00 */
[----:B------:R1:W-:Y:S01]  /*9320*/  STL.64 [R1+0xa0], R10 ;  /* 0x0000a00a01007387 */ /* 0x0003e20000100a00 */
[----:B--2---:R-:W-:-:S03]  /*9330*/  IMAD.WIDE R18, R92, 0x2, R18 ;  /* 0x000000025c127825 */ /* 0x004fc600078e0212 */
[----:B-1----:R-:W2:Y:S04]  /*9340*/  LDL.LU.64 R10, [R1+0xd88] ;  /* 0x000d8800010a7983 */ /* 0x002ea80000300a00 */
[----:B------:R-:W-:Y:S04]  /*9350*/  STL.64 [R1+0xa8], R8 ;  /* 0x0000a80801007387 */ /* 0x000fe80000100a00 */
[----:B------:R-:W-:Y:S04]  /*9360*/  STL.64 [R1+0xb8], R4 ;  /* 0x0000b80401007387 */ /* 0x000fe80000100a00 */
[----:B------:R-:W-:Y:S04]  /*9370*/  STL.64 [R1+0xb0], R6 ;  /* 0x0000b00601007387 */ /* 0x000fe80000100a00 */
[----:B------:R-:W-:Y:S04]  /*9380*/  STL.64 [R1+0xc0], R2 ;  /* 0x0000c00201007387 */ /* 0x000fe80000100a00 */
[----:B------:R1:W-:Y:S01]  /*9390*/  STL.64 [R1+0xa78], R2 ;  /* 0x000a780201007387 */ /* 0x0003e20000100a00 */
[----:B------:R-:W-:-:S03]  /*93a0*/  IMAD.WIDE R14, R92, 0x2, R14 ;  /* 0x000000025c0e7825 */ /* 0x000fc600078e020e */
        /* <DEDUP_REMOVED lines=16> */
[----:B------:R-:W-:Y:S04]  /*94b0*/  STL [R1+0xaa0], R15 ;  /* 0x000aa00f01007387 */ /* 0x000fe80000100800 */
[----:B------:R1:W-:Y:S01]  /*94c0*/  STL.64 [R1+0xac8], R14 ;  /* 0x000ac80e01007387 */ /* 0x0003e20000100a00 */
[----:B---3--:R-:W-:-:S03]  /*94d0*/  IMAD.WIDE R16, R92, 0x2, R16 ;  /* 0x000000025c107825 */ /* 0x008fc600078e0210 */
[----:B-1----:R-:W3:Y:S04]  /*94e0*/  LDL.LU.64 R14, [R1+0x1e8] ;  /* 0x0001e800010e7983 */ /* 0x002ee80000300a00 */
        /* <DEDUP_REMOVED lines=23> */
[----:B------:R1:W-:Y:S01]  /*9660*/  STL.64 [R1+0xb08], R60 ;  /* 0x000b083c01007387 */ /* 0x0003e20000100a00 */
[----:B------:R-:W-:-:S03]  /*9670*/  IMAD.WIDE R78, R92, 0x2, R78 ;  /* 0x000000025c4e7825 */ /* 0x000fc600078e024e */
[----:B-1----:R-:W3:Y:S04]  /*9680*/  LDL.LU.64 R60, [R1+0x208] ;  /* 0x00020800013c7983 */ /* 0x002ee80000300a00 */
[----:B------:R-:W-:Y:S04]  /*9690*/  STL.64 [R1+0x118], R64 ;  /* 0x0001184001007387 */ /* 0x000fe80000100a00 */
[----:B------:R-:W-:Y:S04]  /*96a0*/  STL [R1+0xb20], R64 ;  /* 0x000b204001007387 */ /* 0x000fe80000100800 */
[----:B------:R-:W-:Y:S04]  /*96b0*/  STL [R1+0xb10], R65 ;  /* 0x000b104101007387 */ /* 0x000fe80000100800 */
        /* <DEDUP_REMOVED lines=8> */
[----:B------:R1:W-:Y:S04]  /*9740*/  STL.64 [R1+0xb28], R72 ;  /* 0x000b284801007387 */ /* 0x0003e80000100a00 */
[----:B-1----:R-:W3:Y:S04]  /*9750*/  LDL.LU.64 R72, [R1+0x1b0] ;  /* 0x0001b00001487983 */ /* 0x002ee80000300a00 */
[----:B------:R-:W-:Y:S04]  /*9760*/  STL.64 [R1+0x130], R78 ;  /* 0x0001304e01007387 */ /* 0x000fe80000100a00 */
[----:B------:R1:W-:Y:S02]  /*9770*/  STL.64 [R1+0xb58], R78 ;  /* 0x000b584e01007387 */ /* 0x0003e40000100a00 */
[----:B-1----:R-:W-:-:S02]  /*9780*/  IMAD.MOV.U32 R78, RZ, RZ, R4 ;  /* 0x000000ffff4e7224 */ /* 0x002fc400078e0004 */
[----:B------:R-:W-:Y:S02]  /*9790*/  IMAD.MOV.U32 R79, RZ, RZ, R5 ;  /* 0x000000ffff4f7224 */ /* 0x000fe400078e0005 */
[----:B------:R-:W3:Y:S04]  /*97a0*/  LDL.LU.64 R4, [R1+0x1b8] ;  /* 0x0001b80001047983 */ /* 0x000ee80000300a00 */
[----:B------:R-:W-:Y:S04]  /*97b0*/  STL.64 [R1+0x138], R80 ;  /* 0x0001385001007387 */ /* 0x000fe80000100a00 */
[----:B------:R1:W-:Y:S04]  /*97c0*/  STL.64 [R1+0xb68], R80 ;  /* 0x000b685001007387 */ /* 0x0003e80000100a00 */
[----:B-1----:R-:W3:Y:S01]  /*97d0*/  LDL.LU.64 R80, [R1+0x390] ;  /* 0x0003900001507983 */ /* 0x002ee20000300a00 */
[----:B------:R-:W-:-:S03]  /*97e0*/  IMAD.WIDE R76, R92, 0x2, R76 ;  /* 0x000000025c4c7825 */ /* 0x000fc600078e024c */
[----:B------:R-:W-:Y:S01]  /*97f0*/  STL.64 [R1+0x140], R66 ;  /* 0x0001404201007387 */ /* 0x000fe20000100a00 */
[----:B------:R-:W-:-:S03]  /*9800*/  IMAD.WIDE R90, R92, 0x2, R90 ;  /* 0x000000025c5a7825 */ /* 0x000fc600078e025a */
[----:B------:R-:W-:Y:S01]  /*9810*/  STL [R1+0xb80], R66 ;  /* 0x000b804201007387 */ /* 0x000fe20000100800 */
[----:B----4-:R-:W-:-:S03]  /*9820*/  IMAD.WIDE R74, R92, 0x2, R74 ;  /* 0x000000025c4a7825 */ /* 0x010fc600078e024a */
[----:B------:R-:W-:Y:S04]  /*9830*/  STL [R1+0xb70], R67 ;  /* 0x000b704301007387 */ /* 0x000fe80000100800 */
[----:B------:R1:W-:Y:S04]  /*9840*/  STL.64 [R1+0xbb8], R66 ;  /* 0x000bb84201007387 */ /* 0x0003e80000100a00 */
        /* <DEDUP_REMOVED lines=30> */
[----:B--2---:R-:W-:-:S03]  /*9a30*/  IMAD.WIDE R16, R92, 0x2, R16 ;  /* 0x000000025c107825 */ /* 0x004fc600078e0210 */
[----:B-1----:R-:W2:Y:S04]  /*9a40*/  LDL.LU.64 R46, [R1+0x398] ;  /* 0x00039800012e7983 */ /* 0x002ea80000300a00 */
[----:B------:R-:W-:Y:S04]  /*9a50*/  STL.64 [R1+0x180], R68 ;  /* 0x0001804401007387 */ /* 0x000fe80000100a00 */
[----:B------:R-:W-:Y:S04]  /*9a60*/  STL [R1+0xc00], R68 ;  /* 0x000c004401007387 */ /* 0x000fe80000100800 */
[----:B------:R-:W-:Y:S01]  /*9a70*/  STL [R1+0xbf0], R69 ;  /* 0x000bf04501007387 */ /* 0x000fe20000100800 */
[----:B------:R-:W-:-:S04]  /*9a80*/  IMAD.WIDE R2, R92, 0x2, R2 ;  /* 0x000000025c027825 */ /* 0x000fc800078e0202 */
[----:B------:R-:W-:-:S04]  /*9a90*/  IMAD.WIDE R84, R92, 0x2, R84 ;  /* 0x000000025c547825 */ /* 0x000fc800078e0254 */
[----:B------:R-:W-:-:S04]  /*9aa0*/  IMAD.WIDE R18, R92, 0x2, R18 ;  /* 0x000000025c127825 */ /* 0x000fc800078e0212 */
[----:B---3--:R-:W-:-:S04]  /*9ab0*/  IMAD.WIDE R64, R92, 0x2, R64 ;  /* 0x000000025c407825 */ /* 0x008fc800078e0240 */
[----:B------:R-:W-:-:S04]  /*9ac0*/  IMAD.WIDE R12, R92, 0x2, R12 ;  /* 0x000000025c0c7825 */ /* 0x000fc800078e020c */
[----:B------:R-:W-:-:S04]  /*9ad0*/  IMAD.WIDE R86, R92, 0x2, R86 ;  /* 0x000000025c567825 */ /* 0x000fc800078e0256 */
[----:B------:R-:W-:-:S04]  /*9ae0*/  IMAD.WIDE R72, R92, 0x2, R72 ;  /* 0x000000025c487825 */ /* 0x000fc800078e0248 */
[----:B------:R-:W-:-:S04]  /*9af0*/  IMAD.WIDE R4, R92, 0x2, R4 ;  /* 0x000000025c047825 */ /* 0x000fc800078e0204 */
[----:B----4-:R-:W-:-:S05]  /*9b00*/  IMAD.WIDE R66, R92, 0x2, R66 ;  /* 0x000000025c427825 */ /* 0x010fca00078e0242 */
[----:B------:R-:W-:Y:S04]  /*9b10*/  STL.64 [R1+0x198], R66 ;  /* 0x0001984201007387 */ /* 0x000fe80000100a00 */
[----:B------:R1:W-:Y:S04]  /*9b20*/  STL.64 [R1+0xc38], R68 ;  /* 0x000c384401007387 */ /* 0x0003e80000100a00 */
[----:B-1----:R-:W3:Y:S04]  /*9b30*/  LDL.64 R68, [R1+0xa0] ;  /* 0x0000a00001447983 */ /* 0x002ee80000100a00 */
[----:B------:R-:W-:Y:S04]  /*9b40*/  STL.64 [R1+0x188], R50 ;  /* 0x0001883201007387 */ /* 0x000fe80000100a00 */
[----:B------:R1:W-:Y:S02]  /*9b50*/  STL.64 [R1+0xbf8], R50 ;  /* 0x000bf83201007387 */ /* 0x0003e40000100a00 */
[----:B-1----:R-:W-:-:S02]  /*9b60*/  IMAD.MOV.U32 R50, RZ, RZ, R8 ;  /* 0x000000ffff327224 */ /* 0x002fc400078e0008 */
[----:B------:R-:W-:Y:S02]  /*9b70*/  IMAD.MOV.U32 R51, RZ, RZ, R9 ;  /* 0x000000ffff337224 */ /* 0x000fe400078e0009 */
[----:B------:R-:W4:Y:S04]  /*9b80*/  LDL.LU.64 R8, [R1+0xd80] ;  /* 0x000d800001087983 */ /* 0x000f280000300a00 */
[----:B------:R-:W-:Y:S04]  /*9b90*/  STL.64 [R1+0x190], R44 ;  /* 0x0001902c01007387 */ /* 0x000fe80000100a00 */
[----:B------:R1:W-:Y:S02]  /*9ba0*/  STL.64 [R1+0xc08], R44 ;  /* 0x000c082c01007387 */ /* 0x0003e40000100a00 */
[----:B-1----:R-:W-:-:S02]  /*9bb0*/  IMAD.MOV.U32 R44, RZ, RZ, R6 ;  /* 0x000000ffff2c7224 */ /* 0x002fc400078e0006 */
[----:B------:R-:W-:Y:S02]  /*9bc0*/  IMAD.MOV.U32 R45, RZ, RZ, R7 ;  /* 0x000000ffff2d7224 */ /* 0x000fe400078e0007 */
[----:B------:R-:W2:Y:S04]  /*9bd0*/  LDL.LU.64 R6, [R1+0xd78] ;  /* 0x000d780001067983 */ /* 0x000ea80000300a00 */
[----:B------:R-:W-:Y:S04]  /*9be0*/  STL.64 [R1+0x1a0], R64 ;  /* 0x0001a04001007387 */ /* 0x000fe80000100a00 */
[----:B------:R-:W-:Y:S04]  /*9bf0*/  STL.64 [R1+0x1a8], R16 ;  /* 0x0001a81001007387 */ /* 0x000fe80000100a00 */
[----:B------:R-:W-:Y:S04]  /*9c00*/  STL.64 [R1+0x1b0], R72 ;  /* 0x0001b04801007387 */ /* 0x000fe80000100a00 */
[----:B------:R-:W-:Y:S04]  /*9c10*/  STL.64 [R1+0x1b8], R4 ;  /* 0x0001b80401007387 */ /* 0x000fe80000100a00 */
[----:B------:R-:W-:Y:S04]  /*9c20*/  STL.64 [R1+0x1c0], R2 ;  /* 0x0001c00201007387 */ /* 0x000fe80000100a00 */
[----:B------:R-:W-:Y:S04]  /*9c30*/  STL [R1+0xc20], R2 ;  /* 0x000c200201007387 */ /* 0x000fe80000100800 */
[----:B------:R-:W-:Y:S04]  /*9c40*/  STL [R1+0xc10], R3 ;  /* 0x000c100301007387 */ /* 0x000fe80000100800 */
[----:B------:R1:W-:Y:S02]  /*9c50*/  STL.64 [R1+0xc48], R2 ;  /* 0x000c480201007387 */ /* 0x0003e40000100a00 */
[----:B-1----:R-:W-:-:S02]  /*9c60*/  IMAD.MOV.U32 R2, RZ, RZ, R4 ;  /* 0x000000ffff027224 */ /* 0x002fc400078e0004 */
[----:B------:R-:W-:Y:S02]  /*9c70*/  IMAD.MOV.U32 R3, RZ, RZ, R5 ;  /* 0x000000ffff037224 */ /* 0x000fe400078e0005 */
[----:B------:R-:W3:Y:S04]  /*9c80*/  LDL.LU.64 R4, [R1+0xd70] ;  /* 0x000d700001047983 */ /* 0x000ee80000300a00 */
[----:B------:R-:W-:Y:S04]  /*9c90*/  STL.64 [R1+0x1c8], R84 ;  /* 0x0001c85401007387 */ /* 0x000fe80000100a00 */
        /* <DEDUP_REMOVED lines=8> */
[----:B-----5:R-:W-:-:S02]  /*9d20*/  ISETP.GT.AND P2, PT, R0, RZ, PT ;  /* 0x000000ff0000720c */ /* 0x020fc40003f44270 */
[----:B------:R-:W-:Y:S01]  /*9d30*/  PRMT R43, RZ, 0x7610, R43 ;  /* 0x00007610ff2b7816 */ /* 0x000fe2000000002b */
[----:B------:R-:W-:Y:S01]  /*9d40*/  STL.64 [R1+0x1e0], R86 ;  /* 0x0001e05601007387 */ /* 0x000fe20000100a00 */
[----:B------:R-:W-:Y:S02]  /*9d50*/  ISETP.GT.AND P4, PT, R0, 0x8, PT ;  /* 0x000000080000780c */ /* 0x000fe40003f84270 */
[----:B------:R-:W-:Y:S01]  /*9d60*/  PRMT R40, RZ, 0x7610, R40 ;  /* 0x00007610ff287816 */ /* 0x000fe20000000028 */
[----:B------:R1:W-:Y:S01]  /*9d70*/  STL.64 [R1+0xc68], R86 ;  /* 0x000c685601007387 */ /* 0x0003e20000100a00 */
[----:B------:R-:W-:Y:S02]  /*9d80*/  PRMT R41, RZ, 0x7610, R41 ;  /* 0x00007610ff297816 */ /* 0x000fe40000000029 */
[----:B------:R-:W-:Y:S02]  /*9d90*/  PRMT R39, RZ, 0x7610, R39 ;  /* 0x00007610ff277816 */ /* 0x000fe40000000027 */
[----:B------:R-:W-:-:S02]  /*9da0*/  PRMT R36, RZ, 0x7610, R36 ;  /* 0x00007610ff247816 */ /* 0x000fc40000000024 */
[----:B------:R-:W-:Y:S02]  /*9db0*/  PRMT R37, RZ, 0x7610, R37 ;  /* 0x00007610ff257816 */ /* 0x000fe40000000025 */
[----:B------:R-:W-:Y:S02]  /*9dc0*/  PRMT R34, RZ, 0x7610, R34 ;  /* 0x00007610ff227816 */ /* 0x000fe40000000022 */
[----:B------:R-:W-:Y:S01]  /*9dd0*/  ISETP.GT.AND P6, PT, R0, 0x10, PT ;  /* 0x000000100000780c */ /* 0x000fe20003fc4270 */
[----:B-1----:R-:W3:Y:S01]  /*9de0*/  LDL.LU.64 R86, [R1+0x2b8] ;  /* 0x0002b80001567983 */ /* 0x002ee20000300a00 */
[----:B------:R-:W-:Y:S01]  /*9df0*/  PRMT R38, RZ, 0x7610, R38 ;  /* 0x00007610ff267816 */ /* 0x000fe20000000026 */
[C---:B------:R-:W-:Y:S01]  /*9e00*/  IMAD.WIDE R10, R92.reuse, 0x2, R10 ;  /* 0x000000025c0a7825 */ /* 0x040fe200078e020a */
[----:B------:R-:W-:Y:S02]  /*9e10*/  PRMT R35, RZ, 0x7610, R35 ;  /* 0x00007610ff237816 */ /* 0x000fe40000000023 */
[----:B------:R-:W-:Y:S01]  /*9e20*/  PRMT R32, RZ, 0x7610, R32 ;  /* 0x00007610ff207816 */ /* 0x000fe20000000020 */
[----:B------:R-:W-:Y:S01]  /*9e30*/  IMAD.WIDE R14, R92, 0x2, R14 ;  /* 0x000000025c0e7825 */ /* 0x000fe200078e020e */
[----:B------:R-:W3:Y:S01]  /*9e40*/  @P2 LDG.E.U16 R38, desc[UR22][R10.64] ;  /* 0x000000160a262981 */ /* 0x000ee2000c1e1500 */
[----:B------:R-:W-:-:S02]  /*9e50*/  PRMT R30, RZ, 0x7610, R30 ;  /* 0x00007610ff1e7816 */ /* 0x000fc4000000001e */
[----:B------:R-:W-:Y:S01]  /*9e60*/  PRMT R31, RZ, 0x7610, R31 ;  /* 0x00007610ff1f7816 */ /* 0x000fe2000000001f */
[C---:B------:R-:W-:Y:S01]  /*9e70*/  IMAD.WIDE R54, R92.reuse, 0x2, R54 ;  /* 0x000000025c367825 */ /* 0x040fe200078e0236 */
[----:B------:R-:W3:Y:S03]  /*9e80*/  @P6 LDG.E.U16 R35, desc[UR22][R2.64] ;  /* 0x0000001602236981 */ /* 0x000ee6000c1e1500 */
[C---:B------:R-:W-:Y:S01]  /*9e90*/  IMAD.WIDE R58, R92.reuse, 0x2, R58 ;  /* 0x000000025c3a7825 */ /* 0x040fe200078e023a */
[----:B------:R-:W3:Y:S04]  /*9ea0*/  @P6 LDG.E.U16 R32, desc[UR22][R72.64] ;  /* 0x0000001648206981 */ /* 0x000ee8000c1e1500 */
[----:B------:R-:W3:Y:S01]  /*9eb0*/  @P6 LDG.E.U16 R30, desc[UR22][R64.64] ;  /* 0x00000016401e6981 */ /* 0x000ee2000c1e1500 */
[----:B----4-:R-:W-:-:S05]  /*9ec0*/  IMAD.WIDE R8, R92, 0x2, R8 ;  /* 0x000000025c087825 */ /* 0x010fca00078e0208 */
[----:B------:R-:W4:Y:S01]  /*9ed0*/  @P2 LDG.E.U16 R41, desc[UR22][R8.64] ;  /* 0x0000001608292981 */ /* 0x000f22000c1e1500 */
[----:B--2---:R-:W-:-:S05]  /*9ee0*/  IMAD.WIDE R6, R92, 0x2, R6 ;  /* 0x000000025c067825 */ /* 0x004fca00078e0206 */
[----:B------:R-:W4:Y:S01]  /*9ef0*/  @P2 LDG.E.U16 R40, desc[UR22][R6.64] ;  /* 0x0000001606282981 */ /* 0x000f22000c1e1500 */
[----:B---3--:R-:W-:-:S05]  /*9f00*/  IMAD.WIDE R4, R92, 0x2, R4 ;  /* 0x000000025c047825 */ /* 0x008fca00078e0204 */
[----:B------:R-:W2:Y:S01]  /*9f10*/  @P2 LDG.E.U16 R43, desc[UR22][R4.64] ;  /* 0x00000016042b2981 */ /* 0x000ea2000c1e1500 */
[----:B------:R-:W-:-:S05]  /*9f20*/  IMAD.WIDE R84, R92, 0x2, R84 ;  /* 0x000000025c547825 */ /* 0x000fca00078e0254 */
[----:B------:R-:W3:Y:S01]  /*9f30*/  @P4 LDG.E.U16 R34, desc[UR22][R84.64] ;  /* 0x0000001654224981 */ /* 0x000ee2000c1e1500 */
[----:B------:R-:W-:-:S05]  /*9f40*/  IMAD.WIDE R18, R92, 0x2, R18 ;  /* 0x000000025c127825 */ /* 0x000fca00078e0212 */
[----:B------:R-:W3:Y:S01]  /*9f50*/  @P4 LDG.E.U16 R37, desc[UR22][R18.64] ;  /* 0x0000001612254981 */ /* 0x000ee2000c1e1500 */
[----:B------:R-:W-:-:S05]  /*9f60*/  IMAD.WIDE R12, R92, 0x2, R12 ;  /* 0x000000025c0c7825 */ /* 0x000fca00078e020c */
[----:B------:R-:W3:Y:S01]  /*9f70*/  @P4 LDG.E.U16 R36, desc[UR22][R12.64] ;  /* 0x000000160c244981 */ /* 0x000ee2000c1e1500 */
[----:B------:R-:W-:-:S05]  /*9f80*/  IMAD.WIDE R86, R92, 0x2, R86 ;  /* 0x000000025c567825 */ /* 0x000fca00078e0256 */
[----:B------:R-:W3:Y:S01]  /*9f90*/  @P4 LDG.E.U16 R39, desc[UR22][R86.64] ;  /* 0x0000001656274981 */ /* 0x000ee2000c1e1500 */
[----:B------:R-:W-:-:S13]  /*9fa0*/  ISETP.GT.AND P4, PT, R0, 0x18, PT ;  /* 0x000000180000780c */ /* 0x000fda0003f84270 */
[----:B------:R-:W3:Y:S01]  /*9fb0*/  @P4 LDG.E.U16 R31, desc[UR22][R78.64] ;  /* 0x000000164e1f4981 */ /* 0x000ee2000c1e1500 */
[----:B------:R-:W-:-:S03]  /*9fc0*/  IMAD.WIDE R52, R92, 0x2, R52 ;  /* 0x000000025c347825 */ /* 0x000fc600078e0234 */
[----:B------:R-:W-:Y:S04]  /*9fd0*/  STL.64 [R1+0x1e8], R14 ;  /* 0x0001e80e01007387 */ /* 0x000fe80000100a00 */
[----:B------:R-:W-:Y:S04]  /*9fe0*/  STL [R1+0xc80], R14 ;  /* 0x000c800e01007387 */ /* 0x000fe80000100800 */
[----:B------:R-:W-:Y:S01]  /*9ff0*/  STL [R1+0xc70], R15 ;  /* 0x000c700f01007387 */ /* 0x000fe20000100800 */
[----:B------:R-:W-:-:S03]  /*a000*/  IMAD.WIDE R74, R92, 0x2, R74 ;  /* 0x000000025c4a7825 */ /* 0x000fc600078e024a */
[----:B------:R-:W-:Y:S04]  /*a010*/  STL.64 [R1+0xcb8], R14 ;  /* 0x000cb80e01007387 */ /* 0x000fe80000100a00 */
[----:B------:R-:W-:Y:S01]  /*a020*/  STL.64 [R1+0x1f0], R54 ;  /* 0x0001f03601007387 */ /* 0x000fe20000100a00 */
[----:B------:R-:W-:-:S03]  /*a030*/  IMAD.WIDE R60, R92, 0x2, R60 ;  /* 0x000000025c3c7825 */ /* 0x000fc600078e023c */
[----:B------:R-:W-:Y:S04]  /*a040*/  STL.64 [R1+0xc78], R54 ;  /* 0x000c783601007387 */ /* 0x000fe80000100a00 */
[----:B------:R-:W-:Y:S01]  /*a050*/  STL.64 [R1+0x1f8], R58 ;  /* 0x0001f83a01007387 */ /* 0x000fe20000100a00 */
[----:B------:R-:W-:-:S03]  /*a060*/  IMAD.WIDE R70, R92, 0x2, R70 ;  /* 0x000000025c467825 */ /* 0x000fc600078e0246 */
[----:B------:R-:W-:Y:S04]  /*a070*/  STL.64 [R1+0xc88], R58 ;  /* 0x000c883a01007387 */ /* 0x000fe80000100a00 */
[----:B------:R-:W-:Y:S01]  /*a080*/  STL.64 [R1+0x200], R52 ;  /* 0x0002003401007387 */ /* 0x000fe20000100a00 */
[----:B------:R-:W-:-:S03]  /*a090*/  IMAD.WIDE R56, R92, 0x2, R56 ;  /* 0x000000025c387825 */ /* 0x000fc600078e0238 */
[----:B------:R-:W-:Y:S01]  /*a0a0*/  STL [R1+0xca0], R52 ;  /* 0x000ca03401007387 */ /* 0x000fe20000100800 */
[----:B------:R-:W-:-:S03]  /*a0b0*/  IMAD.WIDE R48, R92, 0x2, R48 ;  /* 0x000000025c307825 */ /* 0x000fc600078e0230 */
[----:B------:R-:W-:Y:S01]  /*a0c0*/  STL [R1+0xc90], R53 ;  /* 0x000c903501007387 */ /* 0x000fe20000100800 */
[----:B------:R-:W-:-:S03]  /*a0d0*/  IMAD.WIDE R62, R92, 0x2, R62 ;  /* 0x000000025c3e7825 */ /* 0x000fc600078e023e */
[----:B------:R-:W-:Y:S04]  /*a0e0*/  STL.64 [R1+0x280], R74 ;  /* 0x0002804a01007387 */ /* 0x000fe80000100a00 */
[----:B------:R-:W-:Y:S04]  /*a0f0*/  STL.64 [R1+0xcc8], R52 ;  /* 0x000cc83401007387 */ /* 0x000fe80000100a00 */
[----:B------:R-:W-:Y:S04]  /*a100*/  STL.64 [R1+0x208], R60 ;  /* 0x0002083c01007387 */ /* 0x000fe80000100a00 */
[----:B------:R-:W-:Y:S04]  /*a110*/  STL.64 [R1+0xc98], R60 ;  /* 0x000c983c01007387 */ /* 0x000fe80000100a00 */
[----:B------:R-:W-:Y:S01]  /*a120*/  STL.64 [R1+0x210], R70 ;  /* 0x0002104601007387 */ /* 0x000fe20000100a00 */
[----:B------:R-:W-:-:S03]  /*a130*/  IMAD.WIDE R90, R92, 0x2, R90 ;  /* 0x000000025c5a7825 */ /* 0x000fc600078e025a */
[----:B------:R-:W-:Y:S01]  /*a140*/  STL.64 [R1+0xca8], R70 ;  /* 0x000ca84601007387 */ /* 0x000fe20000100a00 */
[----:B------:R-:W-:-:S03]  /*a150*/  IMAD.WIDE R76, R92, 0x2, R76 ;  /* 0x000000025c4c7825 */ /* 0x000fc600078e024c */
[----:B------:R-:W-:Y:S01]  /*a160*/  STL.64 [R1+0x288], R56 ;  /* 0x0002883801007387 */ /* 0x000fe20000100a00 */
[----:B------:R-:W-:-:S03]  /*a170*/  IMAD.WIDE R80, R92, 0x2, R80 ;  /* 0x000000025c507825 */ /* 0x000fc600078e0250 */
[----:B------:R-:W-:Y:S01]  /*a180*/  STL.64 [R1+0x290], R48 ;  /* 0x0002903001007387 */ /* 0x000fe20000100a00 */
[----:B------:R-:W-:-:S03]  /*a190*/  IMAD.WIDE R46, R92, 0x2, R46 ;  /* 0x000000025c2e7825 */ /* 0x000fc600078e022e */
[----:B------:R-:W-:Y:S04]  /*a1a0*/  STL.64 [R1+0x298], R62 ;  /* 0x0002983e01007387 */ /* 0x000fe80000100a00 */
[----:B------:R-:W-:Y:S04]  /*a1b0*/  STL.64 [R1+0x2a0], R84 ;  /* 0x0002a05401007387 */ /* 0x000fe80000100a00 */
[----:B------:R-:W-:Y:S04]  /*a1c0*/  STL.64 [R1+0x2a8], R18 ;  /* 0x0002a81201007387 */ /* 0x000fe80000100a00 */
[----:B------:R-:W-:Y:S04]  /*a1d0*/  STL.64 [R1+0x2b0], R12 ;  /* 0x0002b00c01007387 */ /* 0x000fe80000100a00 */
[----:B------:R-:W-:Y:S04]  /*a1e0*/  STL.64 [R1+0x2b8], R86 ;  /* 0x0002b85601007387 */ /* 0x000fe80000100a00 */
[----:B------:R-:W-:Y:S04]  /*a1f0*/  STL.64 [R1+0x380], R90 ;  /* 0x0003805a01007387 */ /* 0x000fe80000100a00 */
[----:B------:R-:W-:Y:S04]  /*a200*/  STL.64 [R1+0x388], R76 ;  /* 0x0003884c01007387 */ /* 0x000fe80000100a00 */
[----:B------:R1:W-:Y:S04]  /*a210*/  STL.64 [R1+0x390], R80 ;  /* 0x0003905001007387 */ /* 0x0003e80000100a00 */
[----:B------:R-:W-:Y:S01]  /*a220*/  STL.64 [R1+0x398], R46 ;  /* 0x0003982e01007387 */ /* 0x000fe20000100a00 */
[----:B------:R-:W-:-:S02]  /*a230*/  ISETP.GT.AND P3, PT, R0, 0x1, PT ;  /* 0x000000010000780c */ /* 0x000fc40003f64270 */
[----:B------:R-:W-:Y:S02]  /*a240*/  ISETP.GT.AND P5, PT, R0, 0x9, PT ;  /* 0x000000090000780c */ /* 0x000fe40003fa4270 */
[----:B------:R-:W-:Y:S02]  /*a250*/  PRMT R33, RZ, 0x7610, R33 ;  /* 0x00007610ff217816 */ /* 0x000fe40000000021 */
[----:B------:R-:W-:Y:S02]  /*a260*/  PRMT R27, RZ, 0x7610, R27 ;  /* 0x00007610ff1b7816 */ /* 0x000fe4000000001b */
[----:B------:R-:W-:Y:S02]  /*a270*/  PRMT R24, RZ, 0x7610, R24 ;  /* 0x00007610ff187816 */ /* 0x000fe40000000018 */
[----:B------:R-:W-:Y:S01]  /*a280*/  PRMT R25, RZ, 0x7610, R25 ;  /* 0x00007610ff197816 */ /* 0x000fe20000000019 */
[----:B------:R0:W3:Y:S01]  /*a290*/  @P6 LDG.E.U16 R33, desc[UR22][R16.64] ;  /* 0x0000001610216981 */ /* 0x0000e2000c1e1500 */
[----:B------:R-:W-:-:S03]  /*a2a0*/  PRMT R22, RZ, 0x7610, R22 ;  /* 0x00007610ff167816 */ /* 0x000fc60000000016 */
[----:B------:R0:W3:Y:S04]  /*a2b0*/  @P3 LDG.E.U16 R27, desc[UR22][R80.64] ;  /* 0x00000016501b3981 */ /* 0x0000e8000c1e1500 */
[----:B------:R0:W3:Y:S04]  /*a2c0*/  @P3 LDG.E.U16 R24, desc[UR22][R76.64] ;  /* 0x000000164c183981 */ /* 0x0000e8000c1e1500 */
[----:B------:R0:W3:Y:S04]  /*a2d0*/  @P3 LDG.E.U16 R25, desc[UR22][R90.64] ;  /* 0x000000165a193981 */ /* 0x0000e8000c1e1500 */
[----:B------:R0:W3:Y:S04]  /*a2e0*/  @P5 LDG.E.U16 R22, desc[UR22][R62.64] ;  /* 0x000000163e165981 */ /* 0x0000e8000c1e1500 */
[----:B--2---:R-:W-:Y:S04]  /*a2f0*/  STL.64 [R1+0xcd8], R42 ;  /* 0x000cd82a01007387 */ /* 0x004fe80000100a00 */
[----:B------:R-:W-:Y:S04]  /*a300*/  STL [R1+0x5fc], R4 ;  /* 0x0005fc0401007387 */ /* 0x000fe80000100800 */
[----:B------:R-:W-:Y:S04]  /*a310*/  STL [R1+0x6f4], R4 ;  /* 0x0006f40401007387 */ /* 0x000fe80000100800 */
[----:B------:R-:W-:Y:S04]  /*a320*/  STL [R1+0xce0], R4 ;  /* 0x000ce00401007387 */ /* 0x000fe80000100800 */
[----:B------:R-:W-:Y:S04]  /*a330*/  STL [R1+0x5f8], R5 ;  /* 0x0005f80501007387 */ /* 0x000fe80000100800 */
[----:B------:R-:W-:Y:S04]  /*a340*/  STL [R1+0x6f8], R5 ;  /* 0x0006f80501007387 */ /* 0x000fe80000100800 */
[----:B------:R-:W-:Y:S04]  /*a350*/  STL [R1+0x6fc], R5 ;  /* 0x0006fc0501007387 */ /* 0x000fe80000100800 */
[----:B------:R-:W-:Y:S04]  /*a360*/  STL [R1+0xcf0], R5 ;  /* 0x000cf00501007387 */ /* 0x000fe80000100800 */
[----:B------:R-:W-:Y:S04]  /*a370*/  STL.64 [R1+0xd38], R4 ;  /* 0x000d380401007387 */ /* 0x000fe80000100a00 */
[----:B------:R-:W-:Y:S04]  /*a380*/  STL [R1+0x604], R6 ;  /* 0x0006040601007387 */ /* 0x000fe80000100800 */
[----:B------:R-:W-:Y:S04]  /*a390*/  STL [R1+0x600], R7 ;  /* 0x0006000701007387 */ /* 0x000fe80000100800 */
[----:B------:R-:W-:Y:S04]  /*a3a0*/  STL.64 [R1+0xce8], R6 ;  /* 0x000ce80601007387 */ /* 0x000fe80000100a00 */
[----:B----4-:R-:W-:Y:S04]  /*a3b0*/  STL.64 [R1+0xcf8], R40 ;  /* 0x000cf82801007387 */ /* 0x010fe80000100a00 */
        /* <DEDUP_REMOVED lines=8> */
[----:B---3--:R-:W-:Y:S04]  /*a440*/  STL.64 [R1+0xd18], R38 ;  /* 0x000d182601007387 */ /* 0x008fe80000100a00 */
[----:B------:R-:W-:Y:S04]  /*a450*/  STL [R1+0xd20], R36 ;  /* 0x000d202401007387 */ /* 0x000fe80000100800 */
[----:B------:R-:W-:Y:S04]  /*a460*/  STL.64 [R1+0xd58], R36 ;  /* 0x000d582401007387 */ /* 0x000fe80000100a00 */
[----:B------:R-:W-:Y:S04]  /*a470*/  STL.64 [R1+0xd28], R34 ;  /* 0x000d282201007387 */ /* 0x000fe80000100a00 */
[----:B------:R-:W-:Y:S04]  /*a480*/  STL [R1+0xd60], R32 ;  /* 0x000d602001007387 */ /* 0x000fe80000100800 */
[----:B------:R-:W2:Y:S04]  /*a490*/  LDL.LU.64 R72, [R1+0x218] ;  /* 0x0002180001487983 */ /* 0x000ea80000300a00 */
[----:B------:R-:W0:Y:S04]  /*a4a0*/  LDL.LU.64 R16, [R1+0x220] ;  /* 0x0002200001107983 */ /* 0x000e280000300a00 */
[----:B------:R-:W3:Y:S04]  /*a4b0*/  LDL.LU.64 R64, [R1+0x228] ;  /* 0x0002280001407983 */ /* 0x000ee80000300a00 */
[----:B------:R4:W-:Y:S04]  /*a4c0*/  STL.64 [R1+0xd68], R30 ;  /* 0x000d681e01007387 */ /* 0x0009e80000100a00 */
[----:B------:R-:W2:Y:S04]  /*a4d0*/  LDL.LU.64 R78, [R1+0x230] ;  /* 0x00023000014e7983 */ /* 0x000ea80000300a00 */
[----:B-1----:R-:W2:Y:S04]  /*a4e0*/  LDL.LU.64 R80, [R1+0x238] ;  /* 0x0002380001507983 */ /* 0x002ea80000300a00 */
[----:B------:R-:W2:Y:S04]  /*a4f0*/  LDL.LU.64 R76, [R1+0x240] ;  /* 0x00024000014c7983 */ /* 0x000ea80000300a00 */
[----:B------:R-:W2:Y:S04]  /*a500*/  LDL.LU.64 R90, [R1+0x248] ;  /* 0x00024800015a7983 */ /* 0x000ea80000300a00 */
[----:B------:R-:W2:Y:S04]  /*a510*/  LDL.LU.64 R62, [R1+0x250] ;  /* 0x00025000013e7983 */ /* 0x000ea80000300a00 */
[----:B----4-:R-:W4:Y:S04]  /*a520*/  LDL.LU.64 R30, [R1+0x378] ;  /* 0x00037800011e7983 */ /* 0x010f280000300a00 */
[----:B------:R-:W2:Y:S04]  /*a530*/  LDL.LU.64 R36, [R1+0x370] ;  /* 0x0003700001247983 */ /* 0x000ea80000300a00 */
[----:B------:R-:W3:Y:S04]  /*a540*/  LDL.LU.64 R8, [R1+0x368] ;  /* 0x0003680001087983 */ /* 0x000ee80000300a00 */
[----:B------:R-:W3:Y:S04]  /*a550*/  LDL.LU.64 R4, [R1+0x360] ;  /* 0x0003600001047983 */ /* 0x000ee80000300a00 */
[----:B------:R-:W3:Y:S04]  /*a560*/  LDL.LU.64 R34, [R1+0x358] ;  /* 0x0003580001227983 */ /* 0x000ee80000300a00 */
[----:B------:R-:W3:Y:S04]  /*a570*/  LDL.LU.64 R38, [R1+0x350] ;  /* 0x0003500001267983 */ /* 0x000ee80000300a00 */
[----:B------:R-:W3:Y:S04]  /*a580*/  LDL.LU.64 R10, [R1+0x348] ;  /* 0x00034800010a7983 */ /* 0x000ee80000300a00 */
[----:B------:R-:W3:Y:S04]  /*a590*/  LDL.LU.64 R40, [R1+0x340] ;  /* 0x0003400001287983 */ /* 0x000ee80000300a00 */
[----:B------:R-:W3:Y:S01]  /*a5a0*/  LDL.LU.64 R6, [R1+0x338] ;  /* 0x0003380001067983 */ /* 0x000ee20000300a00 */
[----:B------:R-:W-:-:S03]  /*a5b0*/  PRMT R29, RZ, 0x7610, R29 ;  /* 0x00007610ff1d7816 */ /* 0x000fc6000000001d */
[----:B------:R-:W3:Y:S01]  /*a5c0*/  LDL.LU.64 R42, [R1+0x330] ;  /* 0x00033000012a7983 */ /* 0x000ee20000300a00 */
[----:B------:R-:W-:-:S03]  /*a5d0*/  ISETP.GT.AND P2, PT, R0, 0x11, PT ;  /* 0x000000110000780c */ /* 0x000fc60003f44270 */
[----:B------:R-:W3:Y:S04]  /*a5e0*/  LDL.LU.64 R52, [R1+0x328] ;  /* 0x0003280001347983 */ /* 0x000ee80000300a00 */
[----:B------:R-:W3:Y:S01]  /*a5f0*/  LDL.LU.64 R14, [R1+0x320] ;  /* 0x00032000010e7983 */ /* 0x000ee20000300a00 */
[----:B------:R-:W-:-:S03]  /*a600*/  PRMT R82, RZ, 0x7610, R82 ;  /* 0x00007610ff527816 */ /* 0x000fc60000000052 */
        /* <DEDUP_REMOVED lines=12> */
[----:B------:R1:W3:Y:S04]  /*a6d0*/  @P4 LDG.E.U16 R29, desc[UR22][R68.64] ;  /* 0x00000016441d4981 */ /* 0x0002e8000c1e1500 */
[----:B------:R-:W3:Y:S04]  /*a6e0*/  LDL.LU.64 R2, [R1+0x2e8] ;  /* 0x0002e80001027983 */ /* 0x000ee80000300a00 */
[----:B------:R0:W3:Y:S04]  /*a6f0*/  @P4 LDG.E.U16 R82, desc[UR22][R44.64] ;  /* 0x000000162c524981 */ /* 0x0000e8000c1e1500 */
[----:B------:R-:W1:Y:S04]  /*a700*/  LDL.LU.64 R68, [R1+0x2e0] ;  /* 0x0002e00001447983 */ /* 0x000e680000300a00 */
[----:B------:R-:W3:Y:S04]  /*a710*/  LDL.LU.64 R18, [R1+0x2d8] ;  /* 0x0002d80001127983 */ /* 0x000ee80000300a00 */
[----:B------:R-:W3:Y:S04]  /*a720*/  LDL.LU.64 R84, [R1+0x2d0] ;  /* 0x0002d00001547983 */ /* 0x000ee80000300a00 */
[----:B------:R0:W3:Y:S04]  /*a730*/  @P4 LDG.E.U16 R28, desc[UR22][R50.64] ;  /* 0x00000016321c4981 */ /* 0x0000e8000c1e1500 */
        /* <DEDUP_REMOVED lines=11> */
[----:B------:R-:W3:Y:S01]  /*a7f0*/  LDL.LU.64 R56, [R1+0x258] ;  /* 0x0002580001387983 */ /* 0x000ee20000300a00 */
[----:B------:R-:W-:-:S02]  /*a800*/  ISETP.GT.AND P3, PT, R0, 0x2, PT ;  /* 0x000000020000780c */ /* 0x000fc40003f64270 */
[----:B------:R-:W-:Y:S02]  /*a810*/  PRMT R32, RZ, 0x7610, R32 ;  /* 0x00007610ff207816 */ /* 0x000fe40000000020 */
[----:B------:R-:W-:Y:S02]  /*a820*/  PRMT R93, RZ, 0x7610, R93 ;  /* 0x00007610ff5d7816 */ /* 0x000fe4000000005d */
[----:B------:R-:W-:Y:S01]  /*a830*/  PRMT R89, RZ, 0x7610, R89 ;  /* 0x00007610ff597816 */ /* 0x000fe20000000059 */
[----:B----4-:R-:W-:-:S04]  /*a840*/  IMAD.WIDE R30, R92, 0x2, R30 ;  /* 0x000000025c1e7825 */ /* 0x010fc800078e021e */
[C---:B--2---:R-:W-:Y:S02]  /*a850*/  IMAD.WIDE R36, R92.reuse, 0x2, R36 ;  /* 0x000000025c247825 */ /* 0x044fe400078e0224 */
[----:B------:R-:W2:Y:S02]  /*a860*/  @P3 LDG.E.U16 R32, desc[UR22][R30.64] ;  /* 0x000000161e203981 */ /* 0x000ea4000c1e1500 */
[C---:B---3--:R-:W-:Y:S02]  /*a870*/  IMAD.WIDE R8, R92.reuse, 0x2, R8 ;  /* 0x000000025c087825 */ /* 0x048fe400078e0208 */
[----:B------:R-:W3:Y:S04]  /*a880*/  @P3 LDG.E.U16 R93, desc[UR22][R36.64] ;  /* 0x00000016245d3981 */ /* 0x000ee8000c1e1500 */
[----:B------:R-:W4:Y:S01]  /*a890*/  @P3 LDG.E.U16 R89, desc[UR22][R8.64] ;  /* 0x0000001608593981 */ /* 0x000f22000c1e1500 */
[----:B------:R-:W-:-:S04]  /*a8a0*/  IMAD.WIDE R72, R92, 0x2, R72 ;  /* 0x000000025c487825 */ /* 0x000fc800078e0248 */
[C---:B0-----:R-:W-:Y:S01]  /*a8b0*/  IMAD.WIDE R16, R92.reuse, 0x2, R16 ;  /* 0x000000025c107825 */ /* 0x041fe200078e0210 */
[----:B------:R-:W-:Y:S03]  /*a8c0*/  STL.64 [R1+0x218], R72 ;  /* 0x0002184801007387 */ /* 0x000fe60000100a00 */
[C---:B------:R-:W-:Y:S01]  /*a8d0*/  IMAD.WIDE R64, R92.reuse, 0x2, R64 ;  /* 0x000000025c407825 */ /* 0x040fe200078e0240 */
        /* <DEDUP_REMOVED lines=10> */
[----:B------:R-:W-:Y:S04]  /*a980*/  STL.64 [R1+0x248], R90 ;  /* 0x0002485a01007387 */ /* 0x000fe80000100a00 */
[----:B------:R-:W-:Y:S01]  /*a990*/  STL.64 [R1+0x250], R62 ;  /* 0x0002503e01007387 */ /* 0x000fe20000100a00 */
[----:B------:R-:W-:-:S04]  /*a9a0*/  IMAD.WIDE R70, R92, 0x2, R70 ;  /* 0x000000025c467825 */ /* 0x000fc800078e0246 */
[----:B------:R-:W-:-:S04]  /*a9b0*/  IMAD.WIDE R60, R92, 0x2, R60 ;  /* 0x000000025c3c7825 */ /* 0x000fc800078e023c */
[----:B------:R-:W-:-:S04]  /*a9c0*/  IMAD.WIDE R58, R92, 0x2, R58 ;  /* 0x000000025c3a7825 */ /* 0x000fc800078e023a */
[----:B------:R-:W-:-:S04]  /*a9d0*/  IMAD.WIDE R54, R92, 0x2, R54 ;  /* 0x000000025c367825 */ /* 0x000fc800078e0236 */
[----:B------:R-:W-:-:S04]  /*a9e0*/  IMAD.WIDE R86, R92, 0x2, R86 ;  /* 0x000000025c567825 */ /* 0x000fc800078e0256 */
[----:B------:R-:W-:-:S04]  /*a9f0*/  IMAD.WIDE R12, R92, 0x2, R12 ;  /* 0x000000025c0c7825 */ /* 0x000fc800078e020c */
[----:B------:R-:W-:-:S04]  /*aa00*/  IMAD.WIDE R2, R92, 0x2, R2 ;  /* 0x000000025c027825 */ /* 0x000fc800078e0202 */
[----:B-1----:R-:W-:-:S04]  /*aa10*/  IMAD.WIDE R68, R92, 0x2, R68 ;  /* 0x000000025c447825 */ /* 0x002fc800078e0244 */
[----:B------:R-:W-:-:S04]  /*aa20*/  IMAD.WIDE R18, R92, 0x2, R18 ;  /* 0x000000025c127825 */ /* 0x000fc800078e0212 */
[----:B------:R-:W-:-:S04]  /*aa30*/  IMAD.WIDE R84, R92, 0x2, R84 ;  /* 0x000000025c547825 */ /* 0x000fc800078e0254 */
[----:B------:R-:W-:-:S04]  /*aa40*/  IMAD.WIDE R44, R92, 0x2, R44 ;  /* 0x000000025c2c7825 */ /* 0x000fc800078e022c */
[----:B------:R-:W-:-:S04]  /*aa50*/  IMAD.WIDE R50, R92, 0x2, R50 ;  /* 0x000000025c327825 */ /* 0x000fc800078e0232 */
[----:B------:R-:W-:-:S04]  /*aa60*/  IMAD.WIDE R46, R92, 0x2, R46 ;  /* 0x000000025c2e7825 */ /* 0x000fc800078e022e */
[----:B------:R-:W-:-:S04]  /*aa70*/  IMAD.WIDE R48, R92, 0x2, R48 ;  /* 0x000000025c307825 */ /* 0x000fc800078e0230 */
[----:B------:R-:W-:-:S04]  /*aa80*/  IMAD.WIDE R74, R92, 0x2, R74 ;  /* 0x000000025c4a7825 */ /* 0x000fc800078e024a */
[----:B------:R-:W-:-:S04]  /*aa90*/  IMAD.WIDE R66, R92, 0x2, R66 ;  /* 0x000000025c427825 */ /* 0x000fc800078e0242 */
[----:B------:R-:W-:-:S05]  /*aaa0*/  IMAD.WIDE R56, R92, 0x2, R56 ;  /* 0x000000025c387825 */ /* 0x000fca00078e0238 */
[----:B------:R-:W-:Y:S04]  /*aab0*/  STL.64 [R1+0x258], R56 ;  /* 0x0002583801007387 */ /* 0x000fe80000100a00 */
[----:B------:R-:W-:Y:S04]  /*aac0*/  STL.64 [R1+0x260], R66 ;  /* 0x0002604201007387 */ /* 0x000fe80000100a00 */
[----:B------:R-:W-:Y:S04]  /*aad0*/  STL.64 [R1+0x268], R74 ;  /* 0x0002684a01007387 */ /* 0x000fe80000100a00 */
[----:B------:R-:W-:Y:S04]  /*aae0*/  STL.64 [R1+0x270], R48 ;  /* 0x0002703001007387 */ /* 0x000fe80000100a00 */
        /* <DEDUP_REMOVED lines=32> */
[----:B------:R-:W-:Y:S04]  /*acf0*/  STL [R1+0x618], R92 ;  /* 0x0006185c01007387 */ /* 0x000fe80000100800 */
[----:B------:R-:W-:Y:S04]  /*ad00*/  STL.64 [R1+0x370], R36 ;  /* 0x0003702401007387 */ /* 0x000fe80000100a00 */
[----:B------:R0:W-:Y:S01]  /*ad10*/  STL.64 [R1+0x378], R30 ;  /* 0x0003781e01007387 */ /* 0x0001e20000100a00 */
[----:B------:R-:W-:-:S06]  /*ad20*/  PRMT R88, RZ, 0x7610, R88 ;  /* 0x00007610ff587816 */ /* 0x000fcc0000000058 */
[----:B------:R-:W4:Y:S04]  /*ad30*/  @P3 LDG.E.U16 R88, desc[UR22][R4.64] ;  /* 0x0000001604583981 */ /* 0x000f28000c1e1500 */
[----:B0-----:R-:W4:Y:S04]  /*ad40*/  LDL.LU.64 R30, [R1+0xd68] ;  /* 0x000d6800011e7983 */ /* 0x001f280000300a00 */
[----:B--2---:R0:W-:Y:S04]  /*ad50*/  STL [R1+0x5d0], R32 ;  /* 0x0005d02001007387 */ /* 0x0041e80000100800 */
[----:B0-----:R-:W2:Y:S04]  /*ad60*/  LDL.LU R32, [R1+0xd60] ;  /* 0x000d600001207983 */ /* 0x001ea80000300800 */
[----:B------:R-:W2:Y:S04]  /*ad70*/  LDL.LU.64 R36, [R1+0xd58] ;  /* 0x000d580001247983 */ /* 0x000ea80000300a00 */
[----:B---3--:R0:W-:Y:S04]  /*ad80*/  STL [R1+0x5cc], R93 ;  /* 0x0005cc5d01007387 */ /* 0x0081e80000100800 */
[----:B0-----:R-:W3:Y:S04]  /*ad90*/  LDL.LU R93, [R1+0xd50] ;  /* 0x000d5000015d7983 */ /* 0x001ee80000300800 */
[----:B------:R-:W3:Y:S04]  /*ada0*/  LDL.LU.64 R8, [R1+0xd48] ;  /* 0x000d480001087983 */ /* 0x000ee80000300a00 */
[----:B----4-:R0:W-:Y:S04]  /*adb0*/  STL [R1+0x5c8], R89 ;  /* 0x0005c85901007387 */ /* 0x0101e80000100800 */
[----:B0-----:R-:W4:Y:S04]  /*adc0*/  LDL.LU R89, [R1+0xd40] ;  /* 0x000d400001597983 */ /* 0x001f280000300800 */
[----:B------:R-:W4:Y:S01]  /*add0*/  LDL.LU.64 R4, [R1+0xd38] ;  /* 0x000d380001047983 */ /* 0x000f220000300a00 */
[----:B------:R-:W-:-:S02]  /*ade0*/  ISETP.GT.AND P6, PT, R0, 0x3, PT ;  /* 0x000000030000780c */ /* 0x000fc40003fc4270 */
[----:B------:R-:W-:Y:S01]  /*adf0*/  ISETP.GT.AND P4, PT, R0, 0x4, PT ;  /* 0x000000040000780c */ /* 0x000fe20003f84270 */
[----:B------:R0:W-:Y:S04]  /*ae00*/  STL [R1+0x5c4], R88 ;  /* 0x0005c45801007387 */ /* 0x0001e80000100800 */
[----:B0-----:R-:W4:Y:S01]  /*ae10*/  LDL.LU R88, [R1+0xd30] ;  /* 0x000d300001587983 */ /* 0x001f220000300800 */
[----:B--2---:R-:W-:-:S06]  /*ae20*/  PRMT R36, RZ, 0x7610, R36 ;  /* 0x00007610ff247816 */ /* 0x004fcc0000000024 */
[----:B------:R-:W2:Y:S01]  /*ae30*/  @P6 LDG.E.U16 R36, desc[UR22][R34.64] ;  /* 0x0000001622246981 */ /* 0x000ea2000c1e1500 */
[----:B---3--:R-:W-:-:S03]  /*ae40*/  PRMT R93, RZ, 0x7610, R93 ;  /* 0x00007610ff5d7816 */ /* 0x008fc6000000005d */
[----:B------:R-:W3:Y:S01]  /*ae50*/  LDL.LU.64 R34, [R1+0xd28] ;  /* 0x000d280001227983 */ /* 0x000ee20000300a00 */
[----:B------:R-:W-:Y:S02]  /*ae60*/  PRMT R9, RZ, 0x7610, R9 ;  /* 0x00007610ff097816 */ /* 0x000fe40000000009 */
[----:B------:R-:W-:Y:S01]  /*ae70*/  PRMT R8, RZ, 0x7610, R8 ;  /* 0x00007610ff087816 */ /* 0x000fe20000000008 */
[----:B------:R-:W3:Y:S04]  /*ae80*/  @P4 LDG.E.U16 R93, desc[UR22][R42.64] ;  /* 0x000000162a5d4981 */ /* 0x000ee8000c1e1500 */
[----:B------:R-:W3:Y:S04]  /*ae90*/  @P6 LDG.E.U16 R9, desc[UR22][R38.64] ;  /* 0x0000001626096981 */ /* 0x000ee8000c1e1500 */
[----:B------:R-:W3:Y:S01]  /*aea0*/  @P6 LDG.E.U16 R8, desc[UR22][R10.64] ;  /* 0x000000160a086981 */ /* 0x000ee2000c1e1500 */
[----:B----4-:R-:W-:-:S02]  /*aeb0*/  PRMT R5, RZ, 0x7610, R5 ;  /* 0x00007610ff057816 */ /* 0x010fc40000000005 */
[----:B------:R-:W-:-:S04]  /*aec0*/  PRMT R4, RZ, 0x7610, R4 ;  /* 0x00007610ff047816 */ /* 0x000fc80000000004 */
[----:B------:R-:W4:Y:S01]  /*aed0*/  @P6 LDG.E.U16 R5, desc[UR22][R40.64] ;  /* 0x0000001628056981 */ /* 0x000f22000c1e1500 */
[----:B------:R-:W-:-:S03]  /*aee0*/  PRMT R89, RZ, 0x7610, R89 ;  /* 0x00007610ff597816 */ /* 0x000fc60000000059 */
[----:B------:R-:W4:Y:S04]  /*aef0*/  @P4 LDG.E.U16 R4, desc[UR22][R6.64] ;  /* 0x0000001606044981 */ /* 0x000f28000c1e1500 */
[----:B------:R-:W4:Y:S01]  /*af00*/  @P4 LDG.E.U16 R89, desc[UR22][R52.64] ;  /* 0x0000001634594981 */ /* 0x000f22000c1e1500 */
[----:B------:R-:W-:-:S06]  /*af10*/  PRMT R88, RZ, 0x7610, R88 ;  /* 0x00007610ff587816 */ /* 0x000fcc0000000058 */
[----:B------:R-:W4:Y:S04]  /*af20*/  @P4 LDG.E.U16 R88, desc[UR22][R14.64] ;  /* 0x000000160e584981 */ /* 0x000f28000c1e1500 */
[----:B--2---:R0:W-:Y:S04]  /*af30*/  STL [R1+0x5c0], R36 ;  /* 0x0005c02401007387 */ /* 0x0041e80000100800 */
[----:B0-----:R-:W2:Y:S04]  /*af40*/  LDL.LU R36, [R1+0xd20] ;  /* 0x000d200001247983 */ /* 0x001ea80000300800 */
[----:B------:R-:W2:Y:S04]  /*af50*/  LDL.LU.64 R38, [R1+0xd18] ;  /* 0x000d180001267983 */ /* 0x000ea80000300a00 */
[----:B---3--:R0:W-:Y:S04]  /*af60*/  STL [R1+0x5bc], R9 ;  /* 0x0005bc0901007387 */ /* 0x0081e80000100800 */
[----:B0-----:R-:W3:Y:S04]  /*af70*/  LDL.LU R9, [R1+0xd10] ;  /* 0x000d100001097983 */ /* 0x001ee80000300800 */
[----:B------:R-:W2:Y:S04]  /*af80*/  LDL.LU.64 R10, [R1+0xd08] ;  /* 0x000d0800010a7983 */ /* 0x000ea80000300a00 */
[----:B------:R0:W-:Y:S04]  /*af90*/  STL [R1+0x5b8], R8 ;  /* 0x0005b80801007387 */ /* 0x0001e80000100800 */
[----:B0-----:R-:W2:Y:S04]  /*afa0*/  LDL.LU R8, [R1+0xd00] ;  /* 0x000d000001087983 */ /* 0x001ea80000300800 */
[----:B------:R-:W2:Y:S04]  /*afb0*/  LDL.LU.64 R40, [R1+0xcf8] ;  /* 0x000cf80001287983 */ /* 0x000ea80000300a00 */
[----:B----4-:R0:W-:Y:S04]  /*afc0*/  STL [R1+0x5b4], R5 ;  /* 0x0005b40501007387 */ /* 0x0101e80000100800 */
[----:B0-----:R-:W4:Y:S04]  /*afd0*/  LDL.LU R5, [R1+0xcf0] ;  /* 0x000cf00001057983 */ /* 0x001f280000300800 */
[----:B------:R-:W2:Y:S04]  /*afe0*/  LDL.LU.64 R6, [R1+0xce8] ;  /* 0x000ce80001067983 */ /* 0x000ea80000300a00 */
[----:B------:R0:W-:Y:S04]  /*aff0*/  STL [R1+0x5b0], R4 ;  /* 0x0005b00401007387 */ /* 0x0001e80000100800 */
[----:B0-----:R-:W2:Y:S04]  /*b000*/  LDL.LU R4, [R1+0xce0] ;  /* 0x000ce00001047983 */ /* 0x001ea80000300800 */
[----:B------:R-:W2:Y:S04]  /*b010*/  LDL.LU.64 R42, [R1+0xcd8] ;  /* 0x000cd800012a7983 */ /* 0x000ea80000300a00 */
[----:B------:R0:W-:Y:S04]  /*b020*/  STL [R1+0x5ac], R93 ;  /* 0x0005ac5d01007387 */ /* 0x0001e80000100800 */
[----:B0-----:R-:W3:Y:S04]  /*b030*/  LDL.LU R93, [R1+0xcd0] ;  /* 0x000cd000015d7983 */ /* 0x001ee80000300800 */
[----:B------:R-:W3:Y:S04]  /*b040*/  LDL.LU.64 R52, [R1+0xcc8] ;  /* 0x000cc80001347983 */ /* 0x000ee80000300a00 */
[----:B------:R0:W-:Y:S04]  /*b050*/  STL [R1+0x5a8], R89 ;  /* 0x0005a85901007387 */ /* 0x0001e80000100800 */
[----:B0-----:R-:W4:Y:S04]  /*b060*/  LDL.LU R89, [R1+0xcc0] ;  /* 0x000cc00001597983 */ /* 0x001f280000300800 */
[----:B------:R-:W4:Y:S01]  /*b070*/  LDL.LU.64 R14, [R1+0xcb8] ;  /* 0x000cb800010e7983 */ /* 0x000f220000300a00 */
[----:B------:R-:W-:-:S02]  /*b080*/  ISETP.GT.AND P5, PT, R0, 0x5, PT ;  /* 0x000000050000780c */ /* 0x000fc40003fa4270 */
[----:B------:R-:W-:Y:S01]  /*b090*/  ISETP.GT.AND P3, PT, R0, 0x6, PT ;  /* 0x000000060000780c */ /* 0x000fe20003f64270 */
[----:B------:R0:W-:Y:S04]  /*b0a0*/  STL [R1+0x5a4], R88 ;  /* 0x0005a45801007387 */ /* 0x0001e80000100800 */
[----:B0-----:R-:W4:Y:S01]  /*b0b0*/  LDL.LU R88, [R1+0xcb0] ;  /* 0x000cb00001587983 */ /* 0x001f220000300800 */
[----:B--2---:R-:W-:-:S07]  /*b0c0*/  PRMT R42, RZ, 0x7610, R42 ;  /* 0x00007610ff2a7816 */ /* 0x004fce000000002a */
[----:B------:R-:W2:Y:S01]  /*b0d0*/  @P3 LDG.E.U16 R42, desc[UR22][R86.64] ;  /* 0x00000016562a3981 */ /* 0x000ea2000c1e1500 */
[----:B---3--:R-:W-:Y:S02]  /*b0e0*/  PRMT R52, RZ, 0x7610, R52 ;  /* 0x00007610ff347816 */ /* 0x008fe40000000034 */
[----:B------:R-:W-:-:S04]  /*b0f0*/  PRMT R53, RZ, 0x7610, R53 ;  /* 0x00007610ff357816 */ /* 0x000fc80000000035 */
[----:B------:R-:W3:Y:S04]  /*b100*/  @P5 LDG.E.U16 R52, desc[UR22][R70.64] ;  /* 0x0000001646345981 */ /* 0x000ee8000c1e1500 */
[----:B------:R-:W2:Y:S01]  /*b110*/  @P5 LDG.E.U16 R53, desc[UR22][R60.64] ;  /* 0x000000163c355981 */ /* 0x000ea2000c1e1500 */
[----:B------:R-:W-:Y:S02]  /*b120*/  PRMT R93, RZ, 0x7610, R93 ;  /* 0x00007610ff5d7816 */ /* 0x000fe4000000005d */
[----:B----4-:R-:W-:Y:S01]  /*b130*/  PRMT R89, RZ, 0x7610, R89 ;  /* 0x00007610ff597816 */ /* 0x010fe20000000059 */
[----:B------:R-:W4:Y:S01]  /*b140*/  LDL.LU.64 R70, [R1+0xca8] ;  /* 0x000ca80001467983 */ /* 0x000f220000300a00 */
[----:B------:R-:W-:Y:S02]  /*b150*/  PRMT R14, RZ, 0x7610, R14 ;  /* 0x00007610ff0e7816 */ /* 0x000fe4000000000e */
[----:B------:R-:W-:Y:S01]  /*b160*/  PRMT R15, RZ, 0x7610, R15 ;  /* 0x00007610ff0f7816 */ /* 0x000fe2000000000f */
[----:B------:R-:W2:Y:S04]  /*b170*/  @P3 LDG.E.U16 R93, desc[UR22][R12.64] ;  /* 0x000000160c5d3981 */ /* 0x000ea8000c1e1500 */
[----:B------:R-:W4:Y:S04]  /*b180*/  @P5 LDG.E.U16 R14, desc[UR22][R58.64] ;  /* 0x000000163a0e5981 */ /* 0x000f28000c1e1500 */
[----:B------:R-:W4:Y:S04]  /*b190*/  @P5 LDG.E.U16 R15, desc[UR22][R54.64] ;  /* 0x00000016360f5981 */ /* 0x000f28000c1e1500 */
[----:B------:R-:W4:Y:S01]  /*b1a0*/  @P3 LDG.E.U16 R89, desc[UR22][R2.64] ;  /* 0x0000001602593981 */ /* 0x000f22000c1e1500 */
[----:B------:R-:W-:-:S06]  /*b1b0*/  PRMT R88, RZ, 0x7610, R88 ;  /* 0x00007610ff587816 */ /* 0x000fcc0000000058 */
[----:B------:R-:W4:Y:S04]  /*b1c0*/  @P3 LDG.E.U16 R88, desc[UR22][R68.64] ;  /* 0x0000001644583981 */ /* 0x000f28000c1e1500 */
[----:B---3--:R0:W-:Y:S04]  /*b1d0*/  STL [R1+0x5a0], R52 ;  /* 0x0005a03401007387 */ /* 0x0081e80000100800 */
[----:B0-----:R-:W3:Y:S04]  /*b1e0*/  LDL.LU R52, [R1+0xca0] ;  /* 0x000ca00001347983 */ /* 0x001ee80000300800 */
[----:B------:R-:W3:Y:S04]  /*b1f0*/  LDL.LU.64 R60, [R1+0xc98] ;  /* 0x000c9800013c7983 */ /* 0x000ee80000300a00 */
[----:B--2---:R0:W-:Y:S04]  /*b200*/  STL [R1+0x59c], R53 ;  /* 0x00059c3501007387 */ /* 0x0041e80000100800 */
[----:B0-----:R-:W2:Y:S04]  /*b210*/  LDL.LU R53, [R1+0xc90] ;  /* 0x000c900001357983 */ /* 0x001ea80000300800 */
[----:B------:R-:W2:Y:S04]  /*b220*/  LDL.LU.64 R58, [R1+0xc88] ;  /* 0x000c8800013a7983 */ /* 0x000ea80000300a00 */
[----:B----4-:R0:W-:Y:S04]  /*b230*/  STL [R1+0x598], R14 ;  /* 0x0005980e01007387 */ /* 0x0101e80000100800 */
[----:B0-----:R-:W4:Y:S04]  /*b240*/  LDL.LU R14, [R1+0xc80] ;  /* 0x000c8000010e7983 */ /* 0x001f280000300800 */
[----:B------:R-:W2:Y:S04]  /*b250*/  LDL.LU.64 R54, [R1+0xc78] ;  /* 0x000c780001367983 */ /* 0x000ea80000300a00 */
[----:B------:R0:W-:Y:S04]  /*b260*/  STL [R1+0x594], R15 ;  /* 0x0005940f01007387 */ /* 0x0001e80000100800 */
[----:B0-----:R-:W4:Y:S04]  /*b270*/  LDL.LU R15, [R1+0xc70] ;  /* 0x000c7000010f7983 */ /* 0x001f280000300800 */
[----:B------:R-:W2:Y:S04]  /*b280*/  LDL.LU.64 R86, [R1+0xc68] ;  /* 0x000c680001567983 */ /* 0x000ea80000300a00 */
[----:B------:R0:W-:Y:S04]  /*b290*/  STL [R1+0x590], R42 ;  /* 0x0005902a01007387 */ /* 0x0001e80000100800 */
[----:B0-----:R-:W2:Y:S04]  /*b2a0*/  LDL.LU R42, [R1+0xc60] ;  /* 0x000c6000012a7983 */ /* 0x001ea80000300800 */
[----:B------:R-:W3:Y:S04]  /*b2b0*/  LDL.LU.64 R12, [R1+0xc58] ;  /* 0x000c5800010c7983 */ /* 0x000ee80000300a00 */
        /* <DEDUP_REMOVED lines=31> */
[----:B0-----:R-:W3:Y:S04]  /*b4b0*/  LDL.LU R3, [R1+0xc10] ;  /* 0x000c100001037983 */ /* 0x001ee80000300800 */
        /* <DEDUP_REMOVED lines=100> */
[----:B------:R-:W-:-:S03]  /*bb00*/  ISETP.GT.AND P5, PT, R0, 0xf, PT ;  /* 0x0000000f0000780c */ /* 0x000fc60003fa4270 */
[----:B------:R0:W-:Y:S04]  /*bb10*/  STL [R1+0x524], R88 ;  /* 0x0005245801007387 */ /* 0x0001e80000100800 */
[----:B0-----:R-:W4:Y:S01]  /*bb20*/  LDL.LU R88, [R1+0xab0] ;  /* 0x000ab00001587983 */ /* 0x001f220000300800 */
[----:B--2---:R-:W-:-:S06]  /*bb30*/  PRMT R42, RZ, 0x7610, R42 ;  /* 0x00007610ff2a7816 */ /* 0x004fcc000000002a */
[----:B------:R-:W2:Y:S01]  /*bb40*/  @P5 LDG.E.U16 R42, desc[UR22][R2.64] ;  /* 0x00000016022a5981 */ /* 0x000ea2000c1e1500 */
[----:B---3--:R-:W-:-:S06]  /*bb50*/  PRMT R15, RZ, 0x7610, R15 ;  /* 0x00007610ff0f7816 */ /* 0x008fcc000000000f */
[----:B------:R-:W3:Y:S01]  /*bb60*/  @P5 LDG.E.U16 R15, desc[UR22][R12.64] ;  /* 0x000000160c0f5981 */ /* 0x000ee2000c1e1500 */
[----:B------:R-:W-:-:S06]  /*bb70*/  PRMT R93, RZ, 0x7610, R93 ;  /* 0x00007610ff5d7816 */ /* 0x000fcc000000005d */
[----:B------:R-:W2:Y:S01]  /*bb80*/  @P2 LDG.E.U16 R93, desc[UR22][R44.64] ;  /* 0x000000162c5d2981 */ /* 0x000ea2000c1e1500 */
[----:B----4-:R-:W-:-:S03]  /*bb90*/  PRMT R89, RZ, 0x7610, R89 ;  /* 0x00007610ff597816 */ /* 0x010fc60000000059 */
[----:B------:R-:W4:Y:S01]  /*bba0*/  LDL.LU.64 R12, [R1+0xaa8] ;  /* 0x000aa800010c7983 */ /* 0x000f220000300a00 */
[----:B------:R-:W-:Y:S02]  /*bbb0*/  PRMT R86, RZ, 0x7610, R86 ;  /* 0x00007610ff567816 */ /* 0x000fe40000000056 */
[----:B------:R-:W-:Y:S01]  /*bbc0*/  PRMT R87, RZ, 0x7610, R87 ;  /* 0x00007610ff577816 */ /* 0x000fe20000000057 */
[----:B------:R-:W2:Y:S04]  /*bbd0*/  @P2 LDG.E.U16 R89, desc[UR22][R50.64] ;  /* 0x0000001632592981 */ /* 0x000ea8000c1e1500 */
[----:B------:R-:W2:Y:S04]  /*bbe0*/  @P5 LDG.E.U16 R86, desc[UR22][R18.64] ;  /* 0x0000001612565981 */ /* 0x000ea8000c1e1500 */
        /* <DEDUP_REMOVED lines=24> */
[----:B------:R-:W-:Y:S02]  /*bd70*/  ISETP.GT.AND P4, PT, R0, 0x13, PT ;  /* 0x000000130000780c */ /* 0x000fe40003f84270 */
[----:B--2---:R-:W-:-:S11]  /*bd80*/  PRMT R42, RZ, 0x7610, R42 ;  /* 0x00007610ff2a7816 */ /* 0x004fd6000000002a */
        /* <DEDUP_REMOVED lines=36> */
[----:B------:R-:W4:Y:S04]  /*bfd0*/  LDL.LU.64 R66, [R1+0x9c8] ;  /* 0x0009c80001427983 */ /* 0x000f280000300a00 */
[----:B------:R0:W-:Y:S04]  /*bfe0*/  STL [R1+0x4e8], R88 ;  /* 0x0004e85801007387 */ /* 0x0001e80000100800 */
[----:B0-----:R-:W4:Y:S01]  /*bff0*/  LDL.LU R88, [R1+0x9c0] ;  /* 0x0009c00001587983 */ /* 0x001f220000300800 */
[----:B------:R-:W-:-:S02]  /*c000*/  ISETP.GT.AND P5, PT, R0, 0x14, PT ;  /* 0x000000140000780c */ /* 0x000fc40003fa4270 */
        /* <DEDUP_REMOVED lines=82> */
[----:B0-----:R-:W4:Y:S01]  /*c530*/  LDL.LU R88, [R1+0x8c0] ;  /* 0x0008c00001587983 */ /* 0x001f220000300800 */
[----:B------:R-:W-:-:S02]  /*c540*/  ISETP.GT.AND P5, PT, R0, 0x19, PT ;  /* 0x000000190000780c */ /* 0x000fc40003fa4270 */
[----:B--2---:R-:W-:-:S11]  /*c550*/  PRMT R93, RZ, 0x7610, R93 ;  /* 0x00007610ff5d7816 */ /* 0x004fd6000000005d */
[----:B------:R-:W2:Y:S04]  /*c560*/  @P5 LDG.E.U16 R93, desc[UR22][R44.64] ;  /* 0x000000162c5d5981 */ /* 0x000ea8000c1e1500 */
[----:B------:R-:W2:Y:S01]  /*c570*/  LDL.LU.64 R44, [R1+0x8b8] ;  /* 0x0008b800012c7983 */ /* 0x000ea20000300a00 */
[----:B---3--:R-:W-:-:S06]  /*c580*/  PRMT R3, RZ, 0x7610, R3 ;  /* 0x00007610ff037816 */ /* 0x008fcc0000000003 */
[----:B------:R-:W3:Y:S01]  /*c590*/  @P5 LDG.E.U16 R3, desc[UR22][R46.64] ;  /* 0x000000162e035981 */ /* 0x000ee2000c1e1500 */
[----:B------:R-:W-:-:S06]  /*c5a0*/  PRMT R89, RZ, 0x7610, R89 ;  /* 0x00007610ff597816 */ /* 0x000fcc0000000059 */
[----:B------:R-:W3:Y:S01]  /*c5b0*/  @P5 LDG.E.U16 R89, desc[UR22][R48.64] ;  /* 0x0000001630595981 */ /* 0x000ee2000c1e1500 */
[----:B----4-:R-:W-:-:S06]  /*c5c0*/  PRMT R88, RZ, 0x7610, R88 ;  /* 0x00007610ff587816 */ /* 0x010fcc0000000058 */
[----:B------:R-:W4:Y:S04]  /*c5d0*/  @P5 LDG.E.U16 R88, desc[UR22][R50.64] ;  /* 0x0000001632585981 */ /* 0x000f28000c1e1500 */
[----:B--2---:R0:W-:Y:S04]  /*c5e0*/  STL [R1+0x4a4], R93 ;  /* 0x0004a45d01007387 */ /* 0x0041e80000100800 */
[----:B0-----:R-:W2:Y:S04]  /*c5f0*/  LDL.LU R93, [R1+0x8b0] ;  /* 0x0008b000015d7983 */ /* 0x001ea80000300800 */
[----:B------:R-:W2:Y:S04]  /*c600*/  LDL.LU.64 R46, [R1+0x8a8] ;  /* 0x0008a800012e7983 */ /* 0x000ea80000300a00 */
[----:B---3--:R0:W-:Y:S04]  /*c610*/  STL [R1+0x4a0], R3 ;  /* 0x0004a00301007387 */ /* 0x0081e80000100800 */
[----:B0-----:R-:W3:Y:S04]  /*c620*/  LDL.LU R3, [R1+0x8a0] ;  /* 0x0008a00001037983 */ /* 0x001ee80000300800 */
[----:B------:R-:W3:Y:S04]  /*c630*/  LDL.LU.64 R48, [R1+0x898] ;  /* 0x0008980001307983 */ /* 0x000ee80000300a00 */
[----:B------:R0:W-:Y:S04]  /*c640*/  STL [R1+0x49c], R89 ;  /* 0x00049c5901007387 */ /* 0x0001e80000100800 */
[----:B0-----:R-:W3:Y:S04]  /*c650*/  LDL.LU R89, [R1+0x890] ;  /* 0x0008900001597983 */ /* 0x001ee80000300800 */
[----:B------:R-:W3:Y:S04]  /*c660*/  LDL.LU.64 R50, [R1+0x888] ;  /* 0x0008880001327983 */ /* 0x000ee80000300a00 */
[----:B----4-:R0:W-:Y:S04]  /*c670*/  STL [R1+0x498], R88 ;  /* 0x0004985801007387 */ /* 0x0101e80000100800 */
[----:B0-----:R-:W4:Y:S01]  /*c680*/  LDL.LU R88, [R1+0x880] ;  /* 0x0008800001587983 */ /* 0x001f220000300800 */
[----:B------:R-:W-:-:S02]  /*c690*/  ISETP.GT.AND P2, PT, R0, 0x1a, PT ;  /* 0x0000001a0000780c */ /* 0x000fc40003f44270 */
[----:B--2---:R-:W-:-:S11]  /*c6a0*/  PRMT R93, RZ, 0x7610, R93 ;  /* 0x00007610ff5d7816 */ /* 0x004fd6000000005d */
[----:B------:R-:W2:Y:S04]  /*c6b0*/  @P2 LDG.E.U16 R93, desc[UR22][R56.64] ;  /* 0x00000016385d2981 */ /* 0x000ea8000c1e1500 */
[----:B------:R-:W2:Y:S01]  /*c6c0*/  LDL.LU.64 R56, [R1+0x878] ;  /* 0x0008780001387983 */ /* 0x000ea20000300a00 */
[----:B---3--:R-:W-:-:S06]  /*c6d0*/  PRMT R3, RZ, 0x7610, R3 ;  /* 0x00007610ff037816 */ /* 0x008fcc0000000003 */
[----:B------:R-:W3:Y:S01]  /*c6e0*/  @P2 LDG.E.U16 R3, desc[UR22][R62.64] ;  /* 0x000000163e032981 */ /* 0x000ee2000c1e1500 */
[----:B----4-:R-:W-:-:S06]  /*c6f0*/  PRMT R88, RZ, 0x7610, R88 ;  /* 0x00007610ff587816 */ /* 0x010fcc0000000058 */
        /* <DEDUP_REMOVED lines=9> */
[----:B----4-:R0:W-:Y:S04]  /*c790*/  STL [R1+0x48c], R88 ;  /* 0x00048c5801007387 */ /* 0x0101e80000100800 */
[----:B0-----:R-:W4:Y:S04]  /*c7a0*/  LDL.LU R88, [R1+0x850] ;  /* 0x0008500001587983 */ /* 0x001f280000300800 */
[----:B------:R-:W4:Y:S01]  /*c7b0*/  LDL.LU.64 R74, [R1+0x848] ;  /* 0x00084800014a7983 */ /* 0x000f220000300a00 */
[----:B------:R-:W-:-:S03]  /*c7c0*/  ISETP.GT.AND P3, PT, R0, 0x1b, PT ;  /* 0x0000001b0000780c */ /* 0x000fc60003f64270 */
[----:B------:R0:W-:Y:S04]  /*c7d0*/  STL [R1+0x488], R89 ;  /* 0x0004885901007387 */ /* 0x0001e80000100800 */
[----:B0-----:R-:W4:Y:S01]  /*c7e0*/  LDL.LU R89, [R1+0x840] ;  /* 0x0008400001597983 */ /* 0x001f220000300800 */
[----:B------:R-:W-:Y:S02]  /*c7f0*/  ISETP.GT.AND P6, PT, R0, 0x1c, PT ;  /* 0x0000001c0000780c */ /* 0x000fe40003fc4270 */
[----:B---3--:R-:W-:-:S06]  /*c800*/  PRMT R3, RZ, 0x7610, R3 ;  /* 0x00007610ff037816 */ /* 0x008fcc0000000003 */
[----:B------:R-:W3:Y:S04]  /*c810*/  @P3 LDG.E.U16 R3, desc[UR22][R90.64] ;  /* 0x000000165a033981 */ /* 0x000ee8000c1e1500 */
[----:B------:R-:W3:Y:S01]  /*c820*/  LDL.LU.64 R90, [R1+0x838] ;  /* 0x00083800015a7983 */ /* 0x000ee20000300a00 */
[----:B--2---:R-:W-:Y:S02]  /*c830*/  PRMT R93, RZ, 0x7610, R93 ;  /* 0x00007610ff5d7816 */ /* 0x004fe4000000005d */
[----:B------:R-:W-:-:S04]  /*c840*/  PRMT R68, RZ, 0x7610, R68 ;  /* 0x00007610ff447816 */ /* 0x000fc80000000044 */
[----:B------:R-:W2:Y:S01]  /*c850*/  @P3 LDG.E.U16 R93, desc[UR22][R80.64] ;  /* 0x00000016505d3981 */ /* 0x000ea2000c1e1500 */
[----:B------:R-:W-:Y:S02]  /*c860*/  PRMT R69, RZ, 0x7610, R69 ;  /* 0x00007610ff457816 */ /* 0x000fe40000000045 */
[----:B------:R-:W-:Y:S01]  /*c870*/  ISETP.GT.AND P4, PT, R0, 0x1d, PT ;  /* 0x0000001d0000780c */ /* 0x000fe20003f84270 */
[----:B------:R-:W2:Y:S01]  /*c880*/  @P6 LDG.E.U16 R68, desc[UR22][R72.64] ;  /* 0x0000001648446981 */ /* 0x000ea2000c1e1500 */
[----:B------:R-:W-:Y:S02]  /*c890*/  PRMT R62, RZ, 0x7610, R62 ;  /* 0x00007610ff3e7816 */ /* 0x000fe4000000003e */
[----:B------:R-:W-:Y:S01]  /*c8a0*/  PRMT R63, RZ, 0x7610, R63 ;  /* 0x00007610ff3f7816 */ /* 0x000fe2000000003f */
[----:B------:R-:W2:Y:S01]  /*c8b0*/  @P6 LDG.E.U16 R69, desc[UR22][R70.64] ;  /* 0x0000001646456981 */ /* 0x000ea2000c1e1500 */
[----:B------:R-:W-:-:S03]  /*c8c0*/  PRMT R56, RZ, 0x7610, R56 ;  /* 0x00007610ff387816 */ /* 0x000fc60000000038 */
[----:B------:R-:W2:Y:S01]  /*c8d0*/  @P6 LDG.E.U16 R62, desc[UR22][R66.64] ;  /* 0x00000016423e6981 */ /* 0x000ea2000c1e1500 */
[----:B------:R-:W-:Y:S02]  /*c8e0*/  PRMT R57, RZ, 0x7610, R57 ;  /* 0x00007610ff397816 */ /* 0x000fe40000000039 */
[----:B------:R-:W-:Y:S01]  /*c8f0*/  ISETP.GT.AND P5, PT, R0, 0x1e, PT ;  /* 0x0000001e0000780c */ /* 0x000fe20003fa4270 */
[----:B------:R-:W2:Y:S01]  /*c900*/  @P6 LDG.E.U16 R63, desc[UR22][R64.64] ;  /* 0x00000016403f6981 */ /* 0x000ea2000c1e1500 */
[----:B----4-:R-:W-:Y:S02]  /*c910*/  PRMT R74, RZ, 0x7610, R74 ;  /* 0x00007610ff4a7816 */ /* 0x010fe4000000004a */
[----:B------:R-:W-:Y:S01]  /*c920*/  PRMT R75, RZ, 0x7610, R75 ;  /* 0x00007610ff4b7816 */ /* 0x000fe2000000004b */
[----:B------:R-:W4:Y:S04]  /*c930*/  @P4 LDG.E.U16 R56, desc[UR22][R60.64] ;  /* 0x000000163c384981 */ /* 0x000f28000c1e1500 */
[----:B------:R-:W4:Y:S04]  /*c940*/  @P3 LDG.E.U16 R74, desc[UR22][R78.64] ;  /* 0x000000164e4a3981 */ /* 0x000f28000c1e1500 */
[----:B------:R-:W4:Y:S01]  /*c950*/  @P3 LDG.E.U16 R75, desc[UR22][R76.64] ;  /* 0x000000164c4b3981 */ /* 0x000f22000c1e1500 */
[----:B------:R-:W-:-:S02]  /*c960*/  PRMT R50, RZ, 0x7610, R50 ;  /* 0x00007610ff327816 */ /* 0x000fc40000000032 */
[----:B------:R-:W-:Y:S01]  /*c970*/  PRMT R51, RZ, 0x7610, R51 ;  /* 0x00007610ff337816 */ /* 0x000fe20000000033 */
[----:B------:R-:W4:Y:S01]  /*c980*/  @P4 LDG.E.U16 R57, desc[UR22][R58.64] ;  /* 0x000000163a394981 */ /* 0x000f22000c1e1500 */
[----:B------:R-:W-:-:S03]  /*c990*/  PRMT R48, RZ, 0x7610, R48 ;  /* 0x00007610ff307816 */ /* 0x000fc60000000030 */
[----:B------:R-:W4:Y:S01]  /*c9a0*/  @P4 LDG.E.U16 R50, desc[UR22][R54.64] ;  /* 0x0000001636324981 */ /* 0x000f22000c1e1500 */
[----:B------:R-:W-:-:S03]  /*c9b0*/  PRMT R49, RZ, 0x7610, R49 ;  /* 0x00007610ff317816 */ /* 0x000fc60000000031 */
[----:B------:R-:W4:Y:S01]  /*c9c0*/  @P4 LDG.E.U16 R51, desc[UR22][R52.64] ;  /* 0x0000001634334981 */ /* 0x000f22000c1e1500 */
[----:B------:R-:W-:-:S03]  /*c9d0*/  PRMT R46, RZ, 0x7610, R46 ;  /* 0x00007610ff2e7816 */ /* 0x000fc6000000002e */
[----:B------:R-:W4:Y:S01]  /*c9e0*/  @P5 LDG.E.U16 R48, desc[UR22][R12.64] ;  /* 0x000000160c305981 */ /* 0x000f22000c1e1500 */
[----:B------:R-:W-:-:S03]  /*c9f0*/  ISETP.GT.AND P2, PT, R0, 0x1f, PT ;  /* 0x0000001f0000780c */ /* 0x000fc60003f44270 */
[----:B------:R-:W4:Y:S01]  /*ca00*/  @P5 LDG.E.U16 R49, desc[UR22][R14.64] ;  /* 0x000000160e315981 */ /* 0x000f22000c1e1500 */
[----:B------:R-:W-:-:S03]  /*ca10*/  PRMT R47, RZ, 0x7610, R47 ;  /* 0x00007610ff2f7816 */ /* 0x000fc6000000002f */
        /* <DEDUP_REMOVED lines=8> */
[----:B------:R-:W4:Y:S04]  /*caa0*/  @P2 LDG.E.U16 R42, desc[UR22][R88.64] ;  /* 0x00000016582a2981 */ /* 0x000f28000c1e1500 */
[----:B---3--:R0:W-:Y:S04]  /*cab0*/  STL [R1+0x484], R3 ;  /* 0x0004840301007387 */ /* 0x0081e80000100800 */
[----:B------:R-:W3:Y:S04]  /*cac0*/  @P2 LDG.E.U16 R2, desc[UR22][R90.64] ;  /* 0x000000165a022981 */ /* 0x000ee8000c1e1500 */
[----:B0-----:R-:W3:Y:S04]  /*cad0*/  LDL.LU R3, [R1+0x830] ;  /* 0x0008300001037983 */ /* 0x001ee80000300800 */
[----:B------:R-:W3:Y:S04]  /*cae0*/  LDL.LU.64 R80, [R1+0x828] ;  /* 0x0008280001507983 */ /* 0x000ee80000300a00 */
[----:B--2---:R0:W-:Y:S01]  /*caf0*/  STL [R1+0x480], R93 ;  /* 0x0004805d01007387 */ /* 0x0041e20000100800 */
[----:B------:R-:W-:Y:S06]  /*cb00*/  BAR.SYNC.DEFER_BLOCKING 0x0 ;  /* 0x0000000000007b1d */ /* 0x000fec0000010000 */
        /* <DEDUP_REMOVED lines=31> */
[----:B------:R0:W-:Y:S04]  /*cd00*/  STL [R1+0x454], R48 ;  /* 0x0004543001007387 */ /* 0x0001e80000100800 */
[----:B0-----:R-:W2:Y:S04]  /*cd10*/  LDL.LU R48, [R1+0x77c] ;  /* 0x00077c0001307983 */ /* 0x001ea80000300800 */
[----:B------:R-:W-:Y:S04]  /*cd20*/  STL [R1+0x620], R12 ;  /* 0x0006200c01007387 */ /* 0x000fe80000100800 */
[----:B------:R-:W-:Y:S04]  /*cd30*/  STL [R1+0x61c], R13 ;  /* 0x00061c0d01007387 */ /* 0x000fe80000100800 */
        /* <DEDUP_REMOVED lines=17> */
[----:B0-----:R-:W4:Y:S04]  /*ce50*/  LDL.LU R45, [R1+0x768] ;  /* 0x00076800012d7983 */ /* 0x001f280000300800 */
[----:B------:R-:W-:Y:S04]  /*ce60*/  STL [R1+0x648], R86 ;  /* 0x0006485601007387 */ /* 0x000fe80000100800 */
[----:B------:R-:W-:Y:S04]  /*ce70*/  STL [R1+0x644], R87 ;  /* 0x0006445701007387 */ /* 0x000fe80000100800 */
[----:B------:R0:W-:Y:S04]  /*ce80*/  STL [R1+0x43c], R42 ;  /* 0x00043c2a01007387 */ /* 0x0001e80000100800 */
[----:B---3--:R1:W-:Y:S04]  /*ce90*/  STS.U16 [R3+UR9+0x8000], R43 ;  /* 0x0080002b03007988 */ /* 0x0083e80008000409 */
[----:B0-----:R-:W3:Y:S04]  /*cea0*/  LDL.LU R42, [R1+0x764] ;  /* 0x00076400012a7983 */ /* 0x001ee80000300800 */
[----:B------:R-:W-:Y:S04]  /*ceb0*/  STL [R1+0x650], R88 ;  /* 0x0006505801007387 */ /* 0x000fe80000100800 */
[----:B------:R-:W-:Y:S04]  /*cec0*/  STL [R1+0x64c], R89 ;  /* 0x00064c5901007387 */ /* 0x000fe80000100800 */
[----:B------:R-:W-:Y:S04]  /*ced0*/  STL [R1+0x680], R2 ;  /* 0x0006800201007387 */ /* 0x000fe80000100800 */
[----:B------:R-:W-:Y:S04]  /*cee0*/  STL [R1+0x658], R90 ;  /* 0x0006585a01007387 */ /* 0x000fe80000100800 */
[----:B------:R-:W-:Y:S04]  /*cef0*/  STL [R1+0x654], R91 ;  /* 0x0006545b01007387 */ /* 0x000fe80000100800 */
[----:B-1----:R-:W3:Y:S04]  /*cf00*/  LDL.LU R43, [R1+0x760] ;  /* 0x00076000012b7983 */ /* 0x002ee80000300800 */
[----:B------:R0:W-:Y:S04]  /*cf10*/  STS.U16 [R3+UR9+0xa000], R40 ;  /* 0x00a0002803007988 */ /* 0x0001e80008000409 */
[----:B------:R1:W-:Y:S04]  /*cf20*/  STS.U16 [R3+UR9+0xc000], R41 ;  /* 0x00c0002903007988 */ /* 0x0003e80008000409 */
[----:B------:R1:W-:Y:S04]  /*cf30*/  STS.U16 [R3+UR9+0xe000], R38 ;  /* 0x00e0002603007988 */ /* 0x0003e80008000409 */
[----:B0-----:R-:W3:Y:S04]  /*cf40*/  LDL.LU R40, [R1+0x75c] ;  /* 0x00075c0001287983 */ /* 0x001ee80000300800 */
[----:B-1----:R-:W3:Y:S04]  /*cf50*/  LDL.LU R41, [R1+0x758] ;  /* 0x0007580001297983 */ /* 0x002ee80000300800 */
[----:B------:R-:W3:Y:S04]  /*cf60*/  LDL.LU R38, [R1+0x754] ;  /* 0x0007540001267983 */ /* 0x000ee80000300800 */
        /* <DEDUP_REMOVED lines=15> */
[----:B0-----:R-:W3:Y:S01]  /*d060*/  LDL.LU R33, [R1+0x738] ;  /* 0x0007380001217983 */ /* 0x001ee20000300800 */
[----:B-1----:R-:W-:-:S03]  /*d070*/  LOP3.LUT R82, R3, 0x10, RZ, 0x3c, !PT ;  /* 0x0000001003527812 */ /* 0x002fc600078e3cff */
[----:B------:R0:W-:Y:S04]  /*d080*/  STS.U16 [R3+UR9+0x8c00], R31 ;  /* 0x008c001f03007988 */ /* 0x0001e80008000409 */
[----:B------:R-:W3:Y:S04]  /*d090*/  LDL.LU R30, [R1+0x734] ;  /* 0x00073400011e7983 */ /* 0x000ee80000300800 */
[----:B------:R1:W-:Y:S04]  /*d0a0*/  STS.U16 [R3+UR9+0xcc00], R28 ;  /* 0x00cc001c03007988 */ /* 0x0003e80008000409 */
[----:B0-----:R-:W3:Y:S04]  /*d0b0*/  LDL.LU R31, [R1+0x730] ;  /* 0x00073000011f7983 */ /* 0x001ee80000300800 */
[----:B------:R0:W-:Y:S04]  /*d0c0*/  STS.U16 [R3+UR9+0xec00], R29 ;  /* 0x00ec001d03007988 */ /* 0x0001e80008000409 */
[----:B-1----:R-:W3:Y:S04]  /*d0d0*/  LDL.LU R28, [R1+0x72c] ;  /* 0x00072c00011c7983 */ /* 0x002ee80000300800 */
[----:B------:R1:W-:Y:S04]  /*d0e0*/  STS.U16 [R82+UR9+0x8080], R26 ;  /* 0x0080801a52007988 */ /* 0x0003e80008000409 */
[----:B0-----:R-:W3:Y:S04]  /*d0f0*/  LDL.LU R29, [R1+0x728] ;  /* 0x00072800011d7983 */ /* 0x001ee80000300800 */
        /* <DEDUP_REMOVED lines=15> */
[----:B0-----:R-:W3:Y:S04]  /*d1f0*/  LDL.LU R21, [R1+0x708] ;  /* 0x0007080001157983 */ /* 0x001ee80000300800 */
[----:B------:R0:W-:Y:S02]  /*d200*/  STS.U16 [R82+UR9+0x8880], R83 ;  /* 0x0088805352007988 */ /* 0x0001e40008000409 */
[----:B0-----:R-:W0:Y:S01]  /*d210*/  S2R R83, SR_TID.X ;  /* 0x0000000000537919 */ /* 0x001e220000002100 */
[----:B------:R-:W-:Y:S01]  /*d220*/  PRMT R5, RZ, 0x7610, R5 ;  /* 0x00007610ff057816 */ /* 0x000fe20000000005 */
[----:B------:R-:W4:Y:S01]  /*d230*/  LDL.LU R82, [R1+0x704] ;  /* 0x0007040001527983 */ /* 0x000f220000300800 */
[----:B------:R-:W-:-:S02]  /*d240*/  PRMT R4, RZ, 0x7610, R4 ;  /* 0x00007610ff047816 */ /* 0x000fc40000000004 */
[----:B0-----:R-:W-:-:S04]  /*d250*/  LOP3.LUT R83, R83, 0x1f, RZ, 0xc0, !PT ;  /* 0x0000001f53537812 */ /* 0x001fc800078ec0ff */
[----:B------:R-:W-:Y:S02]  /*d260*/  ISETP.GE.AND P2, PT, R83, R0, PT ;  /* 0x000000005300720c */ /* 0x000fe40003f46270 */
[----:B------:R-:W4:Y:S04]  /*d270*/  LDL.LU R83, [R1+0x700] ;  /* 0x0007000001537983 */ /* 0x000f280000300800 */
[----:B------:R-:W-:Y:S04]  /*d280*/  STL [R1+0x660], R0 ;  /* 0x0006600001007387 */ /* 0x000fe80000100800 */
[----:B--2---:R-:W-:Y:S04]  /*d290*/  STL [R1+0x664], R93 ;  /* 0x0006645d01007387 */ /* 0x004fe80000100800 */
[----:B------:R0:W-:Y:S04]  /*d2a0*/  STL.S16 [R1+0x420], R5 ;  /* 0x0004200501007387 */ /* 0x0001e80000100600 */
[----:B0-----:R-:W2:Y:S01]  /*d2b0*/  LDL.LU R5, [R1+0x6fc] ;  /* 0x0006fc0001057983 */ /* 0x001ea20000300800 */
[----:B---3--:R-:W-:-:S05]  /*d2c0*/  IMAD.WIDE R20, R93, 0x2, R20 ;  /* 0x000000025d147825 */ /* 0x008fca00078e0214 */
[----:B------:R-:W3:Y:S01]  /*d2d0*/  @!P2 LDG.E.U16 R4, desc[UR22][R20.64] ;  /* 0x000000161404a981 */ /* 0x000ee2000c1e1500 */
[----:B--2---:R-:W-:-:S05]  /*d2e0*/  PRMT R5, RZ, 0x7610, R5 ;  /* 0x00007610ff057816 */ /* 0x004fca0000000005 */
[----:B------:R0:W-:Y:S04]  /*d2f0*/  STL.S16 [R1+0x418], R5 ;  /* 0x0004180501007387 */ /* 0x0001e80000100600 */
[----:B0-----:R-:W2:Y:S04]  /*d300*/  LDL.LU R5, [R1+0x6f8] ;  /* 0x0006f80001057983 */ /* 0x001ea80000300800 */
[----:B---3--:R0:W-:Y:S04]  /*d310*/  STL [R1+0x430], R4 ;  /* 0x0004300401007387 */ /* 0x0081e80000100800 */
[----:B0-----:R-:W3:Y:S04]  /*d320*/  LDL.LU R4, [R1+0x6f4] ;  /* 0x0006f40001047983 */ /* 0x001ee80000300800 */
[----:B------:R0:W-:Y:S04]  /*d330*/  STL [R1+0x66c], R20 ;  /* 0x00066c1401007387 */ /* 0x0001e80000100800 */
[----:B0-----:R0:W2:Y:S04]  /*d340*/  LDL.LU R20, [R1+0x420] ;  /* 0x0004200001147983 */ /* 0x0010a80000300800 */
[----:B------:R1:W-:Y:S04]  /*d350*/  STL [R1+0x668], R21 ;  /* 0x0006681501007387 */ /* 0x0003e80000100800 */
[----:B-1----:R0:W3:Y:S01]  /*d360*/  LDL.LU R21, [R1+0x418] ;  /* 0x0004180001157983 */ /* 0x0020e20000300800 */
[----:B------:R-:W-:Y:S01]  /*d370*/  PRMT R2, RZ, 0x7610, R2 ;  /* 0x00007610ff027816 */ /* 0x000fe20000000002 */
[----:B------:R-:W-:-:S04]  /*d380*/  IMAD.WIDE R24, R93, 0x2, R24 ;  /* 0x000000025d187825 */ /* 0x000fc800078e0218 */
[C---:B------:R-:W-:Y:S01]  /*d390*/  IMAD.WIDE R28, R93.reuse, 0x2, R28 ;  /* 0x000000025d1c7825 */ /* 0x040fe200078e021c */
[----:B------:R-:W3:Y:S03]  /*d3a0*/  @!P2 LDG.E.U16 R2, desc[UR22][R24.64] ;  /* 0x000000161802a981 */ /* 0x000ee6000c1e1500 */
[----:B------:R-:W-:-:S04]  /*d3b0*/  IMAD.WIDE R32, R93, 0x2, R32 ;  /* 0x000000025d207825 */ /* 0x000fc800078e0220 */
[----:B------:R-:W-:-:S04]  /*d3c0*/  IMAD.WIDE R80, R93, 0x2, R80 ;  /* 0x000000025d507825 */ /* 0x000fc800078e0250 */
[----:B------:R-:W-:-:S04]  /*d3d0*/  IMAD.WIDE R78, R93, 0x2, R78 ;  /* 0x000000025d4e7825 */ /* 0x000fc800078e024e */
[----:B------:R-:W-:-:S04]  /*d3e0*/  IMAD.WIDE R76, R93, 0x2, R76 ;  /* 0x000000025d4c7825 */ /* 0x000fc800078e024c */
[----:B----4-:R-:W-:-:S04]  /*d3f0*/  IMAD.WIDE R74, R93, 0x2, R74 ;  /* 0x000000025d4a7825 */ /* 0x010fc800078e024a */
        /* <DEDUP_REMOVED lines=23> */
[----:B------:R-:W-:Y:S01]  /*d570*/  IMAD.WIDE R82, R93, 0x2, R82 ;  /* 0x000000025d527825 */ /* 0x000fe200078e0252 */
[----:B------:R-:W-:Y:S02]  /*d580*/  PRMT R93, RZ, 0x7610, R93 ;  /* 0x00007610ff5d7816 */ /* 0x000fe4000000005d */
[----:B------:R-:W-:-:S04]  /*d590*/  PRMT R0, RZ, 0x7610, R0 ;  /* 0x00007610ff007816 */ /* 0x000fc80000000000 */
[----:B------:R-:W4:Y:S01]  /*d5a0*/  @!P2 LDG.E.U16 R93, desc[UR22][R36.64] ;  /* 0x00000016245da981 */ /* 0x000f22000c1e1500 */
[----:B------:R-:W-:-:S03]  /*d5b0*/  PRMT R3, RZ, 0x7610, R3 ;  /* 0x00007610ff037816 */ /* 0x000fc60000000003 */
[----:B------:R-:W4:Y:S01]  /*d5c0*/  @!P2 LDG.E.U16 R0, desc[UR22][R40.64] ;  /* 0x000000162800a981 */ /* 0x000f22000c1e1500 */
[----:B------:R-:W-:-:S03]  /*d5d0*/  PRMT R90, RZ, 0x7610, R90 ;  /* 0x00007610ff5a7816 */ /* 0x000fc6000000005a */
[----:B------:R-:W4:Y:S01]  /*d5e0*/  @!P2 LDG.E.U16 R3, desc[UR22][R44.64] ;  /* 0x000000162c03a981 */ /* 0x000f22000c1e1500 */
[----:B------:R-:W-:-:S03]  /*d5f0*/  PRMT R91, RZ, 0x7610, R91 ;  /* 0x00007610ff5b7816 */ /* 0x000fc6000000005b */
[----:B------:R-:W4:Y:S04]  /*d600*/  @!P2 LDG.E.U16 R90, desc[UR22][R48.64] ;  /* 0x00000016305aa981 */ /* 0x000f28000c1e1500 */
[----:B------:R-:W4:Y:S04]  /*d610*/  @!P2 LDG.E.U16 R91, desc[UR22][R52.64] ;  /* 0x00000016345ba981 */ /* 0x000f28000c1e1500 */
[----:B--2---:R-:W2:Y:S04]  /*d620*/  @!P2 LDG.E.U16 R20, desc[UR22][R28.64] ;  /* 0x000000161c14a981 */ /* 0x004ea8000c1e1500 */
[----:B---3--:R-:W3:Y:S04]  /*d630*/  @!P2 LDG.E.U16 R21, desc[UR22][R32.64] ;  /* 0x000000162015a981 */ /* 0x008ee8000c1e1500 */
[----:B------:R1:W-:Y:S04]  /*d640*/  STL [R1+0x428], R2 ;  /* 0x0004280201007387 */ /* 0x0003e80000100800 */
[----:B-1----:R-:W3:Y:S04]  /*d650*/  LDL.LU R2, [R1+0x500] ;  /* 0x0005000001027983 */ /* 0x002ee80000300800 */
[----:B------:R1:W-:Y:S04]  /*d660*/  STL [R1+0x674], R24 ;  /* 0x0006741801007387 */ /* 0x0003e80000100800 */
[----:B-1----:R-:W4:Y:S04]  /*d670*/  LDL.LU R24, [R1+0x508] ;  /* 0x0005080001187983 */ /* 0x002f280000300800 */
[----:B------:R1:W-:Y:S04]  /*d680*/  STL [R1+0x670], R25 ;  /* 0x0006701901007387 */ /* 0x0003e80000100800 */
[----:B-1----:R-:W4:Y:S01]  /*d690*/  LDL.LU R25, [R1+0x50c] ;  /* 0x00050c0001197983 */ /* 0x002f220000300800 */
[----:B------:R-:W-:-:S02]  /*d6a0*/  PRMT R88, RZ, 0x7610, R88 ;  /* 0x00007610ff587816 */ /* 0x000fc40000000058 */
[----:B------:R-:W-:-:S04]  /*d6b0*/  PRMT R89, RZ, 0x7610, R89 ;  /* 0x00007610ff597816 */ /* 0x000fc80000000059 */
[----:B------:R-:W4:Y:S04]  /*d6c0*/  @!P2 LDG.E.U16 R88, desc[UR22][R56.64] ;  /* 0x000000163858a981 */ /* 0x000f28000c1e1500 */
[----:B------:R-:W4:Y:S04]  /*d6d0*/  @!P2 LDG.E.U16 R89, desc[UR22][R60.64] ;  /* 0x000000163c59a981 */ /* 0x000f28000c1e1500 */
[----:B--2---:R1:W-:Y:S04]  /*d6e0*/  STL [R1+0x688], R20 ;  /* 0x0006881401007387 */ /* 0x0043e80000100800 */
[----:B-1----:R-:W2:Y:S04]  /*d6f0*/  LDL.LU R20, [R1+0x4fc] ;  /* 0x0004fc0001147983 */ /* 0x002ea80000300800 */
[----:B------:R1:W-:Y:S04]  /*d700*/  STL [R1+0x684], R28 ;  /* 0x0006841c01007387 */ /* 0x0003e80000100800 */
[----:B-1----:R-:W2:Y:S04]  /*d710*/  LDL.LU R28, [R1+0x504] ;  /* 0x00050400011c7983 */ /* 0x002ea80000300800 */
[----:B------:R1:W-:Y:S04]  /*d720*/  STL [R1+0x67c], R29 ;  /* 0x00067c1d01007387 */ /* 0x0003e80000100800 */
[----:B-1----:R-:W2:Y:S04]  /*d730*/  LDL.LU R29, [R1+0x564] ;  /* 0x00056400011d7983 */ /* 0x002ea80000300800 */
[----:B---3--:R1:W-:Y:S04]  /*d740*/  STL [R1+0x694], R21 ;  /* 0x0006941501007387 */ /* 0x0083e80000100800 */
[----:B-1----:R-:W3:Y:S04]  /*d750*/  LDL.LU R21, [R1+0x568] ;  /* 0x0005680001157983 */ /* 0x002ee80000300800 */
[----:B------:R1:W-:Y:S04]  /*d760*/  STL [R1+0x690], R32 ;  /* 0x0006902001007387 */ /* 0x0003e80000100800 */
[----:B-1----:R-:W2:Y:S04]  /*d770*/  LDL.LU R32, [R1+0x56c] ;  /* 0x00056c0001207983 */ /* 0x002ea80000300800 */
[----:B------:R1:W-:Y:S04]  /*d780*/  STL [R1+0x68c], R33 ;  /* 0x00068c2101007387 */ /* 0x0003e80000100800 */
[----:B-1----:R-:W2:Y:S04]  /*d790*/  LDL.LU R33, [R1+0x570] ;  /* 0x0005700001217983 */ /* 0x002ea80000300800 */
[----:B----4-:R1:W-:Y:S04]  /*d7a0*/  STL [R1+0x6a0], R93 ;  /* 0x0006a05d01007387 */ /* 0x0103e80000100800 */
[----:B-1----:R-:W4:Y:S04]  /*d7b0*/  LDL.LU R93, [R1+0x5c4] ;  /* 0x0005c400015d7983 */ /* 0x002f280000300800 */
[----:B------:R1:W-:Y:S04]  /*d7c0*/  STL [R1+0x69c], R36 ;  /* 0x00069c2401007387 */ /* 0x0003e80000100800 */
[----:B-1----:R-:W2:Y:S04]  /*d7d0*/  LDL.LU R36, [R1+0x5c8] ;  /* 0x0005c80001247983 */ /* 0x002ea80000300800 */
[----:B------:R1:W-:Y:S04]  /*d7e0*/  STL [R1+0x698], R37 ;  /* 0x0006982501007387 */ /* 0x0003e80000100800 */
[----:B-1----:R-:W2:Y:S04]  /*d7f0*/  LDL.LU R37, [R1+0x5cc] ;  /* 0x0005cc0001257983 */ /* 0x002ea80000300800 */
[----:B------:R1:W-:Y:S04]  /*d800*/  STL [R1+0x6ac], R0 ;  /* 0x0006ac0001007387 */ /* 0x0003e80000100800 */
[----:B-1----:R-:W2:Y:S04]  /*d810*/  LDL.LU R0, [R1+0x5d0] ;  /* 0x0005d00001007983 */ /* 0x002ea80000300800 */
[----:B------:R1:W-:Y:S04]  /*d820*/  STL [R1+0x6a8], R40 ;  /* 0x0006a82801007387 */ /* 0x0003e80000100800 */
[----:B-1----:R-:W2:Y:S04]  /*d830*/  LDL.LU R40, [R1+0x498] ;  /* 0x0004980001287983 */ /* 0x002ea80000300800 */
[----:B------:R1:W-:Y:S04]  /*d840*/  STL [R1+0x6a4], R41 ;  /* 0x0006a42901007387 */ /* 0x0003e80000100800 */
[----:B-1----:R-:W2:Y:S04]  /*d850*/  LDL R41, [R1+0x5f0] ;  /* 0x0005f00001297983 */ /* 0x002ea80000100800 */
        /* <DEDUP_REMOVED lines=8> */
[----:B------:R-:W-:Y:S04]  /*d8e0*/  STL [R1+0x6c0], R48 ;  /* 0x0006c03001007387 */ /* 0x000fe80000100800 */
[----:B------:R-:W-:Y:S04]  /*d8f0*/  STL [R1+0x6bc], R49 ;  /* 0x0006bc3101007387 */ /* 0x000fe80000100800 */
[----:B------:R-:W-:Y:S04]  /*d900*/  STL [R1+0x6d0], R91 ;  /* 0x0006d05b01007387 */ /* 0x000fe80000100800 */
[----:B------:R-:W-:Y:S04]  /*d910*/  STL [R1+0x6cc], R52 ;  /* 0x0006cc3401007387 */ /* 0x000fe80000100800 */
[----:B------:R1:W-:Y:S04]  /*d920*/  STL [R1+0x6c8], R53 ;  /* 0x0006c83501007387 */ /* 0x0003e80000100800 */
[----:B-1----:R-:W3:Y:S04]  /*d930*/  LDL R53, [R1+0x5ec] ;  /* 0x0005ec0001357983 */ /* 0x002ee80000100800 */
        /* <DEDUP_REMOVED lines=8> */
[----:B--2---:R-:W-:Y:S04]  /*d9c0*/  STS.U16 [R41+UR9+0xa880], R90 ;  /* 0x00a8805a29007988 */ /* 0x004fe80008000409 */
[----:B------:R1:W-:Y:S04]  /*d9d0*/  STS.U16 [R41+UR9+0xc880], R25 ;  /* 0x00c8801929007988 */ /* 0x0003e80008000409 */
[----:B------:R2:W-:Y:S04]  /*d9e0*/  STS.U16 [R41+UR9+0xe880], R24 ;  /* 0x00e8801829007988 */ /* 0x0005e80008000409 */
[----:B------:R-:W-:Y:S04]  /*d9f0*/  STS.U16 [R41+UR9+0x8c80], R45 ;  /* 0x008c802d29007988 */ /* 0x000fe80008000409 */
[----:B------:R-:W-:Y:S04]  /*da00*/  STS.U16 [R41+UR9+0xac80], R44 ;  /* 0x00ac802c29007988 */ /* 0x000fe80008000409 */
[----:B------:R-:W-:Y:S04]  /*da10*/  STS.U16 [R41+UR9+0xcc80], R3 ;  /* 0x00cc800329007988 */ /* 0x000fe80008000409 */
[----:B------:R-:W-:Y:S04]  /*da20*/  STS.U16 [R41+UR9+0xec80], R40 ;  /* 0x00ec802829007988 */ /* 0x000fe80008000409 */
[----:B-1----:R-:W4:Y:S04]  /*da30*/  LDL.LU R25, [R1+0x4f8] ;  /* 0x0004f80001197983 */ /* 0x002f280000300800 */
[----:B---3--:R-:W-:Y:S04]  /*da40*/  STS.U16 [R53+UR9+0x8100], R0 ;  /* 0x0081000035007988 */ /* 0x008fe80008000409 */
[----:B------:R-:W-:Y:S04]  /*da50*/  STS.U16 [R53+UR9+0xa100], R37 ;  /* 0x00a1002535007988 */ /* 0x000fe80008000409 */
[----:B------:R-:W-:Y:S04]  /*da60*/  STS.U16 [R53+UR9+0xc100], R36 ;  /* 0x00c1002435007988 */ /* 0x000fe80008000409 */
[----:B--2---:R-:W2:Y:S04]  /*da70*/  LDL.LU R24, [R1+0x494] ;  /* 0x0004940001187983 */ /* 0x004ea80000300800 */
[----:B----4-:R-:W-:Y:S04]  /*da80*/  STS.U16 [R53+UR9+0xe100], R93 ;  /* 0x00e1005d35007988 */ /* 0x010fe80008000409 */
[----:B------:R-:W-:Y:S04]  /*da90*/  STS.U16 [R53+UR9+0x8500], R33 ;  /* 0x0085002135007988 */ /* 0x000fe80008000409 */
[----:B------:R-:W3:Y:S04]  /*daa0*/  LDL.LU R56, [R1+0x490] ;  /* 0x0004900001387983 */ /* 0x000ee80000300800 */
[----:B------:R-:W-:Y:S04]  /*dab0*/  STS.U16 [R53+UR9+0xa500], R32 ;  /* 0x00a5002035007988 */ /* 0x000fe80008000409 */
[----:B------:R-:W4:Y:S04]  /*dac0*/  LDL.LU R88, [R1+0x48c] ;  /* 0x00048c0001587983 */ /* 0x000f280000300800 */
[----:B------:R-:W-:Y:S04]  /*dad0*/  STS.U16 [R53+UR9+0xc500], R21 ;  /* 0x00c5001535007988 */ /* 0x000fe80008000409 */
[----:B------:R-:W4:Y:S04]  /*dae0*/  LDL.LU R52, [R1+0x488] ;  /* 0x0004880001347983 */ /* 0x000f280000300800 */
[----:B------:R-:W-:Y:S04]  /*daf0*/  STS.U16 [R53+UR9+0xe500], R29 ;  /* 0x00e5001d35007988 */ /* 0x000fe80008000409 */
[----:B------:R-:W4:Y:S04]  /*db00*/  LDL.LU R91, [R1+0x5c0] ;  /* 0x0005c000015b7983 */ /* 0x000f280000300800 */
[----:B------:R-:W-:Y:S04]  /*db10*/  STS.U16 [R53+UR9+0x8900], R28 ;  /* 0x0089001c35007988 */ /* 0x000fe80008000409 */
[----:B------:R-:W4:Y:S04]  /*db20*/  LDL.LU R49, [R1+0x5bc] ;  /* 0x0005bc0001317983 */ /* 0x000f280000300800 */
[----:B------:R1:W-:Y:S04]  /*db30*/  STS.U16 [R53+UR9+0xa900], R2 ;  /* 0x00a9000235007988 */ /* 0x0003e80008000409 */
[----:B------:R-:W4:Y:S04]  /*db40*/  LDL.LU R48, [R1+0x5b8] ;  /* 0x0005b80001307983 */ /* 0x000f280000300800 */
[----:B-1----:R-:W4:Y:S04]  /*db50*/  LDL.LU R2, [R1+0x5b4] ;  /* 0x0005b40001027983 */ /* 0x002f280000300800 */
        /* <DEDUP_REMOVED lines=11> */
[----:B------:R-:W4:Y:S01]  /*dc10*/  LDL.LU R21, [R1+0x478] ;  /* 0x0004780001157983 */ /* 0x000f220000300800 */
[----:B------:R-:W1:Y:S03]  /*dc20*/  S2R R3, SR_TID.X ;  /* 0x0000000000037919 */ /* 0x000e660000002100 */
[----:B------:R0:W-:Y:S01]  /*dc30*/  STS.U16 [R53+UR9+0xc900], R20 ;  /* 0x00c9001435007988 */ /* 0x0001e20008000409 */
[----:B------:R-:W-:-:S03]  /*dc40*/  PRMT R86, RZ, 0x7610, R86 ;  /* 0x00007610ff567816 */ /* 0x000fc60000000056 */
[----:B------:R-:W4:Y:S04]  /*dc50*/  LDL.LU R29, [R1+0x5b0] ;  /* 0x0005b000011d7983 */ /* 0x000f280000300800 */
[----:B------:R-:W4:Y:S04]  /*dc60*/  @!P2 LDG.E.U16 R86, desc[UR22][R64.64] ;  /* 0x000000164056a981 */ /* 0x000f28000c1e1500 */
[----:B0-----:R-:W4:Y:S01]  /*dc70*/  LDL.LU R20, [R1+0x5ac] ;  /* 0x0005ac0001147983 */ /* 0x001f220000300800 */
[C---:B-1----:R-:W-:Y:S01]  /*dc80*/  IMAD.SHL.U32 R32, R3.reuse, 0x2, RZ ;  /* 0x0000000203207824 */ /* 0x042fe200078e00ff */
[----:B------:R-:W-:-:S04]  /*dc90*/  LOP3.LUT R3, R3, 0x40, RZ, 0xc0, !PT ;  /* 0x0000004003037812 */ /* 0x000fc800078ec0ff */
[----:B------:R-:W-:-:S05]  /*dca0*/  LOP3.LUT R32, R32, 0x7e, RZ, 0xc0, !PT ;  /* 0x0000007e20207812 */ /* 0x000fca00078ec0ff */
[----:B------:R-:W-:-:S05]  /*dcb0*/  IMAD R3, R3, 0x40, R32 ;  /* 0x0000004003037824 */ /* 0x000fca00078e0220 */
[----:B------:R-:W-:Y:S01]  /*dcc0*/  LOP3.LUT R3, R3, 0x30, RZ, 0x3c, !PT ;  /* 0x0000003003037812 */ /* 0x000fe200078e3cff */
[----:B------:R0:W-:Y:S04]  /*dcd0*/  STS.U16 [R53+UR9+0xe900], R25 ;  /* 0x00e9001935007988 */ /* 0x0001e80008000409 */
[----:B0-----:R-:W4:Y:S04]  /*dce0*/  LDL.LU R25, [R1+0x5a8] ;  /* 0x0005a80001197983 */ /* 0x001f280000300800 */
[----:B--2---:R0:W-:Y:S04]  /*dcf0*/  STS.U16 [R53+UR9+0x8d00], R24 ;  /* 0x008d001835007988 */ /* 0x0041e80008000409 */
[----:B0-----:R-:W2:Y:S04]  /*dd00*/  LDL.LU R24, [R1+0x5a4] ;  /* 0x0005a40001187983 */ /* 0x001ea80000300800 */
[----:B---3--:R-:W-:Y:S04]  /*dd10*/  STS.U16 [R53+UR9+0xad00], R56 ;  /* 0x00ad003835007988 */ /* 0x008fe80008000409 */
[----:B----4-:R-:W-:Y:S04]  /*dd20*/  STS.U16 [R53+UR9+0xcd00], R88 ;  /* 0x00cd005835007988 */ /* 0x010fe80008000409 */
[----:B------:R-:W-:Y:S04]  /*dd30*/  STS.U16 [R53+UR9+0xed00], R52 ;  /* 0x00ed003435007988 */ /* 0x000fe80008000409 */
[----:B------:R-:W-:Y:S04]  /*dd40*/  STS.U16 [R3+UR9+0x8180], R91 ;  /* 0x0081805b03007988 */ /* 0x000fe80008000409 */
        /* <DEDUP_REMOVED lines=9> */
[----:B0-----:R-:W3:Y:S04]  /*dde0*/  LDL.LU R2, [R1+0x550] ;  /* 0x0005500001027983 */ /* 0x001ee80000300800 */
[----:B------:R0:W-:Y:S04]  /*ddf0*/  STS.U16 [R3+UR9+0xc980], R28 ;  /* 0x00c9801c03007988 */ /* 0x0001e80008000409 */
[----:B------:R-:W-:Y:S04]  /*de00*/  STS.U16 [R3+UR9+0xe980], R37 ;  /* 0x00e9802503007988 */ /* 0x000fe80008000409 */
[----:B0-----:R-:W4:Y:S04]  /*de10*/  LDL.LU R28, [R1+0x54c] ;  /* 0x00054c00011c7983 */ /* 0x001f280000300800 */
[----:B------:R-:W4:Y:S04]  /*de20*/  LDL.LU R65, [R1+0x548] ;  /* 0x0005480001417983 */ /* 0x000f280000300800 */
        /* <DEDUP_REMOVED lines=9> */
[----:B0-----:R-:W4:Y:S04]  /*dec0*/  LDL.LU R3, [R1+0x474] ;  /* 0x0004740001037983 */ /* 0x001f280000300800 */
[----:B------:R-:W4:Y:S04]  /*ded0*/  LDL.LU R56, [R1+0x470] ;  /* 0x0004700001387983 */ /* 0x000f280000300800 */
[----:B------:R-:W4:Y:S04]  /*dee0*/  LDL.LU R88, [R1+0x46c] ;  /* 0x00046c0001587983 */ /* 0x000f280000300800 */
[----:B------:R-:W4:Y:S04]  /*def0*/  LDL.LU R91, [R1+0x468] ;  /* 0x00046800015b7983 */ /* 0x000f280000300800 */
[----:B------:R-:W4:Y:S01]  /*df00*/  LDL.LU R48, [R1+0x5a0] ;  /* 0x0005a00001307983 */ /* 0x000f220000300800 */
[----:B------:R-:W0:Y:S02]  /*df10*/  S2R R0, SR_TID.X ;  /* 0x0000000000007919 */ /* 0x000e240000002100 */
[C---:B0-----:R-:W-:Y:S01]  /*df20*/  IMAD.SHL.U32 R53, R0.reuse, 0x2, RZ ;  /* 0x0000000200357824 */ /* 0x041fe200078e00ff */
[----:B------:R-:W-:-:S04]  /*df30*/  LOP3.LUT R52, R0, 0x40, RZ, 0xc0, !PT ;  /* 0x0000004000347812 */ /* 0x000fc800078ec0ff */
[----:B------:R-:W-:-:S05]  /*df40*/  LOP3.LUT R53, R53, 0x7e, RZ, 0xc0, !PT ;  /* 0x0000007e35357812 */ /* 0x000fca00078ec0ff */
[----:B------:R-:W-:-:S05]  /*df50*/  IMAD R52, R52, 0x40, R53 ;  /* 0x0000004034347824 */ /* 0x000fca00078e0235 */
[----:B------:R-:W-:-:S05]  /*df60*/  LOP3.LUT R52, R52, 0x40, RZ, 0x3c, !PT ;  /* 0x0000004034347812 */ /* 0x000fca00078e3cff */
[----:B------:R-:W-:Y:S04]  /*df70*/  STS.U16 [R52+UR9+0x8200], R29 ;  /* 0x0082001d34007988 */ /* 0x000fe80008000409 */
[----:B------:R0:W-:Y:S04]  /*df80*/  STS.U16 [R52+UR9+0xa200], R20 ;  /* 0x00a2001434007988 */ /* 0x0001e80008000409 */
[----:B0-----:R-:W4:Y:S04]  /*df90*/  LDL.LU R20, [R1+0x458] ;  /* 0x0004580001147983 */ /* 0x001f280000300800 */
[----:B------:R0:W-:Y:S04]  /*dfa0*/  STS.U16 [R52+UR9+0xc200], R25 ;  /* 0x00c2001934007988 */ /* 0x0001e80008000409 */
[----:B0-----:R-:W4:Y:S04]  /*dfb0*/  LDL.LU R25, [R1+0x590] ;  /* 0x0005900001197983 */ /* 0x001f280000300800 */
[----:B--2---:R0:W-:Y:S04]  /*dfc0*/  STS.U16 [R52+UR9+0xe200], R24 ;  /* 0x00e2001834007988 */ /* 0x0041e80008000409 */
[----:B0-----:R-:W2:Y:S04]  /*dfd0*/  LDL.LU R24, [R1+0x58c] ;  /* 0x00058c0001187983 */ /* 0x001ea80000300800 */
[----:B---3--:R0:W-:Y:S04]  /*dfe0*/  STS.U16 [R52+UR9+0x8600], R2 ;  /* 0x0086000234007988 */ /* 0x0081e80008000409 */
[----:B0-----:R-:W3:Y:S04]  /*dff0*/  LDL.LU R2, [R1+0x588] ;  /* 0x0005880001027983 */ /* 0x001ee80000300800 */
[----:B----4-:R-:W-:Y:S04]  /*e000*/  STS.U16 [R52+UR9+0xa600], R28 ;  /* 0x00a6001c34007988 */ /* 0x010fe80008000409 */
[----:B------:R-:W-:Y:S04]  /*e010*/  STS.U16 [R52+UR9+0xc600], R65 ;  /* 0x00c6004134007988 */ /* 0x000fe80008000409 */
[----:B------:R-:W-:Y:S04]  /*e020*/  STS.U16 [R52+UR9+0xe600], R64 ;  /* 0x00e6004034007988 */ /* 0x000fe80008000409 */
[----:B------:R-:W4:Y:S04]  /*e030*/  LDL.LU R49, [R1+0x59c] ;  /* 0x00059c0001317983 */ /* 0x000f280000300800 */
[----:B------:R-:W-:Y:S04]  /*e040*/  STS.U16 [R52+UR9+0x8a00], R61 ;  /* 0x008a003d34007988 */ /* 0x000fe80008000409 */
[----:B------:R-:W2:Y:S04]  /*e050*/  LDL.LU R90, [R1+0x598] ;  /* 0x00059800015a7983 */ /* 0x000ea80000300800 */
[----:B------:R-:W-:Y:S04]  /*e060*/  STS.U16 [R52+UR9+0xaa00], R60 ;  /* 0x00aa003c34007988 */ /* 0x000fe80008000409 */
[----:B------:R-:W3:Y:S04]  /*e070*/  LDL.LU R45, [R1+0x594] ;  /* 0x00059400012d7983 */ /* 0x000ee80000300800 */
[----:B------:R-:W-:Y:S04]  /*e080*/  STS.U16 [R52+UR9+0xca00], R89 ;  /* 0x00ca005934007988 */ /* 0x000fe80008000409 */
[----:B------:R-:W3:Y:S04]  /*e090*/  LDL.LU R44, [R1+0x540] ;  /* 0x00054000012c7983 */ /* 0x000ee80000300800 */
[----:B------:R-:W-:Y:S04]  /*e0a0*/  STS.U16 [R52+UR9+0xea00], R57 ;  /* 0x00ea003934007988 */ /* 0x000fe80008000409 */
[----:B------:R-:W3:Y:S04]  /*e0b0*/  LDL.LU R41, [R1+0x53c] ;  /* 0x00053c0001297983 */ /* 0x000ee80000300800 */
[----:B------:R0:W-:Y:S04]  /*e0c0*/  STS.U16 [R52+UR9+0x8e00], R3 ;  /* 0x008e000334007988 */ /* 0x0001e80008000409 */
[----:B------:R-:W3:Y:S04]  /*e0d0*/  LDL.LU R40, [R1+0x538] ;  /* 0x0005380001287983 */ /* 0x000ee80000300800 */
[----:B------:R-:W3:Y:S01]  /*e0e0*/  LDL.LU R37, [R1+0x534] ;  /* 0x0005340001257983 */ /* 0x000ee20000300800 */
[C---:B0-----:R-:W-:Y:S01]  /*e0f0*/  IMAD.SHL.U32 R3, R0.reuse, 0x2, RZ ;  /* 0x0000000200037824 */ /* 0x041fe200078e00ff */
[----:B------:R-:W-:-:S02]  /*e100*/  LOP3.LUT R0, R0, 0x40, RZ, 0xc0, !PT ;  /* 0x0000004000007812 */ /* 0x000fc400078ec0ff */
[----:B------:R-:W3:Y:S02]  /*e110*/  LDL.LU R36, [R1+0x4d4] ;  /* 0x0004d40001247983 */ /* 0x000ee40000300800 */
[----:B------:R-:W-:Y:S02]  /*e120*/  LOP3.LUT R3, R3, 0x7e, RZ, 0xc0, !PT ;  /* 0x0000007e03037812 */ /* 0x000fe400078ec0ff */
[----:B------:R-:W3:Y:S04]  /*e130*/  LDL.LU R93, [R1+0x4d0] ;  /* 0x0004d000015d7983 */ /* 0x000ee80000300800 */
[----:B------:R-:W3:Y:S01]  /*e140*/  LDL.LU R33, [R1+0x4cc] ;  /* 0x0004cc0001217983 */ /* 0x000ee20000300800 */
[----:B------:R-:W-:-:S03]  /*e150*/  IMAD R0, R0, 0x40, R3 ;  /* 0x0000004000007824 */ /* 0x000fc600078e0203 */
[----:B------:R-:W3:Y:S04]  /*e160*/  LDL.LU R32, [R1+0x4c8] ;  /* 0x0004c80001207983 */ /* 0x000ee80000300800 */
[----:B------:R-:W3:Y:S04]  /*e170*/  LDL.LU R21, [R1+0x464] ;  /* 0x0004640001157983 */ /* 0x000ee80000300800 */
[----:B------:R-:W3:Y:S04]  /*e180*/  LDL.LU R29, [R1+0x460] ;  /* 0x00046000011d7983 */ /* 0x000ee80000300800 */
[----:B------:R-:W3:Y:S01]  /*e190*/  LDL.LU R28, [R1+0x45c] ;  /* 0x00045c00011c7983 */ /* 0x000ee20000300800 */
[----:B------:R-:W-:-:S03]  /*e1a0*/  LOP3.LUT R0, R0, 0x50, RZ, 0x3c, !PT ;  /* 0x0000005000007812 */ /* 0x000fc600078e3cff */
[----:B------:R-:W-:Y:S04]  /*e1b0*/  STS.U16 [R52+UR9+0xae00], R56 ;  /* 0x00ae003834007988 */ /* 0x000fe80008000409 */
[----:B------:R-:W-:Y:S04]  /*e1c0*/  STS.U16 [R52+UR9+0xce00], R88 ;  /* 0x00ce005834007988 */ /* 0x000fe80008000409 */
[----:B------:R-:W-:Y:S04]  /*e1d0*/  STS.U16 [R52+UR9+0xee00], R91 ;  /* 0x00ee005b34007988 */ /* 0x000fe80008000409 */
[----:B------:R0:W-:Y:S04]  /*e1e0*/  STS.U16 [R0+UR9+0x8280], R48 ;  /* 0x0082803000007988 */ /* 0x0001e80008000409 */
[----:B0-----:R-:W3:Y:S04]  /*e1f0*/  LDL R48, [R1+0x5dc] ;  /* 0x0005dc0001307983 */ /* 0x001ee80000100800 */
[----:B------:R-:W3:Y:S04]  /*e200*/  LDL.LU R64, [R1+0x584] ;  /* 0x0005840001407983 */ /* 0x000ee80000300800 */
        /* <DEDUP_REMOVED lines=10> */
[----:B----4-:R-:W-:Y:S04]  /*e2b0*/  STS.U16 [R0+UR9+0xa280], R49 ;  /* 0x00a2803100007988 */ /* 0x010fe80008000409 */
[----:B--2---:R0:W-:Y:S04]  /*e2c0*/  STS.U16 [R0+UR9+0xc280], R90 ;  /* 0x00c2805a00007988 */ /* 0x0041e80008000409 */
[----:B---3--:R-:W-:Y:S04]  /*e2d0*/  STS.U16 [R0+UR9+0xe280], R45 ;  /* 0x00e2802d00007988 */ /* 0x008fe80008000409 */
[----:B0-----:R-:W2:Y:S04]  /*e2e0*/  LDL.LU R90, [R1+0x44c] ;  /* 0x00044c00015a7983 */ /* 0x001ea80000300800 */
[----:B------:R0:W-:Y:S04]  /*e2f0*/  STS.U16 [R0+UR9+0x8680], R44 ;  /* 0x0086802c00007988 */ /* 0x0001e80008000409 */
[----:B------:R-:W3:Y:S04]  /*e300*/  LDL.LU R49, [R1+0x448] ;  /* 0x0004480001317983 */ /* 0x000ee80000300800 */
[----:B------:R-:W-:Y:S04]  /*e310*/  STS.U16 [R0+UR9+0xa680], R41 ;  /* 0x00a6802900007988 */ /* 0x000fe80008000409 */
[----:B------:R-:W4:Y:S04]  /*e320*/  LDL.LU R3, [R1+0x580] ;  /* 0x0005800001037983 */ /* 0x000f280000300800 */
        /* <DEDUP_REMOVED lines=9> */
[----:B0-----:R-:W4:Y:S04]  /*e3c0*/  LDL.LU R44, [R1+0x57c] ;  /* 0x00057c00012c7983 */ /* 0x001f280000300800 */
[----:B------:R0:W-:Y:S04]  /*e3d0*/  STS.U16 [R0+UR9+0xee80], R20 ;  /* 0x00ee801400007988 */ /* 0x0001e80008000409 */
[----:B------:R-:W4:Y:S04]  /*e3e0*/  LDL.LU R45, [R1+0x578] ;  /* 0x00057800012d7983 */ /* 0x000f280000300800 */
[----:B0-----:R-:W4:Y:S04]  /*e3f0*/  LDL.LU R0, [R1+0x574] ;  /* 0x0005740001007983 */ /* 0x001f280000300800 */
[----:B------:R-:W4:Y:S04]  /*e400*/  LDL.LU R40, [R1+0x520] ;  /* 0x0005200001287983 */ /* 0x000f280000300800 */
[----:B------:R-:W4:Y:S04]  /*e410*/  LDL.LU R41, [R1+0x51c] ;  /* 0x00051c0001297983 */ /* 0x000f280000300800 */
[----:B------:R-:W4:Y:S04]  /*e420*/  LDL.LU R93, [R1+0x518] ;  /* 0x00051800015d7983 */ /* 0x000f280000300800 */
[----:B------:R-:W4:Y:S04]  /*e430*/  LDL.LU R36, [R1+0x514] ;  /* 0x0005140001247983 */ /* 0x000f280000300800 */
[----:B------:R-:W4:Y:S04]  /*e440*/  LDL.LU R37, [R1+0x4b4] ;  /* 0x0004b40001257983 */ /* 0x000f280000300800 */
[----:B------:R-:W4:Y:S04]  /*e450*/  LDL.LU R21, [R1+0x4b0] ;  /* 0x0004b00001157983 */ /* 0x000f280000300800 */
        /* <DEDUP_REMOVED lines=8> */
[----:B------:R-:W4:Y:S04]  /*e4e0*/  LDL R29, [R1+0x5d8] ;  /* 0x0005d800011d7983 */ /* 0x000f280000100800 */
[----:B------:R-:W4:Y:S04]  /*e4f0*/  LDL.LU R24, [R1+0x430] ;  /* 0x0004300001187983 */ /* 0x000f280000300800 */
[----:B------:R-:W4:Y:S04]  /*e500*/  LDL.LU R25, [R1+0x428] ;  /* 0x0004280001197983 */ /* 0x000f280000300800 */
[----:B------:R0:W-:Y:S04]  /*e510*/  STS.U16 [R48+UR9+0xe300], R64 ;  /* 0x00e3004030007988 */ /* 0x0001e80008000409 */
[----:B------:R1:W-:Y:S04]  /*e520*/  STS.U16 [R48+UR9+0x8700], R65 ;  /* 0x0087004130007988 */ /* 0x0003e80008000409 */
[----:B------:R1:W-:Y:S04]  /*e530*/  STS.U16 [R48+UR9+0xa700], R89 ;  /* 0x00a7005930007988 */ /* 0x0003e80008000409 */
[----:B0-----:R0:W5:Y:S04]  /*e540*/  LDL.LU R64, [R1+0x6f0] ;  /* 0x0006f00001407983 */ /* 0x0011680000300800 */
[----:B-1----:R0:W5:Y:S04]  /*e550*/  LDL.LU R65, [R1+0x6ec] ;  /* 0x0006ec0001417983 */ /* 0x0021680000300800 */
[----:B------:R-:W4:Y:S04]  /*e560*/  LDL.LU R89, [R1+0x6e8] ;  /* 0x0006e80001597983 */ /* 0x000f280000300800 */
[----:B------:R1:W-:Y:S04]  /*e570*/  STS.U16 [R48+UR9+0xc700], R60 ;  /* 0x00c7003c30007988 */ /* 0x0003e80008000409 */
[----:B------:R0:W-:Y:S04]  /*e580*/  STS.U16 [R48+UR9+0xe700], R61 ;  /* 0x00e7003d30007988 */ /* 0x0001e80008000409 */
[----:B------:R0:W-:Y:S04]  /*e590*/  STS.U16 [R48+UR9+0x8b00], R88 ;  /* 0x008b005830007988 */ /* 0x0001e80008000409 */
[----:B-1----:R1:W5:Y:S04]  /*e5a0*/  LDL.LU R60, [R1+0x6e4] ;  /* 0x0006e400013c7983 */ /* 0x0023680000300800 */
[----:B0-----:R1:W5:Y:S04]  /*e5b0*/  LDL.LU R61, [R1+0x6e0] ;  /* 0x0006e000013d7983 */ /* 0x0013680000300800 */
        /* <DEDUP_REMOVED lines=9> */
[----:B-1----:R1:W5:Y:S04]  /*e650*/  LDL.LU R52, [R1+0x6cc] ;  /* 0x0006cc0001347983 */ /* 0x0023680000300800 */
[----:B0-----:R1:W5:Y:S04]  /*e660*/  LDL.LU R53, [R1+0x6c8] ;  /* 0x0006c80001357983 */ /* 0x0013680000300800 */
[----:B--2---:R0:W-:Y:S04]  /*e670*/  STS.U16 [R48+UR9+0xcf00], R90 ;  /* 0x00cf005a30007988 */ /* 0x0041e80008000409 */
[----:B---3--:R2:W-:Y:S04]  /*e680*/  STS.U16 [R48+UR9+0xef00], R49 ;  /* 0x00ef003130007988 */ /* 0x0085e80008000409 */
[----:B0-----:R-:W3:Y:S04]  /*e690*/  LDL.LU R90, [R1+0x6c4] ;  /* 0x0006c400015a7983 */ /* 0x001ee80000300800 */
[----:B--2---:R1:W5:Y:S04]  /*e6a0*/  LDL.LU R48, [R1+0x6c0] ;  /* 0x0006c00001307983 */ /* 0x0043680000300800 */
[----:B------:R1:W5:Y:S04]  /*e6b0*/  LDL.LU R49, [R1+0x6bc] ;  /* 0x0006bc0001317983 */ /* 0x0003680000300800 */
[----:B----4-:R0:W-:Y:S04]  /*e6c0*/  STS.U16 [R29+UR9+0x8380], R3 ;  /* 0x008380031d007988 */ /* 0x0101e80008000409 */
[----:B------:R2:W-:Y:S04]  /*e6d0*/  STS.U16 [R29+UR9+0xa380], R44 ;  /* 0x00a3802c1d007988 */ /* 0x0005e80008000409 */
[----:B------:R4:W-:Y:S04]  /*e6e0*/  STS.U16 [R29+UR9+0xc380], R45 ;  /* 0x00c3802d1d007988 */ /* 0x0009e80008000409 */
[----:B0-----:R-:W3:Y:S04]  /*e6f0*/  LDL.LU R3, [R1+0x6b8] ;  /* 0x0006b80001037983 */ /* 0x001ee80000300800 */
[----:B--2---:R1:W5:Y:S04]  /*e700*/  LDL.LU R44, [R1+0x6b4] ;  /* 0x0006b400012c7983 */ /* 0x0043680000300800 */
[----:B----4-:R1:W5:Y:S04]  /*e710*/  LDL.LU R45, [R1+0x6b0] ;  /* 0x0006b000012d7983 */ /* 0x0103680000300800 */
[----:B------:R0:W-:Y:S04]  /*e720*/  STS.U16 [R29+UR9+0xe380], R0 ;  /* 0x00e380001d007988 */ /* 0x0001e80008000409 */
        /* <DEDUP_REMOVED lines=22> */
[----:B----4-:R-:W2:Y:S01]  /*e890*/  LDL.LU R2, [R1+0x680] ;  /* 0x0006800001027983 */ /* 0x010ea20000300800 */
[----:B------:R-:W-:-:S02]  /*e8a0*/  PRMT R4, RZ, 0x7610, R4 ;  /* 0x00007610ff047816 */ /* 0x000fc40000000004 */
[----:B------:R-:W-:Y:S02]  /*e8b0*/  PRMT R87, RZ, 0x7610, R87 ;  /* 0x00007610ff577816 */ /* 0x000fe40000000057 */
[----:B------:R-:W-:Y:S02]  /*e8c0*/  PRMT R84, RZ, 0x7610, R84 ;  /* 0x00007610ff547816 */ /* 0x000fe40000000054 */
[----:B------:R-:W-:Y:S01]  /*e8d0*/  PRMT R85, RZ, 0x7610, R85 ;  /* 0x00007610ff557816 */ /* 0x000fe20000000055 */
[----:B------:R-:W4:Y:S01]  /*e8e0*/  @!P2 LDG.E.U16 R4, desc[UR22][R68.64] ;  /* 0x000000164404a981 */ /* 0x000f22000c1e1500 */
[----:B------:R-:W-:Y:S02]  /*e8f0*/  PRMT R18, RZ, 0x7610, R18 ;  /* 0x00007610ff127816 */ /* 0x000fe40000000012 */
[----:B------:R-:W-:Y:S01]  /*e900*/  PRMT R19, RZ, 0x7610, R19 ;  /* 0x00007610ff137816 */ /* 0x000fe20000000013 */
[----:B------:R-:W3:Y:S01]  /*e910*/  @!P2 LDG.E.U16 R87, desc[UR22][R72.64] ;  /* 0x000000164857a981 */ /* 0x000ee2000c1e1500 */
[----:B------:R-:W-:-:S02]  /*e920*/  PRMT R16, RZ, 0x7610, R16 ;  /* 0x00007610ff107816 */ /* 0x000fc40000000010 */
[----:B------:R-:W-:Y:S01]  /*e930*/  PRMT R17, RZ, 0x7610, R17 ;  /* 0x00007610ff117816 */ /* 0x000fe20000000011 */
[----:B------:R-:W3:Y:S01]  /*e940*/  @!P2 LDG.E.U16 R84, desc[UR22][R76.64] ;  /* 0x000000164c54a981 */ /* 0x000ee2000c1e1500 */
[----:B------:R-:W-:Y:S02]  /*e950*/  PRMT R14, RZ, 0x7610, R14 ;  /* 0x00007610ff0e7816 */ /* 0x000fe4000000000e */
[----:B------:R-:W-:Y:S01]  /*e960*/  PRMT R15, RZ, 0x7610, R15 ;  /* 0x00007610ff0f7816 */ /* 0x000fe2000000000f */
[----:B------:R-:W3:Y:S01]  /*e970*/  @!P2 LDG.E.U16 R85, desc[UR22][R80.64] ;  /* 0x000000165055a981 */ /* 0x000ee2000c1e1500 */
[----:B------:R-:W-:Y:S02]  /*e980*/  PRMT R12, RZ, 0x7610, R12 ;  /* 0x00007610ff0c7816 */ /* 0x000fe4000000000c */
[----:B------:R-:W-:Y:S01]  /*e990*/  PRMT R13, RZ, 0x7610, R13 ;  /* 0x00007610ff0d7816 */ /* 0x000fe2000000000d */
[----:B------:R-:W3:Y:S01]  /*e9a0*/  @!P2 LDG.E.U16 R18, desc[UR22][R22.64] ;  /* 0x000000161612a981 */ /* 0x000ee2000c1e1500 */
[----:B------:R-:W-:-:S03]  /*e9b0*/  PRMT R92, RZ, 0x7610, R92 ;  /* 0x00007610ff5c7816 */ /* 0x000fc6000000005c */
        /* <DEDUP_REMOVED lines=14> */
[----:B------:R-:W3:Y:S04]  /*eaa0*/  @!P2 LDG.E.U16 R92, desc[UR22][R54.64] ;  /* 0x00000016365ca981 */ /* 0x000ee8000c1e1500 */
[----:B------:R-:W3:Y:S04]  /*eab0*/  @!P2 LDG.E.U16 R10, desc[UR22][R58.64] ;  /* 0x000000163a0aa981 */ /* 0x000ee8000c1e1500 */
[----:B------:R-:W3:Y:S04]  /*eac0*/  @!P2 LDG.E.U16 R11, desc[UR22][R62.64] ;  /* 0x000000163e0ba981 */ /* 0x000ee8000c1e1500 */
[----:B------:R-:W3:Y:S04]  /*ead0*/  @!P2 LDG.E.U16 R8, desc[UR22][R66.64] ;  /* 0x000000164208a981 */ /* 0x000ee8000c1e1500 */
[----:B------:R-:W3:Y:S04]  /*eae0*/  @!P2 LDG.E.U16 R9, desc[UR22][R70.64] ;  /* 0x000000164609a981 */ /* 0x000ee8000c1e1500 */
[----:B------:R-:W3:Y:S04]  /*eaf0*/  @!P2 LDG.E.U16 R6, desc[UR22][R74.64] ;  /* 0x000000164a06a981 */ /* 0x000ee8000c1e1500 */
[----:B------:R-:W3:Y:S04]  /*eb00*/  @!P2 LDG.E.U16 R7, desc[UR22][R78.64] ;  /* 0x000000164e07a981 */ /* 0x000ee8000c1e1500 */
[----:B------:R-:W3:Y:S04]  /*eb10*/  @!P2 LDG.E.U16 R5, desc[UR22][R82.64] ;  /* 0x000000165205a981 */ /* 0x000ee8000c1e1500 */
[----:B--2---:R0:W-:Y:S04]  /*eb20*/  STS.U16 [R29+UR9+0xef80], R2 ;  /* 0x00ef80021d007988 */ /* 0x0041e80008000409 */
[----:B0-----:R1:W5:Y:S04]  /*eb30*/  LDL.LU R29, [R1+0x67c] ;  /* 0x00067c00011d7983 */ /* 0x0013680000300800 */
[----:B------:R-:W2:Y:S04]  /*eb40*/  LDL.LU R2, [R1+0x678] ;  /* 0x0006780001027983 */ /* 0x000ea80000300800 */
[----:B--2---:R0:W-:Y:S04]  /*eb50*/  STS.U16 [R2+UR9+0x12000], R24 ;  /* 0x0120001802007988 */ /* 0x0041e80008000409 */
[----:B------:R2:W-:Y:S04]  /*eb60*/  STS.U16 [R2+UR9+0x12200], R25 ;  /* 0x0122001902007988 */ /* 0x0005e80008000409 */
[----:B---3--:R3:W-:Y:S04]  /*eb70*/  STS.U16 [R2+UR9+0x12400], R20 ;  /* 0x0124001402007988 */ /* 0x0087e80008000409 */
[----:B0-----:R1:W5:Y:S04]  /*eb80*/  LDL.LU R24, [R1+0x674] ;  /* 0x0006740001187983 */ /* 0x0013680000300800 */
[----:B--2---:R1:W5:Y:S04]  /*eb90*/  LDL.LU R25, [R1+0x670] ;  /* 0x0006700001197983 */ /* 0x0043680000300800 */
[----:B---3--:R1:W5:Y:S04]  /*eba0*/  LDL.LU R20, [R1+0x66c] ;  /* 0x00066c0001147983 */ /* 0x0083680000300800 */
[----:B------:R0:W-:Y:S04]  /*ebb0*/  STS.U16 [R2+UR9+0x12600], R21 ;  /* 0x0126001502007988 */ /* 0x0001e80008000409 */
[----:B------:R2:W-:Y:S04]  /*ebc0*/  STS.U16 [R2+UR9+0x12800], R93 ;  /* 0x0128005d02007988 */ /* 0x0005e80008000409 */
[----:B------:R3:W-:Y:S04]  /*ebd0*/  STS.U16 [R2+UR9+0x12a00], R0 ;  /* 0x012a000002007988 */ /* 0x0007e80008000409 */
        /* <DEDUP_REMOVED lines=10> */
[----:B----4-:R2:W-:Y:S04]  /*ec80*/  STS.U16 [R2+UR9+0x13800], R4 ;  /* 0x0138000402007988 */ /* 0x0105e80008000409 */
[----:B------:R3:W-:Y:S04]  /*ec90*/  STS.U16 [R2+UR9+0x13400], R89 ;  /* 0x0134005902007988 */ /* 0x0007e80008000409 */
[----:B0-----:R1:W5:Y:S01]  /*eca0*/  LDL.LU R88, [R1+0x650] ;  /* 0x0006500001587983 */ /* 0x0013620000300800 */
[----:B--2---:R-:W-:-:S03]  /*ecb0*/  LOP3.LUT R4, R2, 0x20, RZ, 0x3c, !PT ;  /* 0x0000002002047812 */ /* 0x004fc600078e3cff */
[----:B------:R0:W-:Y:S04]  /*ecc0*/  STS.U16 [R2+UR9+0x13600], R86 ;  /* 0x0136005602007988 */ /* 0x0001e80008000409 */
[----:B---3--:R1:W5:Y:S04]  /*ecd0*/  LDL.LU R89, [R1+0x64c] ;  /* 0x00064c0001597983 */ /* 0x0083680000300800 */
[----:B------:R2:W-:Y:S04]  /*ece0*/  STS.U16 [R2+UR9+0x13a00], R87 ;  /* 0x013a005702007988 */ /* 0x0005e80008000409 */
[----:B0-----:R1:W5:Y:S04]  /*ecf0*/  LDL.LU R86, [R1+0x648] ;  /* 0x0006480001567983 */ /* 0x0013680000300800 */
[----:B------:R0:W-:Y:S04]  /*ed00*/  STS.U16 [R2+UR9+0x13c00], R84 ;  /* 0x013c005402007988 */ /* 0x0001e80008000409 */
[----:B--2---:R1:W5:Y:S04]  /*ed10*/  LDL.LU R87, [R1+0x644] ;  /* 0x0006440001577983 */ /* 0x0043680000300800 */
        /* <DEDUP_REMOVED lines=33> */
[----:B0-----:R1:W5:Y:S01]  /*ef30*/  LDL.LU R7, [R1+0x600] ;  /* 0x0006000001077983 */ /* 0x0013620000300800 */
[----:B------:R0:W-:Y:S06]  /*ef40*/  MEMBAR.ALL.CTA ;  /* 0x0000000000007992 */ /* 0x0001ec0000008000 */
[----:B0-----:R-:W0:Y:S04]  /*ef50*/  FENCE.VIEW.ASYNC.S ;  /* 0x00000000000073c6 */ /* 0x001e280000000000 */
[----:B--2---:R1:W5:Y:S04]  /*ef60*/  LDL.LU R4, [R1+0x5fc] ;  /* 0x0005fc0001047983 */ /* 0x0043680000300800 */
[----:B------:R1:W5:Y:S01]  /*ef70*/  LDL.LU R5, [R1+0x5f8] ;  /* 0x0005f80001057983 */ /* 0x0003620000300800 */
[----:B------:R-:W-:-:S04]  /*ef80*/  ULEA UR11, UR24, UR9, 0x3 ;  /* 0x00000009180b7291 */ /* 0x000fc8000f8e18ff */
[----:B------:R-:W-:Y:S01]  /*ef90*/  UIADD3 UR11, UPT, UPT, UR11, 0x14000, URZ ;  /* 0x000140000b0b7890 */ /* 0x000fe2000fffe0ff */
[----:B0-----:R-:W-:Y:S06]  /*efa0*/  BAR.SYNC.DEFER_BLOCKING 0x0 ;  /* 0x0000000000007b1d */ /* 0x001fec0000010000 */
[----:B------:R-:W-:Y:S05]  /*efb0*/  @P0 BRA `(.L_x_9) ;  /* 0x0000000000900947 */ /* 0x000fea0003800000 */
[----:B------:R-:W-:Y:S02]  /*efc0*/  UIADD3 UR25, UPT, UPT, UR8, 0x80, URZ ;  /* 0x0000008008197890 */ /* 0x000fe4000fffe0ff */
[----:B------:R-:W-:Y:S02]  /*efd0*/  UIADD3 UR42, UPT, UPT, UR8, 0x80, URZ ;  /* 0x00000080082a7890 */ /* 0x000fe4000fffe0ff */
[----:B------:R-:W-:Y:S02]  /*efe0*/  UIADD3 UR43, UPT, UPT, UR8, 0x100, URZ ;  /* 0x00000100082b7890 */ /* 0x000fe4000fffe0ff */
[----:B------:R-:W-:Y:S02]  /*eff0*/  UIADD3 UR48, UPT, UPT, UR8, 0x100, URZ ;  /* 0x0000010008307890 */ /* 0x000fe4000fffe0ff */
[----:B------:R-:W-:Y:S01]  /*f000*/  UIADD3 UR49, UPT, UPT, UR8, 0x180, URZ ;  /* 0x0000018008317890 */ /* 0x000fe2000fffe0ff */
[----:B------:R-:W-:Y:S01]  /*f010*/  UMOV UR20, 0x0 ;  /* 0x0000000000147882 */ /* 0x000fe20000000000 */
[----:B------:R-:W-:Y:S01]  /*f020*/  UMOV UR21, 0x8208490 ;  /* 0x0820849000157882 */ /* 0x000fe20000000000 */
[----:B------:R-:W-:Y:S01]  /*f030*/  UMOV UR19, 0x40004040 ;  /* 0x4000404000137882 */ /* 0x000fe20000000000 */
[----:B------:R-:W-:-:S02]  /*f040*/  UIADD3 UR54, UPT, UPT, UR8, 0x180, URZ ;  /* 0x0000018008367890 */ /* 0x000fc4000fffe0ff */
[----:B------:R0:W-:Y:S01]  /*f050*/  UTCHMMA gdesc[UR18], gdesc[UR16], tmem[UR8], tmem[UR20], idesc[UR21], UPT ;  /* 0x00ff1410120075ea */ /* 0x0001e2000b800008 */
[----:B------:R-:W-:Y:S01]  /*f060*/  UMOV UR38, 0x0 ;  /* 0x0000000000267882 */ /* 0x000fe20000000000 */
[----:B------:R-:W-:Y:S01]  /*f070*/  UMOV UR39, 0x8208490 ;  /* 0x0820849000277882 */ /* 0x000fe20000000000 */
[----:B------:R-:W-:Y:S01]  /*f080*/  UMOV UR40, 0x0 ;  /* 0x0000000000287882 */ /* 0x000fe20000000000 */
[----:B------:R-:W-:Y:S01]  /*f090*/  UMOV UR41, 0x8208490 ;  /* 0x0820849000297882 */ /* 0x000fe20000000000 */
[----:B------:R-:W-:Y:S01]  /*f0a0*/  UMOV UR44, 0x0 ;  /* 0x00000000002c7882 */ /* 0x000fe20000000000 */
[----:B------:R-:W-:Y:S01]  /*f0b0*/  UMOV UR45, 0x8208490 ;  /* 0x08208490002d7882 */ /* 0x000fe20000000000 */
[----:B------:R0:W-:Y:S01]  /*f0c0*/  UTCHMMA gdesc[UR12], gdesc[UR14], tmem[UR8], tmem[UR38], idesc[UR39], UPT ;  /* 0x00ff260e0c0075ea */ /* 0x0001e2000b800008 */
        /* <DEDUP_REMOVED lines=8> */
[----:B------:R-:W-:Y:S01]  /*f150*/  UMOV UR6, UR11 ;  /* 0x0000000b00067c82 */ /* 0x000fe20008000000 */
[----:B------:R-:W-:Y:S01]  /*f160*/  UMOV UR7, URZ ;  /* 0x000000ff00077c82 */ /* 0x000fe20008000000 */
[----:B------:R0:W-:Y:S01]  /*f170*/  UTCHMMA gdesc[UR30], gdesc[UR16], tmem[UR43], tmem[UR46], idesc[UR47], UPT ;  /* 0x00ff2e101e0075ea */ /* 0x0001e2000b80002b */
[----:B------:R-:W-:Y:S01]  /*f180*/  UMOV UR56, 0x0 ;  /* 0x0000000000387882 */ /* 0x000fe20000000000 */
[----:B------:R-:W-:Y:S01]  /*f190*/  UMOV UR57, 0x8208490 ;  /* 0x0820849000397882 */ /* 0x000fe20000000000 */
[----:B------:R0:W-:Y:S01]  /*f1a0*/  UTCHMMA gdesc[UR32], gdesc[UR14], tmem[UR48], tmem[UR50], idesc[UR51], UPT ;  /* 0x00ff320e200075ea */ /* 0x0001e2000b800030 */
[----:B------:R-:W-:Y:S01]  /*f1b0*/  UMOV UR4, UR6 ;  /* 0x0000000600047c82 */ /* 0x000fe20008000000 */
[----:B------:R0:W-:Y:S01]  /*f1c0*/  UTCHMMA gdesc[UR34], gdesc[UR16], tmem[UR49], tmem[UR52], idesc[UR53], UPT ;  /* 0x00ff3410220075ea */ /* 0x0001e2000b800031 */
[----:B------:R0:W-:Y:S01]  /*f1d0*/  UTCHMMA gdesc[UR36], gdesc[UR14], tmem[UR54], tmem[UR56], idesc[UR57], UPT ;  /* 0x00ff380e240075ea */ /* 0x0001e2000b800036 */
[----:B------:R0:W-:Y:S01]  /*f1e0*/  UTCBAR [UR4], URZ ;  /* 0x000000ff040073e9 */ /* 0x0001e200080000ff */
[----:B------:R-:W-:Y:S01]  /*f1f0*/  NOP ;  /* 0x0000000000007918 */ /* 0x000fe20000000000 */
.L_x_9:
[----:B------:R2:W-:Y:S04]  /*f200*/  STL [R1+0x5f8], R2 ;  /* 0x0005f80201007387 */ /* 0x0005e80000100800 */
[----:B--2---:R-:W2:Y:S01]  /*f210*/  LDL.LU R2, [R1+0x434] ;  /* 0x0004340001027983 */ /* 0x004ea20000300800 */
[----:B------:R-:W-:-:S04]  /*f220*/  UIADD3 UR24, UPT, UPT, UR24, 0x1, URZ ;  /* 0x0000000118187890 */ /* 0x000fc8000fffe0ff */
[----:B------:R-:W-:-:S04]  /*f230*/  UISETP.GT.AND UP1, UPT, UR24, 0x1, UPT ;  /* 0x000000011800788c */ /* 0x000fc8000bf24270 */
[----:B0-----:R-:W-:Y:S02]  /*f240*/  USEL UR4, URZ, 0x1, !UP1 ;  /* 0x00000001ff047887 */ /* 0x001fe4000c800000 */
[----:B------:R-:W-:Y:S01]  /*f250*/  USEL UR24, UR24, URZ, !UP1 ;  /* 0x000000ff18187287 */ /* 0x000fe2000c800000 */
[----:B--2---:R-:W-:-:S05]  /*f260*/  VIADD R2, R2, 0xffffffff ;  /* 0xffffffff02027836 */ /* 0x004fca0000000000 */
[----:B------:R0:W-:Y:S01]  /*f270*/  STL [R1+0x434], R2 ;  /* 0x0004340201007387 */ /* 0x0001e20000100800 */
[----:B------:R-:W-:-:S03]  /*f280*/  ISETP.NE.U32.AND P2, PT, R2, RZ, PT ;  /* 0x000000ff0200720c */ /* 0x000fc60003f45070 */
[----:B0-----:R2:W5:Y:S01]  /*f290*/  LDL.LU R2, [R1+0x5f8] ;  /* 0x0005f80001027983 */ /* 0x0015620000300800 */
[----:B------:R-:W-:Y:S01]  /*f2a0*/  ULOP3.LUT UR6, UR5, UR4, URZ, 0x3c, !UPT ;  /* 0x0000000405067292 */ /* 0x000fe2000f8e3cff */
[----:B-----5:R-:W-:Y:S02]  /*f2b0*/  VIADD R0, R0, 0xffffffe0 ;  /* 0xffffffe000007836 */ /* 0x020fe40000000000 */
[----:B------:R-:W-:-:S04]  /*f2c0*/  UMOV UR4, UR5 ;  /* 0x0000000500047c82 */ /* 0x000fc80008000000 */
[----:B------:R-:W-:Y:S02]  /*f2d0*/  UMOV UR5, UR6 ;  /* 0x0000000600057c82 */ /* 0x000fe40008000000 */
[----:B--2---:R-:W-:Y:S05]  /*f2e0*/  @P2 BRA `(.L_x_10) ;  /* 0xffffff8c00e02947 */ /* 0x004fea000383ffff */
.L_x_7:
[----:B------:R-:W2:Y:S02]  /*f2f0*/  LDL.LU R93, [R1+0x5f4] ;  /* 0x0005f400015d7983 */ /* 0x000ea40000300800 */
[----:B--2---:R-:W-:-:S13]  /*f300*/  ISETP.GE.AND P0, PT, R93, 0x20, PT ;  /* 0x000000205d00780c */ /* 0x004fda0003f06270 */
[----:B------:R-:W-:Y:S05]  /*f310*/  @!P0 BRA `(.L_x_11) ;  /* 0x0000000000108947 */ /* 0x000fea0003800000 */
[----:B------:R-:W-:-:S06]  /*f320*/  USHF.L.U32 UR4, UR4, 0x1f, URZ ;  /* 0x0000001f04047899 */ /* 0x000fcc00080006ff */
[----:B------:R-:W-:-:S04]  /*f330*/  IMAD.U32 R0, RZ, RZ, UR4 ;  /* 0x00000004ff007e24 */ /* 0x000fc8000f8e00ff */
[----:B------:R-:W0:Y:S02]  /*f340*/  SYNCS.PHASECHK.TRANS64.TRYWAIT P0, [UR11], R0 ;  /* 0x00000000ff0075a7 */ /* 0x000e24000800110b */
[----:B0-----:R-:W-:Y:S05]  /*f350*/  @!P0 BRA `(.L_x_12) ;  /* 0x0000012800488947 */ /* 0x001fea0003800000 */
.L_x_11:
[----:B------:R-:W-:Y:S01]  /*f360*/  STL [R1+0x868], R65 ;  /* 0x0008684101007387 */ /* 0x000fe20000100800 */
[----:B------:R-:W0:Y:S03]  /*f370*/  LDCU.128 UR16, c[0x0][0x390] ;  /* 0x00007200ff1077ac */ /* 0x000e260008000c00 */
[----:B------:R-:W-:Y:S01]  /*f380*/  STL [R1+0x864], R62 ;  /* 0x0008643e01007387 */ /* 0x000fe20000100800 */
[----:B------:R-:W2:Y:S03]  /*f390*/  LDCU.64 UR32, c[0x0][0x398] ;  /* 0x00007300ff2077ac */ /* 0x000ea60008000a00 */
[----:B------:R-:W-:Y:S01]  /*f3a0*/  STL [R1+0x860], R59 ;  /* 0x0008603b01007387 */ /* 0x000fe20000100800 */
[----:B------:R-:W3:Y:S03]  /*f3b0*/  LDCU UR30, c[0x0][0x3b8] ;  /* 0x00007700ff1e77ac */ /* 0x000ee60008000800 */
[----:B------:R-:W-:Y:S01]  /*f3c0*/  STL [R1+0x86c], R59 ;  /* 0x00086c3b01007387 */ /* 0x000fe20000100800 */
[----:B------:R-:W4:Y:S03]  /*f3d0*/  LDCU.64 UR4, c[0x0][0x398] ;  /* 0x00007300ff0477ac */ /* 0x000f260008000a00 */
[----:B------:R-:W-:Y:S01]  /*f3e0*/  STL [R1+0x878], R59 ;  /* 0x0008783b01007387 */ /* 0x000fe20000100800 */
[----:B------:R-:W5:Y:S03]  /*f3f0*/  LDCU.64 UR12, c[0x0][0x398] ;  /* 0x00007300ff0c77ac */ /* 0x000f660008000a00 */
[----:B------:R-:W-:Y:S01]  /*f400*/  STL [R1+0x884], R59 ;  /* 0x0008843b01007387 */ /* 0x000fe20000100800 */
[----:B------:R-:W1:Y:S03]  /*f410*/  LDCU.64 UR28, c[0x0][0x398] ;  /* 0x00007300ff1c77ac */ /* 0x000e660008000a00 */
[----:B------:R-:W-:Y:S01]  /*f420*/  STL [R1+0x890], R59 ;  /* 0x0008903b01007387 */ /* 0x000fe20000100800 */
[----:B------:R-:W0:Y:S03]  /*f430*/  LDCU.64 UR26, c[0x0][0x398] ;  /* 0x00007300ff1a77ac */ /* 0x000e260008000a00 */
        /* <DEDUP_REMOVED lines=9> */
[----:B------:R-:W0:Y:S03]  /*f4d0*/  LDCU UR40, c[0x0][0x398] ;  /* 0x00007300ff2877ac */ /* 0x000e260008000800 */
        /* <DEDUP_REMOVED lines=49> */
[----:B------:R-:W0:Y:S01]  /*f7f0*/  LDCU UR71, c[0x0][0x398] ;  /* 0x00007300ff4777ac */ /* 0x000e220008000800 */
[----:B------:R-:W-:Y:S06]  /*f800*/  BAR.SYNC.DEFER_BLOCKING 0x0 ;  /* 0x0000000000007b1d */ /* 0x000fec0000010000 */
[----:B------:R-:W0:Y:S01]  /*f810*/  LDCU UR46, c[0x0][0x398] ;  /* 0x00007300ff2e77ac */ /* 0x000e220008000800 */
        /* <DEDUP_REMOVED lines=9> */
[----:B------:R-:W0:Y:S01]  /*f8b0*/  @!P1 SYNCS.CCTL.IV [UR9+0x14000] ;  /* 0x01400000ff0099b1 */ /* 0x000e220008000009 */
[----:B------:R-:W0:Y:S02]  /*f8c0*/  LDCU UR35, c[0x0][0x398] ;  /* 0x00007300ff2377ac */ /* 0x000e240008000800 */
        /* <DEDUP_REMOVED lines=26> */
[----:B------:R-:W-:Y:S04]  /*fa70*/  STL [R1+0x6a8], R74 ;  /* 0x0006a84a01007387 */ /* 0x000fe80000100800 */
[----:B------:R-:W-:Y:S04]  /*fa80*/  STL [R1+0x6a4], R73 ;  /* 0x0006a44901007387 */ /* 0x000fe80000100800 */
[----:B------:R-:W-:Y:S04]  /*fa90*/  STL [R1+0x6a0], R72 ;  /* 0x0006a04801007387 */ /* 0x000fe80000100800 */
[----:B------:R-:W-:Y:S04]  /*faa0*/  STL [R1+0x69c], R71 ;  /* 0x00069c4701007387 */ /* 0x000fe80000100800 */
[----:B------:R-:W-:Y:S04]  /*fab0*/  STL [R1+0x698], R70 ;  /* 0x0006984601007387 */ /* 0x000fe80000100800 */
[----:B------:R-:W-:Y:S04]  /*fac0*/  STL [R1+0x694], R69 ;  /* 0x0006944501007387 */ /* 0x000fe80000100800 */
[----:B------:R1:W-:Y:S01]  /*fad0*/  STL [R1+0x690], R68 ;  /* 0x0006904401007387 */ /* 0x0003e20000100800 */
[----:B0-----:R-:W-:Y:S06]  /*fae0*/  BAR.SYNC.DEFER_BLOCKING 0x0 ;  /* 0x0000000000007b1d */ /* 0x001fec0000010000 */
[----:B-1----:R-:W0:Y:S01]  /*faf0*/  LDTM.x64 R28, tmem[UR10] ;  /* 0x0000000a001c79ee */ /* 0x002e220008340000 */
[----:B------:R-:W-:Y:S04]  /*fb00*/  STL [R1+0x678], R3 ;  /* 0x0006780301007387 */ /* 0x000fe80000100800 */
[----:B------:R-:W-:Y:S04]  /*fb10*/  STL [R1+0x680], R3 ;  /* 0x0006800301007387 */ /* 0x000fe80000100800 */
[----:B------:R-:W-:Y:S04]  /*fb20*/  STL [R1+0x688], R3 ;  /* 0x0006880301007387 */ /* 0x000fe80000100800 */
[----:B------:R-:W-:Y:S01]  /*fb30*/  STL [R1+0x720], R3 ;  /* 0x0007200301007387 */ /* 0x000fe20000100800 */
[----:B------:R-:W1:Y:S03]  /*fb40*/  @!P1 SYNCS.CCTL.IV [UR9+0x14008] ;  /* 0x01400800ff0099b1 */ /* 0x000e660008000009 */
[----:B------:R-:W-:Y:S01]  /*fb50*/  STL [R1+0x674], R0 ;  /* 0x0006740001007387 */ /* 0x000fe20000100800 */
[----:B------:R-:W1:Y:S03]  /*fb60*/  LDCU UR9, c[0x0][0x398] ;  /* 0x00007300ff0977ac */ /* 0x000e660008000800 */
[----:B------:R-:W-:Y:S01]  /*fb70*/  STL [R1+0x724], R0 ;  /* 0x0007240001007387 */ /* 0x000fe20000100800 */
[----:B0-----:R-:W-:-:S03]  /*fb80*/  IMAD.MOV.U32 R9, RZ, RZ, R88 ;  /* 0x000000ffff097224 */ /* 0x001fc600078e0058 */
[----:B------:R-:W-:Y:S01]  /*fb90*/  STL.64 [R1+0x200], R28 ;  /* 0x0002001c01007387 */ /* 0x000fe20000100a00 */
[----:B------:R-:W-:-:S03]  /*fba0*/  IMAD.MOV.U32 R27, RZ, RZ, R87 ;  /* 0x000000ffff1b7224 */ /* 0x000fc600078e0057 */
        /* <DEDUP_REMOVED lines=11> */
[----:B------:R-:W-:Y:S04]  /*fc60*/  STL.64 [R1+0x260], R52 ;  /* 0x0002603401007387 */ /* 0x000fe80000100a00 */
[----:B------:R-:W-:Y:S04]  /*fc70*/  STL.64 [R1+0x268], R54 ;  /* 0x0002683601007387 */ /* 0x000fe80000100a00 */
[----:B------:R-:W-:Y:S01]  /*fc80*/  STL.64 [R1+0x270], R56 ;  /* 0x0002703801007387 */ /* 0x000fe20000100a00 */
[----:B0-----:R-:W-:-:S03]  /*fc90*/  IMAD.MOV.U32 R50, RZ, RZ, R86 ;  /* 0x000000ffff327224 */ /* 0x001fc600078e0056 */
[----:B------:R-:W-:Y:S04]  /*fca0*/  STL.64 [R1+0x278], R58 ;  /* 0x0002783a01007387 */ /* 0x000fe80000100a00 */
[----:B------:R-:W-:Y:S04]  /*fcb0*/  STL.64 [R1+0x280], R60 ;  /* 0x0002803c01007387 */ /* 0x000fe80000100a00 */
[----:B------:R0:W-:Y:S04]  /*fcc0*/  STL.64 [R1+0x288], R62 ;  /* 0x0002883e01007387 */ /* 0x0001e80000100a00 */
[----:B------:R-:W-:Y:S04]  /*fcd0*/  STL.64 [R1+0x290], R64 ;  /* 0x0002904001007387 */ /* 0x000fe80000100a00 */
[----:B------:R0:W-:Y:S04]  /*fce0*/  STL.64 [R1+0x298], R66 ;  /* 0x0002984201007387 */ /* 0x0001e80000100a00 */
        /* <DEDUP_REMOVED lines=10> */
[----:B------:R1:W-:Y:S04]  /*fd90*/  STL.64 [R1+0x2f8], R90 ;  /* 0x0002f85a01007387 */ /* 0x0003e80000100a00 */
[----:B0-----:R-:W2:Y:S04]  /*fda0*/  LDL.LU R62, [R1+0x2e4] ;  /* 0x0002e400013e7983 */ /* 0x001ea80000300800 */
[----:B------:R-:W2:Y:S04]  /*fdb0*/  LDL.LU R53, [R1+0x2e0] ;  /* 0x0002e00001357983 */ /* 0x000ea80000300800 */
[----:B------:R-:W2:Y:S04]  /*fdc0*/  LDL.LU R38, [R1+0x2dc] ;  /* 0x0002dc0001267983 */ /* 0x000ea80000300800 */
[----:B------:R-:W2:Y:S04]  /*fdd0*/  LDL.LU R30, [R1+0x2d8] ;  /* 0x0002d800011e7983 */ /* 0x000ea80000300800 */
[----:B------:R-:W2:Y:S04]  /*fde0*/  LDL.LU R21, [R1+0x2d4] ;  /* 0x0002d40001157983 */ /* 0x000ea80000300800 */
[----:B------:R-:W2:Y:S04]  /*fdf0*/  LDL.LU R12, [R1+0x2d0] ;  /* 0x0002d000010c7983 */ /* 0x000ea80000300800 */
[----:B------:R-:W2:Y:S04]  /*fe00*/  LDL.LU R66, [R1+0x2b0] ;  /* 0x0002b00001427983 */ /* 0x000ea80000300800 */
        /* <DEDUP_REMOVED lines=20> */
[----:B------:R-:W5:Y:S04]  /*ff50*/  LDL.LU R7, [R1+0x260] ;  /* 0x0002600001077983 */ /* 0x000f680000300800 */
[----:B------:R-:W5:Y:S04]  /*ff60*/  LDL.LU R4, [R1+0x25c] ;  /* 0x00025c0001047983 */ /* 0x000f680000300800 */
[----:B------:R-:W5:Y:S04]  /*ff70*/  LDL.LU R92, [R1+0x224] ;  /* 0x00022400015c7983 */ /* 0x000f680000300800 */
[----:B-1----:R-:W5:Y:S04]  /*ff80*/  LDL.LU R91, [R1+0x210] ;  /* 0x00021000015b7983 */ /* 0x002f680000300800 */
[----:B------:R-:W5:Y:S04]  /*ff90*/  LDL.LU R90, [R1+0x20c] ;  /* 0x00020c00015a7983 */ /* 0x000f680000300800 */
[----:B------:R-:W5:Y:S04]  /*ffa0*/  LDL.LU R89, [R1+0x208] ;  /* 0x0002080001597983 */ /* 0x000f680000300800 */
        /* <DEDUP_REMOVED lines=30> */
[----:B-----5:R-:W-:Y:S04]  /*10190*/  STL [R1+0x92c], R7 ;  /* 0x00092c0701007387 */ /* 0x020fe80000100800 */
[----:B------:R0:W-:Y:S04]  /*101a0*/  STL [R1+0x928], R4 ;  /* 0x0009280401007387 */ /* 0x0001e80000100800 */
[----:B------:R-:W-:Y:S04]  /*101b0*/  STL [R1+0x7a0], R92 ;  /* 0x0007a05c01007387 */ /* 0x000fe80000100800 */
[----:B------:R-:W-:Y:S01]  /*101c0*/  STL [R1+0x76c], R91 ;  /* 0x00076c5b01007387 */ /* 0x000fe20000100800 */
[----:B0-----:R-:W0:Y:S03]  /*101d0*/  LDTM.x64 R4, tmem[UR10+0x40] ;  /* 0x0000400a000479ee */ /* 0x001e260008340000 */
[----:B------:R-:W-:Y:S04]  /*101e0*/  STL [R1+0x764], R90 ;  /* 0x0007645a01007387 */ /* 0x000fe80000100800 */
[----:B------:R-:W-:Y:S04]  /*101f0*/  STL [R1+0x75c], R89 ;  /* 0x00075c5901007387 */ /* 0x000fe80000100800 */
[----:B0-----:R-:W-:Y:S01]  /*10200*/  STL.64 [R1+0x160], R28 ;  /* 0x0001601c01007387 */ /* 0x001fe20000100a00 */
[----:B------:R-:W-:-:S02]  /*10210*/  IMAD.MOV.U32 R93, RZ, RZ, R25 ;  /* 0x000000ffff5d7224 */ /* 0x000fc400078e0019 */
[----:B------:R-:W-:Y:S01]  /*10220*/  IMAD.MOV.U32 R85, RZ, RZ, R22 ;  /* 0x000000ffff557224 */ /* 0x000fe200078e0016 */
[----:B------:R-:W-:Y:S01]  /*10230*/  STL.64 [R1+0x168], R30 ;  /* 0x0001681e01007387 */ /* 0x000fe20000100a00 */
[----:B------:R-:W-:Y:S02]  /*10240*/  IMAD.MOV.U32 R82, RZ, RZ, R19 ;  /* 0x000000ffff527224 */ /* 0x000fe400078e0013 */
[----:B------:R-:W-:Y:S01]  /*10250*/  IMAD.MOV.U32 R79, RZ, RZ, R16 ;  /* 0x000000ffff4f7224 */ /* 0x000fe200078e0010 */
[----:B------:R-:W-:Y:S01]  /*10260*/  STL.64 [R1+0x170], R32 ;  /* 0x0001702001007387 */ /* 0x000fe20000100a00 */
[----:B------:R-:W-:Y:S02]  /*10270*/  IMAD.MOV.U32 R76, RZ, RZ, R13 ;  /* 0x000000ffff4c7224 */ /* 0x000fe400078e000d */
[----:B------:R-:W-:Y:S01]  /*10280*/  IMAD.MOV.U32 R73, RZ, RZ, R10 ;  /* 0x000000ffff497224 */ /* 0x000fe200078e000a */
[----:B------:R-:W-:Y:S01]  /*10290*/  STL.64 [R1+0x178], R34 ;  /* 0x0001782201007387 */ /* 0x000fe20000100a00 */
        /* <DEDUP_REMOVED lines=34> */
[----:B0-----:R-:W2:Y:S04]  /*104c0*/  LDL.LU R63, [R1+0x97c] ;  /* 0x00097c00013f7983 */ /* 0x001ea80000300800 */
[----:B------:R-:W3:Y:S04]  /*104d0*/  LDL.LU R60, [R1+0x978] ;  /* 0x00097800013c7983 */ /* 0x000ee80000300800 */
[----:B------:R-:W4:Y:S04]  /*104e0*/  LDL.LU R57, [R1+0x974] ;  /* 0x0009740001397983 */ /* 0x000f280000300800 */
[----:B------:R-:W5:Y:S04]  /*104f0*/  LDL.LU R54, [R1+0x970] ;  /* 0x0009700001367983 */ /* 0x000f680000300800 */
        /* <DEDUP_REMOVED lines=21> */
[----:B--2---:R-:W-:Y:S04]  /*10650*/  STL.64 [R1+0x920], R62 ;  /* 0x0009203e01007387 */ /* 0x004fe80000100a00 */
[----:B---3--:R-:W-:Y:S04]  /*10660*/  STL [R1+0x91c], R60 ;  /* 0x00091c3c01007387 */ /* 0x008fe80000100800 */
[----:B----4-:R-:W-:Y:S04]  /*10670*/  STL [R1+0x918], R57 ;  /* 0x0009183901007387 */ /* 0x010fe80000100800 */
[----:B-----5:R-:W-:Y:S04]  /*10680*/  STL [R1+0x914], R54 ;  /* 0x0009143601007387 */ /* 0x020fe80000100800 */
        /* <DEDUP_REMOVED lines=19> */
[----:B------:R-:W2:Y:S04]  /*107c0*/  LDL.LU R91, [R1+0x2b8] ;  /* 0x0002b800015b7983 */ /* 0x000ea80000300800 */
[----:B------:R-:W3:Y:S04]  /*107d0*/  LDL.LU R92, [R1+0x2b4] ;  /* 0x0002b400015c7983 */ /* 0x000ee80000300800 */
        /* <DEDUP_REMOVED lines=10> */
[----:B------:R1:W-:Y:S01]  /*10880*/  STL [R1+0x784], R77 ;  /* 0x0007844d01007387 */ /* 0x0003e20000100800 */
[----:B0-----:R-:W0:Y:S03]  /*10890*/  LDTM.x64 R4, tmem[UR10+0x80] ;  /* 0x0000800a000479ee */ /* 0x001e260008340000 */
[----:B-1----:R-:W4:Y:S04]  /*108a0*/  LDL.LU R77, [R1+0x2bc] ;  /* 0x0002bc00014d7983 */ /* 0x002f280000300800 */
        /* <DEDUP_REMOVED lines=12> */
[----:B-1----:R-:W5:Y:S04]  /*10970*/  LDL.LU R83, [R1+0x2c0] ;  /* 0x0002c00001537983 */ /* 0x002f680000300800 */
[----:B------:R-:W-:Y:S04]  /*10980*/  STL [R1+0x740], R84 ;  /* 0x0007405401007387 */ /* 0x000fe80000100800 */
[----:B------:R-:W-:Y:S04]  /*10990*/  STL [R1+0x7d0], R84 ;  /* 0x0007d05401007387 */ /* 0x000fe80000100800 */
[----:B------:R-:W-:Y:S04]  /*109a0*/  STL [R1+0x73c], R85 ;  /* 0x00073c5501007387 */ /* 0x000fe80000100800 */
[----:B------:R1:W-:Y:S04]  /*109b0*/  STL [R1+0x7c8], R85 ;  /* 0x0007c85501007387 */ /* 0x0003e80000100800 */
[----:B-1----:R-:W2:Y:S04]  /*109c0*/  LDL.LU R85, [R1+0x2c4] ;  /* 0x0002c40001557983 */ /* 0x002ea80000300800 */
        /* <DEDUP_REMOVED lines=10> */
[----:B0-----:R-:W-:Y:S04]  /*10a70*/  STL.64 [R1], R4 ;  /* 0x0000000401007387 */ /* 0x001fe80000100a00 */
        /* <DEDUP_REMOVED lines=30> */
[----:B------:R1:W-:Y:S04]  /*10c60*/  STL.64 [R1+0xf0], R64 ;  /* 0x0000f04001007387 */ /* 0x0003e80000100a00 */
[----:B------:R1:W-:Y:S04]  /*10c70*/  STL [R1+0xf8], R66 ;  /* 0x0000f84201007387 */ /* 0x0003e80000100800 */
[----:B0-----:R-:W2:Y:S04]  /*10c80*/  LDL.LU.64 R62, [R1+0x920] ;  /* 0x00092000013e7983 */ /* 0x001ea80000300a00 */
        /* <DEDUP_REMOVED lines=8> */
[----:B------:R-:W2:Y:S04]  /*10d10*/  LDL.LU.64 R38, [R1+0x8f8] ;  /* 0x0008f80001267983 */ /* 0x000ea80000300a00 */
        /* <DEDUP_REMOVED lines=18> */
[----:B-1----:R-:W2:Y:S04]  /*10e40*/  LDL.LU R65, [R1+0xe4] ;  /* 0x0000e40001417983 */ /* 0x002ea80000300800 */
        /* <DEDUP_REMOVED lines=8> */
[----:B------:R-:W5:Y:S04]  /*10ed0*/  LDL.LU R84, [R1+0xc0] ;  /* 0x0000c00001547983 */ /* 0x000f680000300800 */
[----:B------:R-:W4:Y:S04]  /*10ee0*/  LDL.LU R79, [R1+0xbc] ;  /* 0x0000bc00014f7983 */ /* 0x000f280000300800 */
[----:B------:R-:W2:Y:S04]  /*10ef0*/  LDL.LU R75, [R1+0xb8] ;  /* 0x0000b800014b7983 */ /* 0x000ea80000300800 */
[----:B------:R-:W3:Y:S04]  /*10f00*/  LDL.LU R71, [R1+0xb4] ;  /* 0x0000b40001477983 */ /* 0x000ee80000300800 */
        /* <DEDUP_REMOVED lines=42> */
[----:B------:R0:W3:Y:S04]  /*111b0*/  LDL.LU R59, [R1+0x8b4] ;  /* 0x0008b400013b7983 */ /* 0x0000e80000300800 */
[----:B--2---:R1:W-:Y:S04]  /*111c0*/  STL [R1+0x818], R78 ;  /* 0x0008184e01007387 */ /* 0x0043e80000100800 */
[----:B-1----:R-:W2:Y:S04]  /*111d0*/  LDL.LU R78, [R1+0x2c8] ;  /* 0x0002c800014e7983 */ /* 0x002ea80000300800 */
[----:B------:R-:W-:Y:S04]  /*111e0*/  STL [R1+0x814], R76 ;  /* 0x0008144c01007387 */ /* 0x000fe80000100800 */
[----:B------:R-:W-:Y:S04]  /*111f0*/  STL [R1+0x80c], R74 ;  /* 0x00080c4a01007387 */ /* 0x000fe80000100800 */
[----:B------:R-:W-:Y:S04]  /*11200*/  STL [R1+0x808], R73 ;  /* 0x0008084901007387 */ /* 0x000fe80000100800 */
[----:B------:R-:W-:Y:S04]  /*11210*/  STL [R1+0x800], R72 ;  /* 0x0008004801007387 */ /* 0x000fe80000100800 */
[----:B------:R-:W-:Y:S04]  /*11220*/  STL [R1+0x7fc], R70 ;  /* 0x0007fc4601007387 */ /* 0x000fe80000100800 */
[----:B------:R-:W-:Y:S01]  /*11230*/  STL [R1+0x7f4], R68 ;  /* 0x0007f44401007387 */ /* 0x000fe20000100800 */
[----:B---3--:R-:W-:-:S03]  /*11240*/  F2FP.BF16.F32.PACK_AB R59, R30, R38 ;  /* 0x000000261e3b723e */ /* 0x008fc600000010ff */
[----:B------:R-:W-:Y:S04]  /*11250*/  STL [R1+0x7f0], R87 ;  /* 0x0007f05701007387 */ /* 0x000fe80000100800 */
[----:B------:R1:W-:Y:S04]  /*11260*/  STL [R1+0x7e8], R93 ;  /* 0x0007e85d01007387 */ /* 0x0003e80000100800 */
[----:B-1----:R-:W3:Y:S04]  /*11270*/  LDL.LU R93, [R1+0x2cc] ;  /* 0x0002cc00015d7983 */ /* 0x002ee80000300800 */
[----:B------:R-:W-:Y:S04]  /*11280*/  STL [R1+0x7e4], R3 ;  /* 0x0007e40301007387 */ /* 0x000fe80000100800 */
[----:B------:R-:W-:Y:S04]  /*11290*/  STL [R1+0x7dc], R0 ;  /* 0x0007dc0001007387 */ /* 0x000fe80000100800 */
[----:B------:R-:W2:Y:S04]  /*112a0*/  LDL.LU R30, [R1+0x8b0] ;  /* 0x0008b000011e7983 */ /* 0x000ea80000300800 */
[----:B------:R-:W2:Y:S04]  /*112b0*/  LDL.LU R38, [R1+0x8ac] ;  /* 0x0008ac0001267983 */ /* 0x000ea80000300800 */
[----:B------:R1:W-:Y:S04]  /*112c0*/  STL [R1+0x324], R59 ;  /* 0x0003243b01007387 */ /* 0x0003e80000100800 */
[----:B-1----:R0:W2:Y:S02]  /*112d0*/  LDL.LU R59, [R1+0x8a8] ;  /* 0x0008a800013b7983 */ /* 0x0020a40000300800 */
[----:B--2---:R-:W-:-:S02]  /*112e0*/  F2FP.BF16.F32.PACK_AB R59, R53, R62 ;  /* 0x0000003e353b723e */ /* 0x004fc400000010ff */
        /* <DEDUP_REMOVED lines=11> */
[----:B------:R0:W2:Y:S04]  /*113a0*/  LDL.LU R9, [R1+0x888] ;  /* 0x0008880001097983 */ /* 0x0000a80000300800 */
[----:B------:R1:W-:Y:S04]  /*113b0*/  STL [R1+0x30c], R59 ;  /* 0x00030c3b01007387 */ /* 0x0003e80000100800 */
[----:B-1----:R0:W2:Y:S02]  /*113c0*/  LDL.LU R59, [R1+0x884] ;  /* 0x00088400013b7983 */ /* 0x0020a40000300800 */
[----:B--2---:R-:W-:-:S02]  /*113d0*/  F2FP.BF16.F32.PACK_AB R59, R18, R27 ;  /* 0x0000001b123b723e */ /* 0x004fc400000010ff */
[----:B------:R0:W2:Y:S04]  /*113e0*/  LDL.LU R18, [R1+0x880] ;  /* 0x0008800001127983 */ /* 0x0000a80000300800 */
[----:B------:R0:W2:Y:S04]  /*113f0*/  LDL.LU R27, [R1+0x87c] ;  /* 0x00087c00011b7983 */ /* 0x0000a80000300800 */
[----:B------:R1:W-:Y:S04]  /*11400*/  STL [R1+0x304], R59 ;  /* 0x0003043b01007387 */ /* 0x0003e80000100800 */
[----:B-1----:R0:W2:Y:S02]  /*11410*/  LDL.LU R59, [R1+0x878] ;  /* 0x00087800013b7983 */ /* 0x0020a40000300800 */
[----:B--2---:R-:W-:-:S02]  /*11420*/  F2FP.BF16.F32.PACK_AB R59, R35, R50 ;  /* 0x00000032233b723e */ /* 0x004fc400000010ff */
[----:B------:R0:W2:Y:S04]  /*11430*/  LDL.LU R35, [R1+0x874] ;  /* 0x0008740001237983 */ /* 0x0000a80000300800 */
[----:B------:R0:W2:Y:S04]  /*11440*/  LDL.LU R50, [R1+0x870] ;  /* 0x0008700001327983 */ /* 0x0000a80000300800 */
[----:B------:R1:W-:Y:S04]  /*11450*/  STL [R1+0x2fc], R59 ;  /* 0x0002fc3b01007387 */ /* 0x0003e80000100800 */
[----:B-1----:R0:W4:Y:S01]  /*11460*/  LDL.LU R59, [R1+0x86c] ;  /* 0x00086c00013b7983 */ /* 0x0021220000300800 */
[----:B------:R-:W-:-:S02]  /*11470*/  F2FP.BF16.F32.PACK_AB R27, R32, R30 ;  /* 0x0000001e201b723e */ /* 0x000fc400000010ff */
[----:B------:R-:W-:Y:S02]  /*11480*/  F2FP.BF16.F32.PACK_AB R18, R24, R21 ;  /* 0x000000151812723e */ /* 0x000fe400000010ff */
[----:B------:R-:W-:Y:S02]  /*11490*/  F2FP.BF16.F32.PACK_AB R9, R15, R12 ;  /* 0x0000000c0f09723e */ /* 0x000fe400000010ff */
[----:B---3--:R-:W-:Y:S02]  /*114a0*/  F2FP.BF16.F32.PACK_AB R87, R6, R93 ;  /* 0x0000005d0657723e */ /* 0x008fe400000010ff */
[----:B------:R-:W-:Y:S02]  /*114b0*/  F2FP.BF16.F32.PACK_AB R76, R67, R78 ;  /* 0x0000004e434c723e */ /* 0x000fe400000010ff */
[----:B--2---:R-:W-:Y:S02]  /*114c0*/  F2FP.BF16.F32.PACK_AB R50, R56, R53 ;  /* 0x000000353832723e */ /* 0x004fe400000010ff */
[----:B------:R-:W-:-:S02]  /*114d0*/  F2FP.BF16.F32.PACK_AB R35, R47, R38 ;  /* 0x000000262f23723e */ /* 0x000fc400000010ff */
[----:B----4-:R-:W-:Y:S02]  /*114e0*/  F2FP.BF16.F32.PACK_AB R59, R65, R62 ;  /* 0x0000003e413b723e */ /* 0x010fe400000010ff */
[----:B------:R0:W2:Y:S04]  /*114f0*/  LDL.LU R65, [R1+0x868] ;  /* 0x0008680001417983 */ /* 0x0000a80000300800 */
[----:B------:R0:W3:Y:S04]  /*11500*/  LDL.LU R62, [R1+0x864] ;  /* 0x00086400013e7983 */ /* 0x0000e80000300800 */
[----:B------:R1:W-:Y:S04]  /*11510*/  STL [R1+0x2f4], R59 ;  /* 0x0002f43b01007387 */ /* 0x0003e80000100800 */
[----:B-1----:R0:W4:Y:S04]  /*11520*/  LDL.LU R59, [R1+0x860] ;  /* 0x00086000013b7983 */ /* 0x0021280000300800 */
[----:B------:R0:W4:Y:S04]  /*11530*/  LDL.LU R56, [R1+0x85c] ;  /* 0x00085c0001387983 */ /* 0x0001280000300800 */
[----:B------:R0:W4:Y:S04]  /*11540*/  LDL.LU R53, [R1+0x858] ;  /* 0x0008580001357983 */ /* 0x0001280000300800 */
        /* <DEDUP_REMOVED lines=19> */
[----:B------:R0:W4:Y:S01]  /*11680*/  LDL.LU R67, [R1+0x81c] ;  /* 0x00081c0001437983 */ /* 0x0001220000300800 */
[----:B------:R-:W-:Y:S01]  /*11690*/  F2FP.BF16.F32.PACK_AB R74, R86, R85 ;  /* 0x00000055564a723e */ /* 0x000fe200000010ff */
[----:B------:R-:W-:Y:S01]  /*116a0*/  IMAD.MOV.U32 R78, RZ, RZ, R42 ;  /* 0x000000ffff4e7224 */ /* 0x000fe200078e002a */
[----:B-----5:R-:W-:Y:S01]  /*116b0*/  F2FP.BF16.F32.PACK_AB R73, R84, R83 ;  /* 0x000000535449723e */ /* 0x020fe200000010ff */
[----:B------:R-:W-:Y:S01]  /*116c0*/  STL [R1+0x2cc], R87 ;  /* 0x0002cc5701007387 */ /* 0x000fe20000100800 */
[----:B------:R-:W-:-:S02]  /*116d0*/  F2FP.BF16.F32.PACK_AB R72, R79, R77 ;  /* 0x0000004d4f48723e */ /* 0x000fc400000010ff */
[----:B------:R-:W-:Y:S01]  /*116e0*/  F2FP.BF16.F32.PACK_AB R70, R75, R91 ;  /* 0x0000005b4b46723e */ /* 0x000fe200000010ff */
[----:B------:R1:W-:Y:S01]  /*116f0*/  STL [R1+0x2c8], R76 ;  /* 0x0002c84c01007387 */ /* 0x0003e20000100800 */
[----:B------:R-:W-:Y:S02]  /*11700*/  F2FP.BF16.F32.PACK_AB R68, R71, R92 ;  /* 0x0000005c4744723e */ /* 0x000fe400000010ff */
[----:B------:R-:W-:Y:S01]  /*11710*/  F2FP.BF16.F32.PACK_AB R3, R46, R45 ;  /* 0x0000002d2e03723e */ /* 0x000fe200000010ff */
[----:B------:R5:W-:Y:S01]  /*11720*/  STL [R1+0x2c4], R74 ;  /* 0x0002c44a01007387 */ /* 0x000be20000100800 */
[----:B------:R-:W-:-:S03]  /*11730*/  F2FP.BF16.F32.PACK_AB R0, R44, R43 ;  /* 0x0000002b2c00723e */ /* 0x000fc600000010ff */
[----:B------:R0:W-:Y:S04]  /*11740*/  STL [R1+0x2c0], R73 ;  /* 0x0002c04901007387 */ /* 0x0001e80000100800 */
[----:B------:R0:W-:Y:S01]  /*11750*/  STL [R1+0x2bc], R72 ;  /* 0x0002bc4801007387 */ /* 0x0001e20000100800 */
[----:B-1----:R-:W-:-:S03]  /*11760*/  IMAD.MOV.U32 R76, RZ, RZ, R41 ;  /* 0x000000ffff4c7224 */ /* 0x002fc600078e0029 */
[----:B------:R1:W-:Y:S04]  /*11770*/  STL [R1+0x2b8], R70 ;  /* 0x0002b84601007387 */ /* 0x0003e80000100800 */
[----:B------:R0:W-:Y:S01]  /*11780*/  STL [R1+0x2b4], R68 ;  /* 0x0002b44401007387 */ /* 0x0001e20000100800 */
[----:B------:R-:W-:Y:S02]  /*11790*/  F2FP.BF16.F32.PACK_AB R82, R78, R76 ;  /* 0x0000004c4e52723e */ /* 0x000fe400000010ff */
[----:B--2---:R-:W-:Y:S02]  /*117a0*/  F2FP.BF16.F32.PACK_AB R65, R69, R66 ;  /* 0x000000424541723e */ /* 0x004fe400000010ff */
[----:B---3--:R-:W-:-:S03]  /*117b0*/  F2FP.BF16.F32.PACK_AB R62, R64, R63 ;  /* 0x0000003f403e723e */ /* 0x008fc600000010ff */
[----:B------:R-:W-:Y:S04]  /*117c0*/  STL [R1+0x2b0], R65 ;  /* 0x0002b04101007387 */ /* 0x000fe80000100800 */
[----:B------:R-:W-:Y:S01]  /*117d0*/  STL [R1+0x2ac], R62 ;  /* 0x0002ac3e01007387 */ /* 0x000fe20000100800 */
[----:B----4-:R-:W-:Y:S02]  /*117e0*/  F2FP.BF16.F32.PACK_AB R59, R61, R60 ;  /* 0x0000003c3d3b723e */ /* 0x010fe400000010ff */
[----:B------:R-:W-:-:S03]  /*117f0*/  F2FP.BF16.F32.PACK_AB R56, R58, R57 ;  /* 0x000000393a38723e */ /* 0x000fc600000010ff */
[----:B------:R-:W-:Y:S01]  /*11800*/  STL [R1+0x2a8], R59 ;  /* 0x0002a83b01007387 */ /* 0x000fe20000100800 */
[----:B------:R-:W-:-:S03]  /*11810*/  F2FP.BF16.F32.PACK_AB R53, R55, R54 ;  /* 0x000000363735723e */ /* 0x000fc600000010ff */
[----:B------:R-:W-:Y:S04]  /*11820*/  STL [R1+0x2a4], R56 ;  /* 0x0002a43801007387 */ /* 0x000fe80000100800 */
[----:B------:R-:W-:Y:S01]  /*11830*/  STL [R1+0x2a0], R53 ;  /* 0x0002a03501007387 */ /* 0x000fe20000100800 */
[----:B------:R-:W-:Y:S02]  /*11840*/  F2FP.BF16.F32.PACK_AB R50, R52, R51 ;  /* 0x000000333432723e */ /* 0x000fe400000010ff */
[----:B------:R-:W-:-:S03]  /*11850*/  F2FP.BF16.F32.PACK_AB R47, R49, R48 ;  /* 0x00000030312f723e */ /* 0x000fc600000010ff */
[----:B------:R-:W-:Y:S04]  /*11860*/  STL [R1+0x29c], R50 ;  /* 0x00029c3201007387 */ /* 0x000fe80000100800 */
[----:B------:R-:W-:Y:S04]  /*11870*/  STL [R1+0x298], R47 ;  /* 0x0002982f01007387 */ /* 0x000fe80000100800 */
[----:B------:R2:W-:Y:S04]  /*11880*/  STL [R1+0x294], R3 ;  /* 0x0002940301007387 */ /* 0x0005e80000100800 */
[----:B------:R3:W-:Y:S04]  /*11890*/  STL [R1+0x290], R0 ;  /* 0x0002900001007387 */ /* 0x0007e80000100800 */
[----:B-----5:R-:W4:Y:S04]  /*118a0*/  LDL.LU R74, [R1+0x54] ;  /* 0x00005400014a7983 */ /* 0x020f280000300800 */
[----:B0-----:R-:W4:Y:S04]  /*118b0*/  LDL.LU R73, [R1+0x254] ;  /* 0x0002540001497983 */ /* 0x001f280000300800 */
[----:B------:R-:W5:Y:S01]  /*118c0*/  LDL.LU R72, [R1+0x50] ;  /* 0x0000500001487983 */ /* 0x000f620000300800 */
[----:B------:R-:W-:-:S03]  /*118d0*/  F2FP.BF16.F32.PACK_AB R38, R40, R39 ;  /* 0x000000272826723e */ /* 0x000fc600000010ff */
[----:B-1----:R-:W5:Y:S04]  /*118e0*/  LDL.LU R70, [R1+0x250] ;  /* 0x0002500001467983 */ /* 0x002f680000300800 */
[----:B------:R-:W4:Y:S01]  /*118f0*/  LDL.LU R68, [R1+0x4c] ;  /* 0x00004c0001447983 */ /* 0x000f220000300800 */
[----:B------:R-:W-:-:S03]  /*11900*/  F2FP.BF16.F32.PACK_AB R35, R37, R36 ;  /* 0x000000242523723e */ /* 0x000fc600000010ff */
[----:B------:R-:W4:Y:S04]  /*11910*/  LDL.LU R87, [R1+0x24c] ;  /* 0x00024c0001577983 */ /* 0x000f280000300800 */
[----:B------:R-:W4:Y:S01]  /*11920*/  LDL.LU R93, [R1+0x48] ;  /* 0x00004800015d7983 */ /* 0x000f220000300800 */
[----:B------:R-:W-:-:S03]  /*11930*/  F2FP.BF16.F32.PACK_AB R32, R34, R33 ;  /* 0x000000212220723e */ /* 0x000fc600000010ff */
[----:B--2---:R-:W2:Y:S04]  /*11940*/  LDL.LU R3, [R1+0x248] ;  /* 0x0002480001037983 */ /* 0x004ea80000300800 */
[----:B---3--:R-:W3:Y:S01]  /*11950*/  LDL.LU R0, [R1+0x44] ;  /* 0x0000440001007983 */ /* 0x008ee20000300800 */
[----:B------:R-:W-:-:S03]  /*11960*/  F2FP.BF16.F32.PACK_AB R30, R2, R31 ;  /* 0x0000001f021e723e */ /* 0x000fc600000010ff */
[----:B------:R-:W3:Y:S04]  /*11970*/  LDL.LU R83, [R1+0x244] ;  /* 0x0002440001537983 */ /* 0x000ee80000300800 */
[----:B------:R-:W2:Y:S01]  /*11980*/  LDL.LU R84, [R1+0x240] ;  /* 0x0002400001547983 */ /* 0x000ea20000300800 */
[----:B------:R-:W-:-:S03]  /*11990*/  F2FP.BF16.F32.PACK_AB R27, R29, R28 ;  /* 0x0000001c1d1b723e */ /* 0x000fc600000010ff */
[----:B------:R-:W-:Y:S04]  /*119a0*/  STL [R1+0x28c], R38 ;  /* 0x00028c2601007387 */ /* 0x000fe80000100800 */
[----:B------:R-:W2:Y:S01]  /*119b0*/  LDL.LU R85, [R1+0x23c] ;  /* 0x00023c0001557983 */ /* 0x000ea20000300800 */
[----:B------:R-:W-:-:S03]  /*119c0*/  F2FP.BF16.F32.PACK_AB R24, R26, R25 ;  /* 0x000000191a18723e */ /* 0x000fc600000010ff */
[----:B------:R-:W-:Y:S04]  /*119d0*/  STL [R1+0x288], R35 ;  /* 0x0002882301007387 */ /* 0x000fe80000100800 */
[----:B------:R-:W2:Y:S01]  /*119e0*/  LDL.LU R86, [R1+0x238] ;  /* 0x0002380001567983 */ /* 0x000ea20000300800 */
[----:B------:R-:W-:-:S03]  /*119f0*/  F2FP.BF16.F32.PACK_AB R21, R23, R22 ;  /* 0x000000161715723e */ /* 0x000fc600000010ff */
[----:B------:R-:W-:Y:S01]  /*11a00*/  STL [R1+0x284], R32 ;  /* 0x0002842001007387 */ /* 0x000fe20000100800 */
[----:B------:R-:W-:-:S03]  /*11a10*/  F2FP.BF16.F32.PACK_AB R18, R20, R19 ;  /* 0x000000131412723e */ /* 0x000fc600000010ff */
[----:B------:R-:W2:Y:S04]  /*11a20*/  LDL.LU R2, [R1+0x234] ;  /* 0x0002340001027983 */ /* 0x000ea80000300800 */
[----:B------:R-:W-:Y:S01]  /*11a30*/  STL [R1+0x280], R30 ;  /* 0x0002801e01007387 */ /* 0x000fe20000100800 */
[----:B------:R-:W-:-:S03]  /*11a40*/  F2FP.BF16.F32.PACK_AB R15, R17, R16 ;  /* 0x00000010110f723e */ /* 0x000fc600000010ff */
[----:B------:R-:W2:Y:S04]  /*11a50*/  LDL.LU R69, [R1+0x230] ;  /* 0x0002300001457983 */ /* 0x000ea80000300800 */
[----:B------:R-:W-:Y:S01]  /*11a60*/  STL [R1+0x27c], R27 ;  /* 0x00027c1b01007387 */ /* 0x000fe20000100800 */
[----:B------:R-:W-:-:S03]  /*11a70*/  F2FP.BF16.F32.PACK_AB R12, R14, R13 ;  /* 0x0000000d0e0c723e */ /* 0x000fc600000010ff */
[----:B------:R-:W2:Y:S04]  /*11a80*/  LDL.LU R71, [R1+0x22c] ;  /* 0x00022c0001477983 */ /* 0x000ea80000300800 */
[----:B------:R-:W-:Y:S04]  /*11a90*/  STL [R1+0x278], R24 ;  /* 0x0002781801007387 */ /* 0x000fe80000100800 */
[----:B------:R-:W2:Y:S01]  /*11aa0*/  LDL.LU R92, [R1+0x228] ;  /* 0x00022800015c7983 */ /* 0x000ea20000300800 */
[----:B------:R-:W-:-:S03]  /*11ab0*/  F2FP.BF16.F32.PACK_AB R9, R11, R10 ;  /* 0x0000000a0b09723e */ /* 0x000fc600000010ff */
[----:B------:R-:W-:Y:S01]  /*11ac0*/  STL [R1+0x274], R21 ;  /* 0x0002741501007387 */ /* 0x000fe20000100800 */
[----:B------:R-:W-:-:S03]  /*11ad0*/  F2FP.BF16.F32.PACK_AB R67, R5, R4 ;  /* 0x000000040543723e */ /* 0x000fc600000010ff */
[----:B------:R-:W-:Y:S01]  /*11ae0*/  STL [R1+0x270], R18 ;  /* 0x0002701201007387 */ /* 0x000fe20000100800 */
[----:B------:R-:W-:-:S03]  /*11af0*/  F2FP.BF16.F32.PACK_AB R6, R8, R7 ;  /* 0x000000070806723e */ /* 0x000fc600000010ff */
[----:B------:R-:W2:Y:S04]  /*11b00*/  LDL.LU R75, [R1+0x220] ;  /* 0x00022000014b7983 */ /* 0x000ea80000300800 */
[----:B------:R-:W-:Y:S04]  /*11b10*/  STL [R1+0x26c], R15 ;  /* 0x00026c0f01007387 */ /* 0x000fe80000100800 */
[----:B------:R-:W2:Y:S04]  /*11b20*/  LDL.LU R77, [R1+0x21c] ;  /* 0x00021c00014d7983 */ /* 0x000ea80000300800 */
[----:B------:R-:W-:Y:S04]  /*11b30*/  STL [R1+0x268], R12 ;  /* 0x0002680c01007387 */ /* 0x000fe80000100800 */
[----:B------:R-:W2:Y:S04]  /*11b40*/  LDL.LU R79, [R1+0x218] ;  /* 0x00021800014f7983 */ /* 0x000ea80000300800 */
[----:B------:R-:W2:Y:S04]  /*11b50*/  LDL.LU R91, [R1+0x214] ;  /* 0x00021400015b7983 */ /* 0x000ea80000300800 */
[----:B------:R-:W-:Y:S04]  /*11b60*/  STL [R1+0x264], R9 ;  /* 0x0002640901007387 */ /* 0x000fe80000100800 */
[----:B------:R-:W-:Y:S04]  /*11b70*/  STL [R1+0x25c], R67 ;  /* 0x00025c4301007387 */ /* 0x000fe80000100800 */
[----:B------:R0:W-:Y:S04]  /*11b80*/  STL [R1+0x260], R6 ;  /* 0x0002600601007387 */ /* 0x0001e80000100800 */
[----:B------:R-:W2:Y:S04]  /*11b90*/  LDL.LU R78, [R1+0x818] ;  /* 0x00081800014e7983 */ /* 0x000ea80000300800 */
[----:B------:R-:W2:Y:S04]  /*11ba0*/  LDL.LU R76, [R1+0x814] ;  /* 0x00081400014c7983 */ /* 0x000ea80000300800 */
[----:B------:R1:W-:Y:S01]  /*11bb0*/  STL [R1+0x258], R82 ;  /* 0x0002585201007387 */ /* 0x0003e20000100800 */
[----:B0-----:R-:W0:Y:S03]  /*11bc0*/  LDTM.x64 R4, tmem[UR10+0xc0] ;  /* 0x0000c00a000479ee */ /* 0x001e260008340000 */
[----:B-1----:R1:W4:Y:S02]  /*11bd0*/  LDL.LU R82, [R1+0x810] ;  /* 0x0008100001527983 */ /* 0x0023240000300800 */
[----:B----4-:R-:W-:-:S02]  /*11be0*/  F2FP.BF16.F32.PACK_AB R82, R74, R73 ;  /* 0x000000494a52723e */ /* 0x010fc400000010ff */
[----:B------:R-:W4:Y:S04]  /*11bf0*/  LDL.LU R74, [R1+0x80c] ;  /* 0x00080c00014a7983 */ /* 0x000f280000300800 */
[----:B------:R-:W2:Y:S04]  /*11c00*/  LDL.LU R73, [R1+0x808] ;  /* 0x0008080001497983 */ /* 0x000ea80000300800 */
[----:B------:R0:W-:Y:S04]  /*11c10*/  STL [R1+0x254], R82 ;  /* 0x0002545201007387 */ /* 0x0001e80000100800 */
[----:B0-----:R1:W5:Y:S02]  /*11c20*/  LDL.LU R82, [R1+0x804] ;  /* 0x0008040001527983 */ /* 0x0013640000300800 */
[----:B-----5:R-:W-:-:S02]  /*11c30*/  F2FP.BF16.F32.PACK_AB R82, R72, R70 ;  /* 0x000000464852723e */ /* 0x020fc400000010ff */
[----:B------:R-:W5:Y:S04]  /*11c40*/  LDL.LU R72, [R1+0x800] ;  /* 0x0008000001487983 */ /* 0x000f680000300800 */
[----:B------:R-:W2:Y:S04]  /*11c50*/  LDL.LU R70, [R1+0x7fc] ;  /* 0x0007fc0001467983 */ /* 0x000ea80000300800 */
[----:B------:R0:W-:Y:S04]  /*11c60*/  STL [R1+0x250], R82 ;  /* 0x0002505201007387 */ /* 0x0001e80000100800 */
[----:B0-----:R1:W2:Y:S02]  /*11c70*/  LDL.LU R82, [R1+0x7f8] ;  /* 0x0007f80001527983 */ /* 0x0012a40000300800 */
[----:B--2---:R-:W-:-:S02]  /*11c80*/  F2FP.BF16.F32.PACK_AB R82, R68, R87 ;  /* 0x000000574452723e */ /* 0x004fc400000010ff */
[----:B------:R-:W2:Y:S04]  /*11c90*/  LDL.LU R68, [R1+0x7f4] ;  /* 0x0007f40001447983 */ /* 0x000ea80000300800 */
[----:B------:R-:W2:Y:S04]  /*11ca0*/  LDL.LU R87, [R1+0x7f0] ;  /* 0x0007f00001577983 */ /* 0x000ea80000300800 */
[----:B------:R0:W-:Y:S04]  /*11cb0*/  STL [R1+0x24c], R82 ;  /* 0x00024c5201007387 */ /* 0x0001e80000100800 */
[----:B0-----:R1:W2:Y:S02]  /*11cc0*/  LDL.LU R82, [R1+0x7ec] ;  /* 0x0007ec0001527983 */ /* 0x0012a40000300800 */
[----:B--2---:R-:W-:-:S02]  /*11cd0*/  F2FP.BF16.F32.PACK_AB R82, R93, R3 ;  /* 0x000000035d52723e */ /* 0x004fc400000010ff */
[----:B------:R-:W2:Y:S04]  /*11ce0*/  LDL.LU R93, [R1+0x7e8] ;  /* 0x0007e800015d7983 */ /* 0x000ea80000300800 */
[----:B------:R-:W2:Y:S04]  /*11cf0*/  LDL.LU R3, [R1+0x7e4] ;  /* 0x0007e40001037983 */ /* 0x000ea80000300800 */
[----:B------:R0:W-:Y:S04]  /*11d00*/  STL [R1+0x248], R82 ;  /* 0x0002485201007387 */ /* 0x0001e80000100800 */
[----:B0-----:R1:W3:Y:S02]  /*11d10*/  LDL.LU R82, [R1+0x7e0] ;  /* 0x0007e00001527983 */ /* 0x0012e40000300800 */
[----:B---3--:R-:W-:-:S02]  /*11d20*/  F2FP.BF16.F32.PACK_AB R82, R0, R83 ;  /* 0x000000530052723e */ /* 0x008fc400000010ff */
[----:B------:R-:W3:Y:S04]  /*11d30*/  LDL.LU R0, [R1+0x7dc] ;  /* 0x0007dc0001007983 */ /* 0x000ee80000300800 */
[----:B------:R1:W3:Y:S04]  /*11d40*/  LDL.LU R83, [R1+0x7d8] ;  /* 0x0007d80001537983 */ /* 0x0002e80000300800 */
[----:B------:R0:W-:Y:S04]  /*11d50*/  STL [R1+0x244], R82 ;  /* 0x0002445201007387 */ /* 0x0001e80000100800 */
[----:B0-----:R-:W2:Y:S01]  /*11d60*/  LDL.LU R82, [R1+0x1fc] ;  /* 0x0001fc0001527983 */ /* 0x001ea20000300800 */
[----:B---3--:R-:W-:-:S03]  /*11d70*/  F2FP.BF16.F32.PACK_AB R83, R0, R84 ;  /* 0x000000540053723e */ /* 0x008fc600000010ff */
[----:B------:R1:W3:Y:S04]  /*11d80*/  LDL.LU R0, [R1+0x7d4] ;  /* 0x0007d40001007983 */ /* 0x0002e80000300800 */
[----:B------:R1:W2:Y:S04]  /*11d90*/  LDL.LU R84, [R1+0x7d0] ;  /* 0x0007d00001547983 */ /* 0x0002a80000300800 */
[----:B------:R0:W-:Y:S04]  /*11da0*/  STL [R1+0x240], R83 ;  /* 0x0002405301007387 */ /* 0x0001e80000100800 */
[----:B0-----:R-:W3:Y:S01]  /*11db0*/  LDL.LU R83, [R1+0x1f8] ;  /* 0x0001f80001537983 */ /* 0x001ee20000300800 */
[----:B--2---:R-:W-:-:S03]  /*11dc0*/  F2FP.BF16.F32.PACK_AB R84, R3, R85 ;  /* 0x000000550354723e */ /* 0x004fc600000010ff */
[----:B------:R1:W5:Y:S04]  /*11dd0*/  LDL.LU R3, [R1+0x7cc] ;  /* 0x0007cc0001037983 */ /* 0x0003680000300800 */
[----:B------:R1:W2:Y:S04]  /*11de0*/  LDL.LU R85, [R1+0x7c8] ;  /* 0x0007c80001557983 */ /* 0x0002a80000300800 */
[----:B------:R0:W-:Y:S04]  /*11df0*/  STL [R1+0x23c], R84 ;  /* 0x00023c5401007387 */ /* 0x0001e80000100800 */
[----:B0-----:R-:W3:Y:S01]  /*11e00*/  LDL.LU R84, [R1+0x1f4] ;  /* 0x0001f40001547983 */ /* 0x001ee20000300800 */
[----:B--2---:R-:W-:-:S03]  /*11e10*/  F2FP.BF16.F32.PACK_AB R85, R93, R86 ;  /* 0x000000565d55723e */ /* 0x004fc600000010ff */
[----:B------:R1:W2:Y:S04]  /*11e20*/  LDL.LU R93, [R1+0x7c4] ;  /* 0x0007c400015d7983 */ /* 0x0002a80000300800 */
[----:B------:R1:W2:Y:S04]  /*11e30*/  LDL.LU R86, [R1+0x7c0] ;  /* 0x0007c00001567983 */ /* 0x0002a80000300800 */
[----:B------:R0:W-:Y:S04]  /*11e40*/  STL [R1+0x238], R85 ;  /* 0x0002385501007387 */ /* 0x0001e80000100800 */
[----:B0-----:R-:W3:Y:S01]  /*11e50*/  LDL.LU R85, [R1+0x1f0] ;  /* 0x0001f00001557983 */ /* 0x001ee20000300800 */
[----:B--2---:R-:W-:-:S03]  /*11e60*/  F2FP.BF16.F32.PACK_AB R86, R87, R2 ;  /* 0x000000025756723e */ /* 0x004fc600000010ff */
[----:B------:R1:W2:Y:S04]  /*11e70*/  LDL.LU R87, [R1+0x7bc] ;  /* 0x0007bc0001577983 */ /* 0x0002a80000300800 */
[----:B------:R-:W3:Y:S01]  /*11e80*/  LDL.LU R2, [R1+0x7b8] ;  /* 0x0007b80001027983 */ /* 0x000ee20000300800 */
[----:B------:R-:W-:-:S03]  /*11e90*/  F2FP.BF16.F32.PACK_AB R93, R70, R71 ;  /* 0x00000047465d723e */ /* 0x000fc600000010ff */
[----:B------:R0:W-:Y:S01]  /*11ea0*/  STL [R1+0x234], R86 ;  /* 0x0002345601007387 */ /* 0x0001e20000100800 */
[----:B-----5:R-:W-:-:S03]  /*11eb0*/  F2FP.BF16.F32.PACK_AB R3, R72, R92 ;  /* 0x0000005c4803723e */ /* 0x020fc600000010ff */
[----:B0-----:R-:W5:Y:S01]  /*11ec0*/  LDL.LU R86, [R1+0x1ec] ;  /* 0x0001ec0001567983 */ /* 0x001f620000300800 */
[----:B--2---:R-:W-:-:S03]  /*11ed0*/  F2FP.BF16.F32.PACK_AB R87, R68, R69 ;  /* 0x000000454457723e */ /* 0x004fc600000010ff */
[----:B------:R-:W2:Y:S04]  /*11ee0*/  LDL.LU R68, [R1+0x7b4] ;  /* 0x0007b40001447983 */ /* 0x000ea80000300800 */
[----:B------:R-:W2:Y:S04]  /*11ef0*/  LDL.LU R69, [R1+0x7b0] ;  /* 0x0007b00001457983 */ /* 0x000ea80000300800 */
[----:B------:R0:W-:Y:S04]  /*11f00*/  STL [R1+0x230], R87 ;  /* 0x0002305701007387 */ /* 0x0001e80000100800 */
[----:B0-----:R-:W2:Y:S04]  /*11f10*/  LDL.LU R87, [R1+0x1e8] ;  /* 0x0001e80001577983 */ /* 0x001ea80000300800 */
[----:B------:R-:W2:Y:S04]  /*11f20*/  LDL.LU R70, [R1+0x7ac] ;  /* 0x0007ac0001467983 */ /* 0x000ea80000300800 */
[----:B------:R-:W2:Y:S04]  /*11f30*/  LDL.LU R71, [R1+0x7a8] ;  /* 0x0007a80001477983 */ /* 0x000ea80000300800 */
[----:B------:R0:W-:Y:S04]  /*11f40*/  STL [R1+0x22c], R93 ;  /* 0x00022c5d01007387 */ /* 0x0001e80000100800 */
[----:B0-----:R-:W2:Y:S04]  /*11f50*/  LDL.LU R93, [R1+0x1e4] ;  /* 0x0001e400015d7983 */ /* 0x001ea80000300800 */
[----:B------:R-:W2:Y:S04]  /*11f60*/  LDL.LU R72, [R1+0x7a4] ;  /* 0x0007a40001487983 */ /* 0x000ea80000300800 */
[----:B------:R-:W3:Y:S04]  /*11f70*/  LDL.LU R92, [R1+0x7a0] ;  /* 0x0007a000015c7983 */ /* 0x000ee80000300800 */
[----:B------:R0:W-:Y:S04]  /*11f80*/  STL [R1+0x228], R3 ;  /* 0x0002280301007387 */ /* 0x0001e80000100800 */
[----:B0-----:R-:W2:Y:S01]  /*11f90*/  LDL.LU R3, [R1+0x1e0] ;  /* 0x0001e00001037983 */ /* 0x001ea20000300800 */
[----:B---3--:R-:W-:-:S03]  /*11fa0*/  F2FP.BF16.F32.PACK_AB R0, R73, R92 ;  /* 0x0000005c4900723e */ /* 0x008fc600000010ff */
[----:B------:R-:W3:Y:S04]  /*11fb0*/  LDL.LU R73, [R1+0x79c] ;  /* 0x00079c0001497983 */ /* 0x000ee80000300800 */
[----:B------:R1:W4:Y:S04]  /*11fc0*/  LDL.LU R92, [R1+0x798] ;  /* 0x00079800015c7983 */ /* 0x0003280000300800 */
[----:B------:R0:W-:Y:S04]  /*11fd0*/  STL [R1+0x224], R0 ;  /* 0x0002240001007387 */ /* 0x0001e80000100800 */
[----:B0-----:R-:W2:Y:S01]  /*11fe0*/  LDL.LU R0, [R1+0x1dc] ;  /* 0x0001dc0001007983 */ /* 0x001ea20000300800 */
[----:B----4-:R-:W-:-:S03]  /*11ff0*/  F2FP.BF16.F32.PACK_AB R92, R74, R75 ;  /* 0x0000004b4a5c723e */ /* 0x010fc600000010ff */
[----:B------:R-:W4:Y:S04]  /*12000*/  LDL.LU R74, [R1+0x794] ;  /* 0x00079400014a7983 */ /* 0x000f280000300800 */
        /* <DEDUP_REMOVED lines=20> */
[----:B------:R1:W2:Y:S04]  /*12150*/  LDL.LU R91, [R1+0x760] ;  /* 0x00076000015b7983 */ /* 0x0002a80000300800 */
[----:B------:R0:W-:Y:S04]  /*12160*/  STL [R1+0x660], R92 ;  /* 0x0006605c01007387 */ /* 0x0001e80000100800 */
[----:B0-----:R-:W3:Y:S01]  /*12170*/  LDL.LU R92, [R1+0x200] ;  /* 0x00020000015c7983 */ /* 0x001ee20000300800 */
[----:B--2---:R-:W-:-:S03]  /*12180*/  F2FP.BF16.F32.PACK_AB R91, R89, R90 ;  /* 0x0000005a595b723e */ /* 0x004fc600000010ff */
[----:B------:R-:W2:Y:S04]  /*12190*/  LDL.LU R89, [R1+0x75c] ;  /* 0x00075c0001597983 */ /* 0x000ea80000300800 */
[----:B------:R1:W2:Y:S04]  /*121a0*/  LDL.LU R90, [R1+0x758] ;  /* 0x00075800015a7983 */ /* 0x0002a80000300800 */
[----:B------:R0:W-:Y:S04]  /*121b0*/  STL [R1+0x664], R91 ;  /* 0x0006645b01007387 */ /* 0x0001e80000100800 */
[----:B0-----:R-:W3:Y:S01]  /*121c0*/  LDL.LU R91, [R1] ;  /* 0x00000000015b7983 */ /* 0x001ee20000300800 */
[----:B--2---:R-:W-:-:S03]  /*121d0*/  F2FP.BF16.F32.PACK_AB R90, R81, R89 ;  /* 0x00000059515a723e */ /* 0x004fc600000010ff */
[----:B------:R-:W2:Y:S04]  /*121e0*/  LDL.LU R81, [R1+0x754] ;  /* 0x0007540001517983 */ /* 0x000ea80000300800 */
[----:B------:R1:W2:Y:S04]  /*121f0*/  LDL.LU R89, [R1+0x750] ;  /* 0x0007500001597983 */ /* 0x0002a80000300800 */
[----:B------:R0:W-:Y:S04]  /*12200*/  STL [R1+0x668], R90 ;  /* 0x0006685a01007387 */ /* 0x0001e80000100800 */
[----:B0-----:R-:W2:Y:S02]  /*12210*/  LDL.LU R90, [R1+0x204] ;  /* 0x00020400015a7983 */ /* 0x001ea40000300800 */
[----:B--2---:R-:W-:-:S02]  /*12220*/  F2FP.BF16.F32.PACK_AB R89, R88, R90 ;  /* 0x0000005a5859723e */ /* 0x004fc400000010ff */
[----:B------:R1:W3:Y:S04]  /*12230*/  LDL.LU R88, [R1+0x74c] ;  /* 0x00074c0001587983 */ /* 0x0002e80000300800 */
[----:B------:R-:W-:Y:S01]  /*12240*/  STL [R1+0x66c], R89 ;  /* 0x00066c5901007387 */ /* 0x000fe20000100800 */
[----:B---3--:R-:W-:-:S05]  /*12250*/  F2FP.BF16.F32.PACK_AB R88, R91, R92 ;  /* 0x0000005c5b58723e */ /* 0x008fca00000010ff */
[----:B------:R0:W-:Y:S02]  /*12260*/  STL [R1+0x670], R88 ;  /* 0x0006705801007387 */ /* 0x0001e40000100800 */
[----:B0-----:R-:W-:Y:S02]  /*12270*/  F2FP.BF16.F32.PACK_AB R88, R67, R82 ;  /* 0x000000524358723e */ /* 0x001fe400000010ff */
[----:B------:R-:W2:Y:S01]  /*12280*/  LDL.LU R82, [R1+0x1d8] ;  /* 0x0001d80001527983 */ /* 0x000ea20000300800 */
[----:B------:R-:W-:Y:S02]  /*12290*/  F2FP.BF16.F32.PACK_AB R67, R66, R83 ;  /* 0x000000534243723e */ /* 0x000fe400000010ff */
[----:B------:R-:W-:Y:S01]  /*122a0*/  F2FP.BF16.F32.PACK_AB R66, R65, R84 ;  /* 0x000000544142723e */ /* 0x000fe200000010ff */
[----:B------:R-:W-:Y:S01]  /*122b0*/  STL [R1+0x3fc], R88 ;  /* 0x0003fc5801007387 */ /* 0x000fe20000100800 */
[----:B------:R-:W-:-:S03]  /*122c0*/  F2FP.BF16.F32.PACK_AB R65, R64, R85 ;  /* 0x000000554041723e */ /* 0x000fc600000010ff */
[----:B------:R-:W3:Y:S04]  /*122d0*/  LDL.LU R83, [R1+0x1d4] ;  /* 0x0001d40001537983 */ /* 0x000ee80000300800 */
[----:B------:R-:W-:Y:S01]  /*122e0*/  STL [R1+0x3f8], R67 ;  /* 0x0003f84301007387 */ /* 0x000fe20000100800 */
[----:B-----5:R-:W-:-:S03]  /*122f0*/  F2FP.BF16.F32.PACK_AB R64, R63, R86 ;  /* 0x000000563f40723e */ /* 0x020fc600000010ff */
[----:B------:R-:W5:Y:S04]  /*12300*/  LDL.LU R84, [R1+0x1d0] ;  /* 0x0001d00001547983 */ /* 0x000f680000300800 */
[----:B------:R-:W-:Y:S01]  /*12310*/  STL [R1+0x3f4], R66 ;  /* 0x0003f44201007387 */ /* 0x000fe20000100800 */
[----:B------:R-:W-:-:S03]  /*12320*/  F2FP.BF16.F32.PACK_AB R63, R62, R87 ;  /* 0x000000573e3f723e */ /* 0x000fc600000010ff */
[----:B------:R-:W4:Y:S04]  /*12330*/  LDL.LU R85, [R1+0x1cc] ;  /* 0x0001cc0001557983 */ /* 0x000f280000300800 */
[----:B------:R-:W-:Y:S01]  /*12340*/  STL [R1+0x3f0], R65 ;  /* 0x0003f04101007387 */ /* 0x000fe20000100800 */
[----:B------:R-:W-:-:S03]  /*12350*/  F2FP.BF16.F32.PACK_AB R62, R61, R93 ;  /* 0x0000005d3d3e723e */ /* 0x000fc600000010ff */
[----:B------:R-:W4:Y:S04]  /*12360*/  LDL.LU R86, [R1+0x1c8] ;  /* 0x0001c80001567983 */ /* 0x000f280000300800 */
[----:B------:R-:W-:Y:S04]  /*12370*/  STL [R1+0x3ec], R64 ;  /* 0x0003ec4001007387 */ /* 0x000fe80000100800 */
[----:B------:R-:W4:Y:S01]  /*12380*/  LDL.LU R87, [R1+0x1c4] ;  /* 0x0001c40001577983 */ /* 0x000f220000300800 */
[----:B------:R-:W-:-:S03]  /*12390*/  F2FP.BF16.F32.PACK_AB R61, R60, R3 ;  /* 0x000000033c3d723e */ /* 0x000fc600000010ff */
[----:B------:R-:W-:Y:S04]  /*123a0*/  STL [R1+0x3e8], R63 ;  /* 0x0003e83f01007387 */ /* 0x000fe80000100800 */
[----:B------:R-:W4:Y:S04]  /*123b0*/  LDL.LU R93, [R1+0x1c0] ;  /* 0x0001c000015d7983 */ /* 0x000f280000300800 */
[----:B------:R-:W-:Y:S04]  /*123c0*/  STL [R1+0x3e4], R62 ;  /* 0x0003e43e01007387 */ /* 0x000fe80000100800 */
[----:B------:R-:W4:Y:S01]  /*123d0*/  LDL.LU R3, [R1+0x1bc] ;  /* 0x0001bc0001037983 */ /* 0x000f220000300800 */
[----:B------:R-:W-:-:S03]  /*123e0*/  F2FP.BF16.F32.PACK_AB R60, R59, R0 ;  /* 0x000000003b3c723e */ /* 0x000fc600000010ff */
[----:B------:R-:W-:Y:S04]  /*123f0*/  STL [R1+0x3e0], R61 ;  /* 0x0003e03d01007387 */ /* 0x000fe80000100800 */
[----:B------:R-:W4:Y:S04]  /*12400*/  LDL.LU R0, [R1+0x1b8] ;  /* 0x0001b80001007983 */ /* 0x000f280000300800 */
[----:B------:R-:W4:Y:S04]  /*12410*/  LDL.LU R59, [R1+0x194] ;  /* 0x00019400013b7983 */ /* 0x000f280000300800 */
[----:B------:R0:W-:Y:S04]  /*12420*/  STL [R1+0x3dc], R60 ;  /* 0x0003dc3c01007387 */ /* 0x0001e80000100800 */
        /* <DEDUP_REMOVED lines=13> */
[----:B--2---:R-:W-:-:S03]  /*12500*/  F2FP.BF16.F32.PACK_AB R58, R58, R82 ;  /* 0x000000523a3a723e */ /* 0x004fc600000010ff */
[----:B------:R-:W2:Y:S04]  /*12510*/  LDL.LU R82, [R1+0x748] ;  /* 0x0007480001527983 */ /* 0x000ea80000300800 */
[----:B------:R0:W-:Y:S01]  /*12520*/  STL [R1+0x3d8], R58 ;  /* 0x0003d83a01007387 */ /* 0x0001e20000100800 */
[----:B---3--:R-:W-:Y:S02]  /*12530*/  F2FP.BF16.F32.PACK_AB R57, R57, R83 ;  /* 0x000000533939723e */ /* 0x008fe400000010ff */
[----:B-----5:R-:W-:Y:S01]  /*12540*/  F2FP.BF16.F32.PACK_AB R56, R56, R84 ;  /* 0x000000543838723e */ /* 0x020fe200000010ff */
[----:B0-----:R-:W3:Y:S04]  /*12550*/  LDL.LU R58, [R1+0x198] ;  /* 0x00019800013a7983 */ /* 0x001ee80000300800 */
[----:B------:R-:W5:Y:S01]  /*12560*/  LDL.LU R83, [R1+0x744] ;  /* 0x0007440001537983 */ /* 0x000f620000300800 */
[----:B----4-:R-:W-:-:S03]  /*12570*/  F2FP.BF16.F32.PACK_AB R55, R55, R85 ;  /* 0x000000553737723e */ /* 0x010fc600000010ff */
[----:B------:R0:W-:Y:S01]  /*12580*/  STL [R1+0x3d4], R57 ;  /* 0x0003d43901007387 */ /* 0x0001e20000100800 */
[----:B------:R-:W-:-:S03]  /*12590*/  F2FP.BF16.F32.PACK_AB R54, R54, R86 ;  /* 0x000000563636723e */ /* 0x000fc600000010ff */
[----:B0-----:R-:W4:Y:S04]  /*125a0*/  LDL.LU R57, [R1+0x19c] ;  /* 0x00019c0001397983 */ /* 0x001f280000300800 */
[----:B------:R-:W2:Y:S04]  /*125b0*/  LDL.LU R84, [R1+0x740] ;  /* 0x0007400001547983 */ /* 0x000ea80000300800 */
[----:B------:R0:W-:Y:S01]  /*125c0*/  STL [R1+0x3d0], R56 ;  /* 0x0003d03801007387 */ /* 0x0001e20000100800 */
[----:B------:R-:W-:Y:S02]  /*125d0*/  F2FP.BF16.F32.PACK_AB R53, R53, R87 ;  /* 0x000000573535723e */ /* 0x000fe400000010ff */
[----:B------:R-:W-:Y:S01]  /*125e0*/  F2FP.BF16.F32.PACK_AB R52, R52, R93 ;  /* 0x0000005d3434723e */ /* 0x000fe200000010ff */
[----:B0-----:R-:W2:Y:S04]  /*125f0*/  LDL.LU R56, [R1+0x1a0] ;  /* 0x0001a00001387983 */ /* 0x001ea80000300800 */
[----:B------:R-:W5:Y:S04]  /*12600*/  LDL.LU R85, [R1+0x73c] ;  /* 0x00073c0001557983 */ /* 0x000f680000300800 */
[----:B------:R0:W-:Y:S01]  /*12610*/  STL [R1+0x3cc], R55 ;  /* 0x0003cc3701007387 */ /* 0x0001e20000100800 */
[----:B------:R-:W-:-:S03]  /*12620*/  F2FP.BF16.F32.PACK_AB R51, R51, R3 ;  /* 0x000000033333723e */ /* 0x000fc600000010ff */
[----:B0-----:R-:W5:Y:S04]  /*12630*/  LDL.LU R55, [R1+0x1a4] ;  /* 0x0001a40001377983 */ /* 0x001f680000300800 */
[----:B------:R-:W5:Y:S04]  /*12640*/  LDL.LU R86, [R1+0x738] ;  /* 0x0007380001567983 */ /* 0x000f680000300800 */
[----:B------:R0:W-:Y:S04]  /*12650*/  STL [R1+0x3c8], R54 ;  /* 0x0003c83601007387 */ /* 0x0001e80000100800 */
        /* <DEDUP_REMOVED lines=9> */
[----:B0-----:R-:W5:Y:S01]  /*126f0*/  LDL.LU R51, [R1+0x1b4] ;  /* 0x0001b40001337983 */ /* 0x001f620000300800 */
[----:B------:R-:W-:-:S03]  /*12700*/  F2FP.BF16.F32.PACK_AB R50, R50, R0 ;  /* 0x000000003232723e */ /* 0x000fc600000010ff */
[----:B------:R-:W5:Y:S04]  /*12710*/  LDL.LU R0, [R1+0x728] ;  /* 0x0007280001007983 */ /* 0x000f680000300800 */
[----:B------:R-:W-:Y:S01]  /*12720*/  STL [R1+0x3b8], R50 ;  /* 0x0003b83201007387 */ /* 0x000fe20000100800 */
[----:B------:R-:W-:Y:S02]  /*12730*/  F2FP.BF16.F32.PACK_AB R41, R41, R59 ;  /* 0x0000003b2929723e */ /* 0x000fe400000010ff */
[----:B------:R-:W-:Y:S02]  /*12740*/  F2FP.BF16.F32.PACK_AB R40, R40, R60 ;  /* 0x0000003c2828723e */ /* 0x000fe400000010ff */
[----:B------:R-:W-:Y:S02]  /*12750*/  F2FP.BF16.F32.PACK_AB R39, R39, R61 ;  /* 0x0000003d2727723e */ /* 0x000fe400000010ff */
[----:B------:R-:W-:-:S02]  /*12760*/  F2FP.BF16.F32.PACK_AB R38, R38, R62 ;  /* 0x0000003e2626723e */ /* 0x000fc400000010ff */
[----:B------:R-:W-:Y:S02]  /*12770*/  F2FP.BF16.F32.PACK_AB R37, R37, R63 ;  /* 0x0000003f2525723e */ /* 0x000fe400000010ff */
[----:B------:R-:W-:Y:S02]  /*12780*/  F2FP.BF16.F32.PACK_AB R36, R36, R64 ;  /* 0x000000402424723e */ /* 0x000fe400000010ff */
        /* <DEDUP_REMOVED lines=8> */
[----:B---3--:R-:W-:Y:S02]  /*12810*/  F2FP.BF16.F32.PACK_AB R42, R42, R58 ;  /* 0x0000003a2a2a723e */ /* 0x008fe400000010ff */
[----:B----4-:R-:W-:-:S02]  /*12820*/  F2FP.BF16.F32.PACK_AB R43, R43, R57 ;  /* 0x000000392b2b723e */ /* 0x010fc400000010ff */
[----:B--2---:R-:W-:Y:S02]  /*12830*/  F2FP.BF16.F32.PACK_AB R44, R44, R56 ;  /* 0x000000382c2c723e */ /* 0x004fe400000010ff */
[----:B-----5:R-:W-:Y:S02]  /*12840*/  F2FP.BF16.F32.PACK_AB R45, R45, R55 ;  /* 0x000000372d2d723e */ /* 0x020fe400000010ff */
[----:B------:R-:W-:Y:S02]  /*12850*/  F2FP.BF16.F32.PACK_AB R46, R46, R54 ;  /* 0x000000362e2e723e */ /* 0x000fe400000010ff */
[----:B------:R-:W-:Y:S02]  /*12860*/  F2FP.BF16.F32.PACK_AB R47, R47, R53 ;  /* 0x000000352f2f723e */ /* 0x000fe400000010ff */
[----:B------:R-:W-:Y:S02]  /*12870*/  F2FP.BF16.F32.PACK_AB R48, R48, R52 ;  /* 0x000000343030723e */ /* 0x000fe400000010ff */
[----:B------:R-:W-:-:S05]  /*12880*/  F2FP.BF16.F32.PACK_AB R49, R49, R51 ;  /* 0x000000333131723e */ /* 0x000fca00000010ff */
        /* <DEDUP_REMOVED lines=17> */
[----:B------:R-:W-:-:S03]  /*129a0*/  F2FP.BF16.F32.PACK_AB R27, R27, R0 ;  /* 0x000000001b1b723e */ /* 0x000fc600000010ff */
[----:B------:R-:W-:Y:S04]  /*129b0*/  STL [R1+0x35c], R32 ;  /* 0x00035c2001007387 */ /* 0x000fe80000100800 */
[----:B------:R-:W-:Y:S01]  /*129c0*/  STL [R1+0x358], R31 ;  /* 0x0003581f01007387 */ /* 0x000fe20000100800 */
[----:B------:R-:W-:-:S03]  /*129d0*/  F2FP.BF16.F32.PACK_AB R26, R26, R3 ;  /* 0x000000031a1a723e */ /* 0x000fc600000010ff */
[----:B------:R-:W-:Y:S04]  /*129e0*/  STL [R1+0x354], R30 ;  /* 0x0003541e01007387 */ /* 0x000fe80000100800 */
[----:B------:R-:W-:Y:S04]  /*129f0*/  STL [R1+0x350], R29 ;  /* 0x0003501d01007387 */ /* 0x000fe80000100800 */
[----:B------:R1:W2:Y:S04]  /*12a00*/  LDL.LU R0, [R1+0x724] ;  /* 0x0007240001007983 */ /* 0x0002a80000300800 */
[----:B------:R-:W-:Y:S04]  /*12a10*/  STL [R1+0x34c], R28 ;  /* 0x00034c1c01007387 */ /* 0x000fe80000100800 */
[----:B------:R1:W3:Y:S01]  /*12a20*/  LDL.LU R3, [R1+0x720] ;  /* 0x0007200001037983 */ /* 0x0002e20000300800 */
[----:B------:R-:W-:-:S02]  /*12a30*/  F2FP.BF16.F32.PACK_AB R25, R25, R93 ;  /* 0x0000005d1919723e */ /* 0x000fc400000010ff */
[----:B------:R-:W-:Y:S01]  /*12a40*/  F2FP.BF16.F32.PACK_AB R24, R24, R87 ;  /* 0x000000571818723e */ /* 0x000fe200000010ff */
[----:B------:R-:W-:Y:S01]  /*12a50*/  STL [R1+0x348], R27 ;  /* 0x0003481b01007387 */ /* 0x000fe20000100800 */
[----:B------:R-:W-:Y:S02]  /*12a60*/  F2FP.BF16.F32.PACK_AB R23, R23, R86 ;  /* 0x000000561717723e */ /* 0x000fe400000010ff */
[----:B------:R-:W-:Y:S01]  /*12a70*/  F2FP.BF16.F32.PACK_AB R22, R22, R85 ;  /* 0x000000551616723e */ /* 0x000fe200000010ff */
[----:B------:R-:W-:Y:S01]  /*12a80*/  STL [R1+0x344], R26 ;  /* 0x0003441a01007387 */ /* 0x000fe20000100800 */
[----:B------:R-:W-:Y:S02]  /*12a90*/  F2FP.BF16.F32.PACK_AB R21, R21, R84 ;  /* 0x000000541515723e */ /* 0x000fe400000010ff */
[----:B------:R-:W-:Y:S01]  /*12aa0*/  F2FP.BF16.F32.PACK_AB R20, R20, R83 ;  /* 0x000000531414723e */ /* 0x000fe200000010ff */
[----:B------:R-:W-:Y:S01]  /*12ab0*/  STL [R1+0x340], R25 ;  /* 0x0003401901007387 */ /* 0x000fe20000100800 */
[----:B------:R-:W-:-:S02]  /*12ac0*/  F2FP.BF16.F32.PACK_AB R19, R19, R82 ;  /* 0x000000521313723e */ /* 0x000fc400000010ff */
[----:B------:R-:W-:Y:S01]  /*12ad0*/  F2FP.BF16.F32.PACK_AB R18, R18, R81 ;  /* 0x000000511212723e */ /* 0x000fe200000010ff */
[----:B------:R-:W-:Y:S01]  /*12ae0*/  STL [R1+0x33c], R24 ;  /* 0x00033c1801007387 */ /* 0x000fe20000100800 */
[----:B------:R-:W-:-:S03]  /*12af0*/  F2FP.BF16.F32.PACK_AB R17, R17, R80 ;  /* 0x000000501111723e */ /* 0x000fc600000010ff */
        /* <DEDUP_REMOVED lines=22> */
[----:B------:R-:W-:Y:S04]  /*12c60*/  STL [R1+0x2ec], R12 ;  /* 0x0002ec0c01007387 */ /* 0x000fe80000100800 */
[----:B------:R-:W-:Y:S04]  /*12c70*/  STL [R1+0x2e4], R11 ;  /* 0x0002e40b01007387 */ /* 0x000fe80000100800 */
[----:B------:R-:W-:Y:S04]  /*12c80*/  STL [R1+0x2dc], R10 ;  /* 0x0002dc0a01007387 */ /* 0x000fe80000100800 */
[----:B------:R-:W-:Y:S04]  /*12c90*/  STL [R1+0x2d4], R9 ;  /* 0x0002d40901007387 */ /* 0x000fe80000100800 */
[----:B------:R-:W-:Y:S04]  /*12ca0*/  STL [R1+0x210], R8 ;  /* 0x0002100801007387 */ /* 0x000fe80000100800 */
[----:B------:R-:W-:Y:S04]  /*12cb0*/  STL [R1+0x20c], R7 ;  /* 0x00020c0701007387 */ /* 0x000fe80000100800 */
[----:B------:R0:W-:Y:S01]  /*12cc0*/  STL [R1+0x208], R6 ;  /* 0x0002080601007387 */ /* 0x0001e20000100800 */
[----:B--2---:R-:W-:-:S02]  /*12cd0*/  F2FP.BF16.F32.PACK_AB R0, R4, R2 ;  /* 0x000000020400723e */ /* 0x004fc400000010ff */
[----:B---3--:R-:W-:Y:S02]  /*12ce0*/  F2FP.BF16.F32.PACK_AB R3, R5, R68 ;  /* 0x000000440503723e */ /* 0x008fe400000010ff */
[----:B0-----:R-:W0:Y:S03]  /*12cf0*/  LDTM.x64 R4, tmem[UR10+0x100] ;  /* 0x0001000a000479ee */ /* 0x001e260008340000 */
[----:B------:R-:W-:Y:S04]  /*12d00*/  STL [R1+0x204], R3 ;  /* 0x0002040301007387 */ /* 0x000fe80000100800 */
[----:B------:R2:W-:Y:S04]  /*12d10*/  STL [R1+0x200], R0 ;  /* 0x0002000001007387 */ /* 0x0005e80000100800 */
[----:B0-----:R-:W-:Y:S04]  /*12d20*/  STL.64 [R1+0x100], R4 ;  /* 0x0001000401007387 */ /* 0x001fe80000100a00 */
[----:B------:R-:W-:Y:S04]  /*12d30*/  STL.64 [R1+0x108], R6 ;  /* 0x0001080601007387 */ /* 0x000fe80000100a00 */
[----:B------:R-:W-:Y:S04]  /*12d40*/  STL.64 [R1+0x110], R8 ;  /* 0x0001100801007387 */ /* 0x000fe80000100a00 */
[----:B------:R-:W-:Y:S04]  /*12d50*/  STL.64 [R1+0x118], R10 ;  /* 0x0001180a01007387 */ /* 0x000fe80000100a00 */
[----:B------:R-:W-:Y:S04]  /*12d60*/  STL.64 [R1+0x120], R12 ;  /* 0x0001200c01007387 */ /* 0x000fe80000100a00 */
[----:B------:R-:W-:Y:S04]  /*12d70*/  STL [R1+0x128], R14 ;  /* 0x0001280e01007387 */ /* 0x000fe80000100800 */
        /* <DEDUP_REMOVED lines=8> */
[----:B------:R-:W-:-:S03]  /*12e00*/  IMAD.MOV.U32 R74, RZ, RZ, R21 ;  /* 0x000000ffff4a7224 */ /* 0x000fc600078e0015 */
[----:B------:R-:W-:Y:S01]  /*12e10*/  STL.64 [R1+0x1c0], R52 ;  /* 0x0001c03401007387 */ /* 0x000fe20000100a00 */
[----:B------:R-:W-:-:S03]  /*12e20*/  IMAD.MOV.U32 R75, RZ, RZ, R22 ;  /* 0x000000ffff4b7224 */ /* 0x000fc600078e0016 */
[----:B------:R-:W-:Y:S04]  /*12e30*/  STL.64 [R1+0x1c8], R54 ;  /* 0x0001c83601007387 */ /* 0x000fe80000100a00 */
[----:B------:R-:W-:Y:S01]  /*12e40*/  STL.64 [R1+0x1d0], R56 ;  /* 0x0001d03801007387 */ /* 0x000fe20000100a00 */
[----:B------:R-:W-:-:S03]  /*12e50*/  IMAD.MOV.U32 R2, RZ, RZ, R66 ;  /* 0x000000ffff027224 */ /* 0x000fc600078e0042 */
[----:B------:R-:W-:Y:S01]  /*12e60*/  STL.64 [R1+0x1d8], R58 ;  /* 0x0001d83a01007387 */ /* 0x000fe20000100a00 */
[----:B--2---:R-:W-:-:S03]  /*12e70*/  IMAD.MOV.U32 R0, RZ, RZ, R67 ;  /* 0x000000ffff007224 */ /* 0x004fc600078e0043 */
[----:B------:R-:W-:Y:S01]  /*12e80*/  STL.64 [R1+0x1e0], R60 ;  /* 0x0001e03c01007387 */ /* 0x000fe20000100a00 */
[----:B------:R-:W-:Y:S02]  /*12e90*/  IMAD.MOV.U32 R93, RZ, RZ, R35 ;  /* 0x000000ffff5d7224 */ /* 0x000fe400078e0023 */
[----:B------:R-:W-:Y:S01]  /*12ea0*/  IMAD.MOV.U32 R87, RZ, RZ, R34 ;  /* 0x000000ffff577224 */ /* 0x000fe200078e0022 */
[----:B------:R-:W-:Y:S01]  /*12eb0*/  STL.64 [R1+0x1e8], R62 ;  /* 0x0001e83e01007387 */ /* 0x000fe20000100a00 */
[----:B------:R-:W-:Y:S02]  /*12ec0*/  IMAD.MOV.U32 R86, RZ, RZ, R33 ;  /* 0x000000ffff567224 */ /* 0x000fe400078e0021 */
[----:B------:R-:W-:Y:S01]  /*12ed0*/  IMAD.MOV.U32 R85, RZ, RZ, R32 ;  /* 0x000000ffff557224 */ /* 0x000fe200078e0020 */
[----:B------:R0:W-:Y:S01]  /*12ee0*/  STL.64 [R1+0x1f0], R64 ;  /* 0x0001f04001007387 */ /* 0x0001e20000100a00 */
[----:B------:R-:W-:Y:S02]  /*12ef0*/  IMAD.MOV.U32 R84, RZ, RZ, R31 ;  /* 0x000000ffff547224 */ /* 0x000fe400078e001f */
[----:B------:R-:W-:-:S02]  /*12f00*/  IMAD.MOV.U32 R83, RZ, RZ, R30 ;  /* 0x000000ffff537224 */ /* 0x000fc400078e001e */
[----:B------:R-:W-:Y:S02]  /*12f10*/  IMAD.MOV.U32 R82, RZ, RZ, R29 ;  /* 0x000000ffff527224 */ /* 0x000fe400078e001d */
[----:B------:R-:W-:Y:S02]  /*12f20*/  IMAD.MOV.U32 R81, RZ, RZ, R28 ;  /* 0x000000ffff517224 */ /* 0x000fe400078e001c */
[----:B------:R-:W-:Y:S02]  /*12f30*/  IMAD.MOV.U32 R80, RZ, RZ, R27 ;  /* 0x000000ffff507224 */ /* 0x000fe400078e001b */
[----:B------:R-:W-:Y:S02]  /*12f40*/  IMAD.MOV.U32 R79, RZ, RZ, R26 ;  /* 0x000000ffff4f7224 */ /* 0x000fe400078e001a */
        /* <DEDUP_REMOVED lines=8> */
[----:B------:R-:W-:Y:S01]  /*12fd0*/  IMAD.MOV.U32 R68, RZ, RZ, R15 ;  /* 0x000000ffff447224 */ /* 0x000fe200078e000f */
[----:B------:R-:W-:Y:S01]  /*12fe0*/  STL [R1+0x71c], R74 ;  /* 0x00071c4a01007387 */ /* 0x000fe20000100800 */
[----:B0-----:R-:W0:Y:S03]  /*12ff0*/  LDTM.x64 R4, tmem[UR10+0x140] ;  /* 0x0001400a000479ee */ /* 0x001e260008340000 */
[----:B------:R2:W-:Y:S04]  /*13000*/  STL [R1+0x718], R75 ;  /* 0x0007184b01007387 */ /* 0x0005e80000100800 */
[----:B--2---:R-:W2:Y:S04]  /*13010*/  LDL.LU R75, [R1+0x1f4] ;  /* 0x0001f400014b7983 */ /* 0x004ea80000300800 */
[----:B------:R3:W-:Y:S04]  /*13020*/  STL [R1+0x714], R76 ;  /* 0x0007144c01007387 */ /* 0x0007e80000100800 */
[----:B---3--:R-:W3:Y:S04]  /*13030*/  LDL.LU R76, [R1+0x1f0] ;  /* 0x0001f000014c7983 */ /* 0x008ee80000300800 */
[----:B------:R4:W-:Y:S04]  /*13040*/  STL [R1+0x710], R77 ;  /* 0x0007104d01007387 */ /* 0x0009e80000100800 */
[----:B----4-:R-:W4:Y:S04]  /*13050*/  LDL.LU R77, [R1+0x1ec] ;  /* 0x0001ec00014d7983 */ /* 0x010f280000300800 */
[----:B------:R5:W-:Y:S04]  /*13060*/  STL [R1+0x70c], R78 ;  /* 0x00070c4e01007387 */ /* 0x000be80000100800 */
[----:B-----5:R-:W5:Y:S04]  /*13070*/  LDL.LU R78, [R1+0x1e8] ;  /* 0x0001e800014e7983 */ /* 0x020f680000300800 */
[----:B------:R0:W-:Y:S04]  /*13080*/  STL [R1+0x708], R79 ;  /* 0x0007084f01007387 */ /* 0x0001e80000100800 */
[----:B0-----:R-:W5:Y:S04]  /*13090*/  LDL.LU R79, [R1+0x1e4] ;  /* 0x0001e400014f7983 */ /* 0x001f680000300800 */
[----:B------:R0:W-:Y:S04]  /*130a0*/  STL [R1+0x704], R80 ;  /* 0x0007045001007387 */ /* 0x0001e80000100800 */
[----:B0-----:R-:W5:Y:S04]  /*130b0*/  LDL.LU R80, [R1+0x1e0] ;  /* 0x0001e00001507983 */ /* 0x001f680000300800 */
[----:B------:R0:W-:Y:S04]  /*130c0*/  STL [R1+0x700], R81 ;  /* 0x0007005101007387 */ /* 0x0001e80000100800 */
[----:B0-----:R-:W5:Y:S04]  /*130d0*/  LDL.LU R81, [R1+0x1dc] ;  /* 0x0001dc0001517983 */ /* 0x001f680000300800 */
[----:B------:R0:W-:Y:S04]  /*130e0*/  STL [R1+0x6fc], R82 ;  /* 0x0006fc5201007387 */ /* 0x0001e80000100800 */
[----:B0-----:R-:W5:Y:S04]  /*130f0*/  LDL.LU R82, [R1+0x1d8] ;  /* 0x0001d80001527983 */ /* 0x001f680000300800 */
[----:B------:R0:W-:Y:S04]  /*13100*/  STL [R1+0x6f8], R83 ;  /* 0x0006f85301007387 */ /* 0x0001e80000100800 */
[----:B------:R0:W-:Y:S04]  /*13110*/  STL [R1+0x6f4], R84 ;  /* 0x0006f45401007387 */ /* 0x0001e80000100800 */
[----:B------:R0:W-:Y:S04]  /*13120*/  STL [R1+0x6f0], R85 ;  /* 0x0006f05501007387 */ /* 0x0001e80000100800 */
[----:B------:R-:W-:Y:S04]  /*13130*/  STL [R1+0x6ec], R86 ;  /* 0x0006ec5601007387 */ /* 0x000fe80000100800 */
[----:B------:R-:W-:Y:S04]  /*13140*/  STL [R1+0x6e8], R87 ;  /* 0x0006e85701007387 */ /* 0x000fe80000100800 */
[----:B------:R0:W-:Y:S04]  /*13150*/  STL [R1+0x6e4], R93 ;  /* 0x0006e45d01007387 */ /* 0x0001e80000100800 */
[----:B------:R-:W-:Y:S04]  /*13160*/  STL [R1+0x18], R10 ;  /* 0x0000180a01007387 */ /* 0x000fe80000100800 */
        /* <DEDUP_REMOVED lines=28> */
[----:B0-----:R-:W5:Y:S04]  /*13330*/  LDL.LU R83, [R1+0x1d4] ;  /* 0x0001d40001537983 */ /* 0x001f680000300800 */
[----:B------:R-:W5:Y:S01]  /*13340*/  LDL.LU R84, [R1+0x1d0] ;  /* 0x0001d00001547983 */ /* 0x000f620000300800 */
[----:B------:R-:W-:-:S03]  /*13350*/  IMAD.MOV.U32 R74, RZ, RZ, R2 ;  /* 0x000000ffff4a7224 */ /* 0x000fc600078e0002 */
[----:B------:R-:W5:Y:S01]  /*13360*/  LDL.LU R85, [R1+0x1cc] ;  /* 0x0001cc0001557983 */ /* 0x000f620000300800 */
[----:B------:R-:W-:Y:S02]  /*13370*/  IMAD.MOV.U32 R93, RZ, RZ, R0 ;  /* 0x000000ffff5d7224 */ /* 0x000fe400078e0000 */
[----:B------:R-:W-:Y:S01]  /*13380*/  IMAD.MOV.U32 R3, RZ, RZ, R15 ;  /* 0x000000ffff037224 */ /* 0x000fe200078e000f */
[----:B------:R-:W5:Y:S01]  /*13390*/  LDL.LU R86, [R1+0x1c8] ;  /* 0x0001c80001567983 */ /* 0x000f620000300800 */
[----:B------:R-:W-:Y:S02]  /*133a0*/  IMAD.MOV.U32 R0, RZ, RZ, R11 ;  /* 0x000000ffff007224 */ /* 0x000fe400078e000b */
[----:B------:R-:W-:Y:S01]  /*133b0*/  IMAD.MOV.U32 R88, RZ, RZ, R9 ;  /* 0x000000ffff587224 */ /* 0x000fe200078e0009 */
[----:B------:R-:W5:Y:S01]  /*133c0*/  LDL.LU R87, [R1+0x1c4] ;  /* 0x0001c40001577983 */ /* 0x000f620000300800 */
[----:B------:R-:W-:Y:S02]  /*133d0*/  IMAD.MOV.U32 R2, RZ, RZ, R8 ;  /* 0x000000ffff027224 */ /* 0x000fe400078e0008 */
[----:B------:R-:W-:-:S02]  /*133e0*/  IMAD.MOV.U32 R89, RZ, RZ, R7 ;  /* 0x000000ffff597224 */ /* 0x000fc400078e0007 */
[----:B------:R-:W-:Y:S02]  /*133f0*/  IMAD.MOV.U32 R92, RZ, RZ, R6 ;  /* 0x000000ffff5c7224 */ /* 0x000fe400078e0006 */
[----:B------:R-:W-:Y:S02]  /*13400*/  IMAD.MOV.U32 R90, RZ, RZ, R5 ;  /* 0x000000ffff5a7224 */ /* 0x000fe400078e0005 */
[----:B------:R-:W-:Y:S02]  /*13410*/  IMAD.MOV.U32 R91, RZ, RZ, R4 ;  /* 0x000000ffff5b7224 */ /* 0x000fe400078e0004 */
[----:B-1----:R-:W0:Y:S01]  /*13420*/  LDTM.x64 R4, tmem[UR10+0x180] ;  /* 0x0001800a000479ee */ /* 0x002e220008340000 */
[----:B------:R-:W-:Y:S04]  /*13430*/  STL [R1+0x68c], R3 ;  /* 0x00068c0301007387 */ /* 0x000fe80000100800 */
[----:B------:R0:W-:Y:S04]  /*13440*/  STL [R1+0x684], R88 ;  /* 0x0006845801007387 */ /* 0x0001e80000100800 */
[----:B------:R-:W-:Y:S01]  /*13450*/  STL [R1+0x67c], R0 ;  /* 0x00067c0001007387 */ /* 0x000fe20000100800 */
[----:B0-----:R-:W-:-:S03]  /*13460*/  F2FP.BF16.F32.PACK_AB R88, R67, R93 ;  /* 0x0000005d4358723e */ /* 0x001fc600000010ff */
[----:B------:R-:W5:Y:S01]  /*13470*/  LDL.LU R93, [R1+0x1c0] ;  /* 0x0001c000015d7983 */ /* 0x000f620000300800 */
[----:B------:R-:W-:-:S03]  /*13480*/  F2FP.BF16.F32.PACK_AB R66, R66, R74 ;  /* 0x0000004a4242723e */ /* 0x000fc600000010ff */
[----:B------:R-:W5:Y:S01]  /*13490*/  LDL.LU R67, [R1+0x184] ;  /* 0x0001840001437983 */ /* 0x000f620000300800 */
[----:B--2---:R-:W-:-:S03]  /*134a0*/  F2FP.BF16.F32.PACK_AB R65, R65, R75 ;  /* 0x0000004b4141723e */ /* 0x004fc600000010ff */
[----:B------:R0:W-:Y:S04]  /*134b0*/  STL [R1+0x1fc], R88 ;  /* 0x0001fc5801007387 */ /* 0x0001e80000100800 */
[----:B0-----:R-:W2:Y:S01]  /*134c0*/  LDL.LU R88, [R1+0x180] ;  /* 0x0001800001587983 */ /* 0x001ea20000300800 */
[----:B---3--:R-:W-:-:S03]  /*134d0*/  F2FP.BF16.F32.PACK_AB R64, R64, R76 ;  /* 0x0000004c4040723e */ /* 0x008fc600000010ff */
[----:B------:R-:W3:Y:S04]  /*134e0*/  LDL.LU R74, [R1+0x71c] ;  /* 0x00071c00014a7983 */ /* 0x000ee80000300800 */
[----:B------:R0:W-:Y:S01]  /*134f0*/  STL [R1+0x1f8], R66 ;  /* 0x0001f84201007387 */ /* 0x0001e20000100800 */
[----:B----4-:R-:W-:-:S03]  /*13500*/  F2FP.BF16.F32.PACK_AB R63, R63, R77 ;  /* 0x0000004d3f3f723e */ /* 0x010fc600000010ff */
[----:B0-----:R-:W4:Y:S04]  /*13510*/  LDL.LU R66, [R1+0x188] ;  /* 0x0001880001427983 */ /* 0x001f280000300800 */
[----:B------:R-:W2:Y:S04]  /*13520*/  LDL.LU R75, [R1+0x718] ;  /* 0x00071800014b7983 */ /* 0x000ea80000300800 */
[----:B------:R0:W-:Y:S01]  /*13530*/  STL [R1+0x1f4], R65 ;  /* 0x0001f44101007387 */ /* 0x0001e20000100800 */
[----:B-----5:R-:W-:-:S03]  /*13540*/  F2FP.BF16.F32.PACK_AB R62, R62, R78 ;  /* 0x0000004e3e3e723e */ /* 0x020fc600000010ff */
[----:B0-----:R-:W5:Y:S04]  /*13550*/  LDL.LU R65, [R1+0x18c] ;  /* 0x00018c0001417983 */ /* 0x001f680000300800 */
[----:B------:R-:W3:Y:S04]  /*13560*/  LDL.LU R76, [R1+0x714] ;  /* 0x00071400014c7983 */ /* 0x000ee80000300800 */
[----:B------:R0:W-:Y:S01]  /*13570*/  STL [R1+0x1f0], R64 ;  /* 0x0001f04001007387 */ /* 0x0001e20000100800 */
[----:B------:R-:W-:-:S03]  /*13580*/  F2FP.BF16.F32.PACK_AB R61, R61, R79 ;  /* 0x0000004f3d3d723e */ /* 0x000fc600000010ff */
[----:B0-----:R-:W3:Y:S04]  /*13590*/  LDL.LU R64, [R1+0x190] ;  /* 0x0001900001407983 */ /* 0x001ee80000300800 */
[----:B------:R-:W3:Y:S04]  /*135a0*/  LDL.LU R77, [R1+0x710] ;  /* 0x00071000014d7983 */ /* 0x000ee80000300800 */
[----:B------:R0:W-:Y:S01]  /*135b0*/  STL [R1+0x1ec], R63 ;  /* 0x0001ec3f01007387 */ /* 0x0001e20000100800 */
[----:B------:R-:W-:Y:S02]  /*135c0*/  F2FP.BF16.F32.PACK_AB R60, R60, R80 ;  /* 0x000000503c3c723e */ /* 0x000fe400000010ff */
[----:B------:R-:W-:Y:S01]  /*135d0*/  F2FP.BF16.F32.PACK_AB R59, R59, R81 ;  /* 0x000000513b3b723e */ /* 0x000fe200000010ff */
[----:B0-----:R-:W3:Y:S04]  /*135e0*/  LDL.LU R63, [R1+0x194] ;  /* 0x00019400013f7983 */ /* 0x001ee80000300800 */
[----:B------:R-:W3:Y:S04]  /*135f0*/  LDL.LU R78, [R1+0x70c] ;  /* 0x00070c00014e7983 */ /* 0x000ee80000300800 */
[----:B------:R0:W-:Y:S01]  /*13600*/  STL [R1+0x1e8], R62 ;  /* 0x0001e83e01007387 */ /* 0x0001e20000100800 */
[----:B------:R-:W-:-:S03]  /*13610*/  F2FP.BF16.F32.PACK_AB R58, R58, R82 ;  /* 0x000000523a3a723e */ /* 0x000fc600000010ff */
[----:B0-----:R-:W3:Y:S04]  /*13620*/  LDL.LU R62, [R1+0x198] ;  /* 0x00019800013e7983 */ /* 0x001ee80000300800 */
[----:B------:R-:W3:Y:S04]  /*13630*/  LDL.LU R79, [R1+0x708] ;  /* 0x00070800014f7983 */ /* 0x000ee80000300800 */
[----:B------:R0:W-:Y:S04]  /*13640*/  STL [R1+0x1e4], R61 ;  /* 0x0001e43d01007387 */ /* 0x0001e80000100800 */
        /* <DEDUP_REMOVED lines=9> */
[----:B0-----:R-:W3:Y:S01]  /*136e0*/  LDL.LU R58, [R1+0x1a8] ;  /* 0x0001a800013a7983 */ /* 0x001ee20000300800 */
[----:B------:R-:W-:-:S03]  /*136f0*/  F2FP.BF16.F32.PACK_AB R57, R57, R83 ;  /* 0x000000533939723e */ /* 0x000fc600000010ff */
[----:B------:R-:W3:Y:S01]  /*13700*/  LDL.LU R83, [R1+0x6f8] ;  /* 0x0006f80001537983 */ /* 0x000ee20000300800 */
[----:B------:R-:W-:-:S03]  /*13710*/  F2FP.BF16.F32.PACK_AB R56, R56, R84 ;  /* 0x000000543838723e */ /* 0x000fc600000010ff */
        /* <DEDUP_REMOVED lines=18> */
[----:B------:R-:W3:Y:S04]  /*13840*/  LDL.LU R93, [R1+0x6e4] ;  /* 0x0006e400015d7983 */ /* 0x000ee80000300800 */
[----:B------:R-:W-:Y:S01]  /*13850*/  STL [R1+0x1c0], R52 ;  /* 0x0001c03401007387 */ /* 0x000fe20000100800 */
[----:B----4-:R-:W-:Y:S02]  /*13860*/  F2FP.BF16.F32.PACK_AB R38, R38, R66 ;  /* 0x000000422626723e */ /* 0x010fe400000010ff */
[----:B------:R-:W-:Y:S02]  /*13870*/  F2FP.BF16.F32.PACK_AB R37, R37, R67 ;  /* 0x000000432525723e */ /* 0x000fe400000010ff */
[----:B-----5:R-:W-:Y:S02]  /*13880*/  F2FP.BF16.F32.PACK_AB R39, R39, R65 ;  /* 0x000000412727723e */ /* 0x020fe400000010ff */
[----:B--2---:R-:W-:-:S02]  /*13890*/  F2FP.BF16.F32.PACK_AB R36, R36, R88 ;  /* 0x000000582424723e */ /* 0x004fc400000010ff */
[----:B---3--:R-:W-:Y:S02]  /*138a0*/  F2FP.BF16.F32.PACK_AB R40, R40, R64 ;  /* 0x000000402828723e */ /* 0x008fe400000010ff */
        /* <DEDUP_REMOVED lines=30> */
[----:B------:R-:W-:Y:S01]  /*13a90*/  STL [R1+0x188], R38 ;  /* 0x0001882601007387 */ /* 0x000fe20000100800 */
[----:B------:R-:W-:-:S03]  /*13aa0*/  F2FP.BF16.F32.PACK_AB R33, R33, R86 ;  /* 0x000000562121723e */ /* 0x000fc600000010ff */
[----:B------:R-:W-:Y:S04]  /*13ab0*/  STL [R1+0x184], R37 ;  /* 0x0001842501007387 */ /* 0x000fe80000100800 */
[----:B------:R0:W2:Y:S04]  /*13ac0*/  LDL.LU R93, [R1+0x6e0] ;  /* 0x0006e000015d7983 */ /* 0x0000a80000300800 */
[----:B------:R-:W-:Y:S01]  /*13ad0*/  STL [R1+0x180], R36 ;  /* 0x0001802401007387 */ /* 0x000fe20000100800 */
[----:B------:R-:W-:-:S03]  /*13ae0*/  F2FP.BF16.F32.PACK_AB R0, R32, R85 ;  /* 0x000000552000723e */ /* 0x000fc600000010ff */
[----:B------:R0:W3:Y:S04]  /*13af0*/  LDL.LU R87, [R1+0x6dc] ;  /* 0x0006dc0001577983 */ /* 0x0000e80000300800 */
[----:B------:R-:W-:Y:S04]  /*13b00*/  STL [R1+0x17c], R35 ;  /* 0x00017c2301007387 */ /* 0x000fe80000100800 */
[----:B------:R0:W4:Y:S04]  /*13b10*/  LDL.LU R86, [R1+0x6d8] ;  /* 0x0006d80001567983 */ /* 0x0001280000300800 */
[----:B------:R-:W-:Y:S04]  /*13b20*/  STL [R1+0x178], R34 ;  /* 0x0001782201007387 */ /* 0x000fe80000100800 */
[----:B------:R0:W5:Y:S04]  /*13b30*/  LDL.LU R85, [R1+0x6d4] ;  /* 0x0006d40001557983 */ /* 0x0001680000300800 */
[----:B------:R-:W-:Y:S04]  /*13b40*/  STL [R1+0x174], R33 ;  /* 0x0001742101007387 */ /* 0x000fe80000100800 */
[----:B------:R-:W5:Y:S04]  /*13b50*/  LDL.LU R59, [R1+0x128] ;  /* 0x00012800013b7983 */ /* 0x000f680000300800 */
[----:B------:R-:W5:Y:S04]  /*13b60*/  LDL.LU R60, [R1+0x124] ;  /* 0x00012400013c7983 */ /* 0x000f680000300800 */
[----:B------:R1:W-:Y:S04]  /*13b70*/  STL [R1+0x170], R0 ;  /* 0x0001700001007387 */ /* 0x0003e80000100800 */
[----:B------:R-:W5:Y:S04]  /*13b80*/  LDL.LU R61, [R1+0x120] ;  /* 0x00012000013d7983 */ /* 0x000f680000300800 */
[----:B------:R-:W5:Y:S04]  /*13b90*/  LDL.LU R62, [R1+0x11c] ;  /* 0x00011c00013e7983 */ /* 0x000f680000300800 */
[----:B------:R-:W5:Y:S01]  /*13ba0*/  LDL.LU R63, [R1+0x118] ;  /* 0x00011800013f7983 */ /* 0x000f620000300800 */
[----:B------:R-:W-:-:S03]  /*13bb0*/  F2FP.BF16.F32.PACK_AB R31, R31, R84 ;  /* 0x000000541f1f723e */ /* 0x000fc600000010ff */
[----:B------:R-:W5:Y:S04]  /*13bc0*/  LDL.LU R64, [R1+0x114] ;  /* 0x0001140001407983 */ /* 0x000f680000300800 */
[----:B------:R-:W5:Y:S01]  /*13bd0*/  LDL.LU R65, [R1+0x110] ;  /* 0x0001100001417983 */ /* 0x000f620000300800 */
[----:B------:R-:W-:-:S03]  /*13be0*/  F2FP.BF16.F32.PACK_AB R30, R30, R83 ;  /* 0x000000531e1e723e */ /* 0x000fc600000010ff */
[----:B------:R-:W5:Y:S04]  /*13bf0*/  LDL.LU R66, [R1+0x10c] ;  /* 0x00010c0001427983 */ /* 0x000f680000300800 */
[----:B------:R-:W5:Y:S04]  /*13c00*/  LDL.LU R67, [R1+0x108] ;  /* 0x0001080001437983 */ /* 0x000f680000300800 */
[----:B-1----:R-:W5:Y:S04]  /*13c10*/  LDL.LU R0, [R1+0x104] ;  /* 0x0001040001007983 */ /* 0x002f680000300800 */
[----:B------:R-:W5:Y:S04]  /*13c20*/  LDL.LU R88, [R1+0x100] ;  /* 0x0001000001587983 */ /* 0x000f680000300800 */
[----:B------:R0:W5:Y:S04]  /*13c30*/  LDL.LU R84, [R1+0x6d0] ;  /* 0x0006d00001547983 */ /* 0x0001680000300800 */
[----:B------:R0:W5:Y:S04]  /*13c40*/  LDL.LU R83, [R1+0x6cc] ;  /* 0x0006cc0001537983 */ /* 0x0001680000300800 */
[----:B------:R-:W-:Y:S04]  /*13c50*/  STL [R1+0x16c], R31 ;  /* 0x00016c1f01007387 */ /* 0x000fe80000100800 */
[----:B------:R0:W5:Y:S04]  /*13c60*/  LDL.LU R82, [R1+0x6c8] ;  /* 0x0006c80001527983 */ /* 0x0001680000300800 */
[----:B------:R-:W-:Y:S04]  /*13c70*/  STL [R1+0x168], R30 ;  /* 0x0001681e01007387 */ /* 0x000fe80000100800 */
[----:B------:R0:W5:Y:S04]  /*13c80*/  LDL.LU R81, [R1+0x6c4] ;  /* 0x0006c40001517983 */ /* 0x0001680000300800 */
[----:B------:R-:W-:Y:S04]  /*13c90*/  STL [R1+0x164], R29 ;  /* 0x0001641d01007387 */ /* 0x000fe80000100800 */
[----:B------:R0:W5:Y:S04]  /*13ca0*/  LDL.LU R80, [R1+0x6c0] ;  /* 0x0006c00001507983 */ /* 0x0001680000300800 */
[----:B------:R-:W-:Y:S04]  /*13cb0*/  STL [R1+0x160], R28 ;  /* 0x0001601c01007387 */ /* 0x000fe80000100800 */
[----:B------:R0:W5:Y:S01]  /*13cc0*/  LDL.LU R79, [R1+0x6bc] ;  /* 0x0006bc00014f7983 */ /* 0x0001620000300800 */
[----:B------:R-:W-:-:S03]  /*13cd0*/  F2FP.BF16.F32.PACK_AB R25, R25, R78 ;  /* 0x0000004e1919723e */ /* 0x000fc600000010ff */
[----:B------:R-:W-:Y:S04]  /*13ce0*/  STL [R1+0x15c], R27 ;  /* 0x00015c1b01007387 */ /* 0x000fe80000100800 */
[----:B------:R0:W5:Y:S04]  /*13cf0*/  LDL.LU R78, [R1+0x6b8] ;  /* 0x0006b800014e7983 */ /* 0x0001680000300800 */
[----:B------:R1:W-:Y:S04]  /*13d00*/  STL [R1+0x158], R3 ;  /* 0x0001580301007387 */ /* 0x0003e80000100800 */
[----:B-1----:R-:W5:Y:S04]  /*13d10*/  LDL.LU R3, [R1+0xfc] ;  /* 0x0000fc0001037983 */ /* 0x002f680000300800 */
[----:B------:R1:W-:Y:S01]  /*13d20*/  STL [R1+0x154], R25 ;  /* 0x0001541901007387 */ /* 0x0003e20000100800 */
[----:B--2---:R-:W-:-:S03]  /*13d30*/  F2FP.BF16.F32.PACK_AB R93, R24, R77 ;  /* 0x0000004d185d723e */ /* 0x004fc600000010ff */
[----:B------:R0:W2:Y:S01]  /*13d40*/  LDL.LU R77, [R1+0x6b4] ;  /* 0x0006b400014d7983 */ /* 0x0000a20000300800 */
[----:B---3--:R-:W-:-:S03]  /*13d50*/  F2FP.BF16.F32.PACK_AB R87, R23, R76 ;  /* 0x0000004c1757723e */ /* 0x008fc600000010ff */
[----:B------:R3:W-:Y:S04]  /*13d60*/  STL [R1+0x658], R93 ;  /* 0x0006585d01007387 */ /* 0x0007e80000100800 */
[----:B------:R0:W3:Y:S01]  /*13d70*/  LDL.LU R76, [R1+0x6b0] ;  /* 0x0006b000014c7983 */ /* 0x0000e20000300800 */
[----:B----4-:R-:W-:-:S03]  /*13d80*/  F2FP.BF16.F32.PACK_AB R86, R22, R75 ;  /* 0x0000004b1656723e */ /* 0x010fc600000010ff */
[----:B------:R-:W-:Y:S04]  /*13d90*/  STL [R1+0x65c], R87 ;  /* 0x00065c5701007387 */ /* 0x000fe80000100800 */
[----:B------:R0:W4:Y:S01]  /*13da0*/  LDL.LU R75, [R1+0x6ac] ;  /* 0x0006ac00014b7983 */ /* 0x0001220000300800 */
[----:B-----5:R-:W-:-:S03]  /*13db0*/  F2FP.BF16.F32.PACK_AB R85, R21, R74 ;  /* 0x0000004a1555723e */ /* 0x020fc600000010ff */
[----:B------:R0:W5:Y:S01]  /*13dc0*/  LDL.LU R74, [R1+0x6a8] ;  /* 0x0006a800014a7983 */ /* 0x0001620000300800 */
[----:B------:R-:W-:-:S03]  /*13dd0*/  F2FP.BF16.F32.PACK_AB R84, R20, R73 ;  /* 0x000000491454723e */ /* 0x000fc600000010ff */
        /* <DEDUP_REMOVED lines=11> */
[----:B------:R-:W-:Y:S02]  /*13e90*/  F2FP.BF16.F32.PACK_AB R78, R14, R59 ;  /* 0x0000003b0e4e723e */ /* 0x000fe400000010ff */
[----:B--2---:R-:W-:Y:S02]  /*13ea0*/  F2FP.BF16.F32.PACK_AB R77, R13, R60 ;  /* 0x0000003c0d4d723e */ /* 0x004fe400000010ff */
[----:B---3--:R-:W-:Y:S02]  /*13eb0*/  F2FP.BF16.F32.PACK_AB R76, R12, R61 ;  /* 0x0000003d0c4c723e */ /* 0x008fe400000010ff */
[----:B----4-:R-:W-:Y:S02]  /*13ec0*/  F2FP.BF16.F32.PACK_AB R75, R11, R62 ;  /* 0x0000003e0b4b723e */ /* 0x010fe400000010ff */
[----:B-----5:R-:W-:Y:S02]  /*13ed0*/  F2FP.BF16.F32.PACK_AB R74, R10, R63 ;  /* 0x0000003f0a4a723e */ /* 0x020fe400000010ff */
[----:B------:R-:W-:-:S02]  /*13ee0*/  F2FP.BF16.F32.PACK_AB R73, R9, R64 ;  /* 0x000000400949723e */ /* 0x000fc400000010ff */
[----:B------:R-:W-:Y:S02]  /*13ef0*/  F2FP.BF16.F32.PACK_AB R72, R8, R65 ;  /* 0x000000410848723e */ /* 0x000fe400000010ff */
[----:B------:R-:W-:Y:S02]  /*13f00*/  F2FP.BF16.F32.PACK_AB R71, R7, R66 ;  /* 0x000000420747723e */ /* 0x000fe400000010ff */
[----:B------:R-:W-:Y:S02]  /*13f10*/  F2FP.BF16.F32.PACK_AB R70, R6, R67 ;  /* 0x000000430646723e */ /* 0x000fe400000010ff */
[----:B------:R-:W-:Y:S02]  /*13f20*/  F2FP.BF16.F32.PACK_AB R69, R5, R0 ;  /* 0x000000000545723e */ /* 0x000fe400000010ff */
[----:B------:R-:W-:Y:S02]  /*13f30*/  F2FP.BF16.F32.PACK_AB R68, R4, R88 ;  /* 0x000000580444723e */ /* 0x000fe400000010ff */
[----:B-1----:R-:W1:Y:S01]  /*13f40*/  LDTM.x64 R4, tmem[UR10+0x1c0] ;  /* 0x0001c00a000479ee */ /* 0x002e620008340000 */
[----:B------:R-:W2:Y:S01]  /*13f50*/  LDL.LU R88, [R1+0x28] ;  /* 0x0000280001587983 */ /* 0x000ea20000300800 */
[----:B------:R-:W-:Y:S01]  /*13f60*/  NOP ;  /* 0x0000000000007918 */ /* 0x000fe20000000000 */
[----:B------:R-:W3:Y:S02]  /*13f70*/  LDCU.64 UR10, c[0x0][0x398] ;  /* 0x00007300ff0a77ac */ /* 0x000ee40008000a00 */
[----:B------:R-:W4:Y:S04]  /*13f80*/  LDL.LU R0, [R1+0x24] ;  /* 0x0000240001007983 */ /* 0x000f280000300800 */
[----:B------:R-:W5:Y:S04]  /*13f90*/  LDL.LU R93, [R1+0x18] ;  /* 0x00001800015d7983 */ /* 0x000f680000300800 */
[----:B-1----:R-:W-:Y:S04]  /*13fa0*/  STL [R1+0x654], R43 ;  /* 0x0006542b01007387 */ /* 0x002fe80000100800 */
        /* <DEDUP_REMOVED lines=22> */
[----:B------:R0:W-:Y:S01]  /*14110*/  STL [R1+0x5f8], R66 ;  /* 0x0005f84201007387 */ /* 0x0001e20000100800 */
[----:B-1----:R-:W-:-:S03]  /*14120*/  F2FP.BF16.F32.PACK_AB R65, R67, R3 ;  /* 0x000000034341723e */ /* 0x002fc600000010ff */
[----:B0-----:R-:W2:Y:S04]  /*14130*/  LDL.LU R66, [R1+0x3a4] ;  /* 0x0003a40001427983 */ /* 0x001ea80000300800 */
[----:B------:R-:W2:Y:S04]  /*14140*/  LDL.LU R3, [R1+0x68c] ;  /* 0x00068c0001037983 */ /* 0x000ea80000300800 */
[----:B------:R0:W-:Y:S04]  /*14150*/  STL [R1+0xfc], R65 ;  /* 0x0000fc4101007387 */ /* 0x0001e80000100800 */
[----:B0-----:R-:W3:Y:S01]  /*14160*/  LDL.LU R65, [R1+0x3a0] ;  /* 0x0003a00001417983 */ /* 0x001ee20000300800 */
[----:B--2---:R-:W-:-:S03]  /*14170*/  F2FP.BF16.F32.PACK_AB R15, R15, R3 ;  /* 0x000000030f0f723e */ /* 0x004fc600000010ff */
[----:B------:R0:W2:Y:S01]  /*14180*/  LDL.LU R3, [R1+0x688] ;  /* 0x0006880001037983 */ /* 0x0000a20000300800 */
[C---:B------:R-:W-:Y:S02]  /*14190*/  PRMT R63, R15.reuse, 0x7610, R63 ;  /* 0x000076100f3f7816 */ /* 0x040fe4000000003f */
[----:B------:R-:W-:Y:S02]  /*141a0*/  PRMT R64, R15, 0x7632, R64 ;  /* 0x000076320f407816 */ /* 0x000fe40000000040 */
[----:B------:R-:W3:Y:S01]  /*141b0*/  LDL.LU R15, [R1+0x20] ;  /* 0x00002000010f7983 */ /* 0x000ee20000300800 */
[----:B--2---:R-:W-:-:S03]  /*141c0*/  F2FP.BF16.F32.PACK_AB R3, R14, R88 ;  /* 0x000000580e03723e */ /* 0x004fc600000010ff */
[----:B------:R-:W2:Y:S01]  /*141d0*/  LDL.LU R88, [R1+0x684] ;  /* 0x0006840001587983 */ /* 0x000ea20000300800 */
[C---:B------:R-:W-:Y:S02]  /*141e0*/  PRMT R61, R3.reuse, 0x7610, R61 ;  /* 0x00007610033d7816 */ /* 0x040fe4000000003d */
[----:B------:R-:W-:Y:S02]  /*141f0*/  PRMT R62, R3, 0x7632, R62 ;  /* 0x00007632033e7816 */ /* 0x000fe4000000003e */
[----:B------:R0:W4:Y:S02]  /*14200*/  LDL.LU R3, [R1+0x680] ;  /* 0x0006800001037983 */ /* 0x0001240000300800 */
[----:B----4-:R-:W-:Y:S02]  /*14210*/  F2FP.BF16.F32.PACK_AB R3, R13, R0 ;  /* 0x000000000d03723e */ /* 0x010fe400000010ff */
[----:B------:R-:W4:Y:S02]  /*14220*/  LDL.LU R0, [R1+0x67c] ;  /* 0x00067c0001007983 */ /* 0x000f240000300800 */
[----:B------:R-:W-:-:S02]  /*14230*/  PRMT R59, R3, 0x7610, R59 ;  /* 0x00007610033b7816 */ /* 0x000fc4000000003b */
[----:B------:R-:W-:Y:S02]  /*14240*/  PRMT R60, R3, 0x7632, R60 ;  /* 0x00007632033c7816 */ /* 0x000fe4000000003c */
[----:B------:R0:W2:Y:S01]  /*14250*/  LDL.LU R3, [R1+0x678] ;  /* 0x0006780001037983 */ /* 0x0000a20000300800 */
[----:B---3--:R-:W-:Y:S02]  /*14260*/  F2FP.BF16.F32.PACK_AB R87, R12, R15 ;  /* 0x0000000f0c57723e */ /* 0x008fe400000010ff */
[----:B------:R-:W1:Y:S01]  /*14270*/  LDC R15, c[0x0][0x3b4] ;  /* 0x0000ed00ff0f7b82 */ /* 0x000e620000000800 */
[----:B----4-:R-:W-:Y:S02]  /*14280*/  F2FP.BF16.F32.PACK_AB R12, R11, R0 ;  /* 0x000000000b0c723e */ /* 0x010fe400000010ff */
[----:B------:R0:W3:Y:S01]  /*14290*/  LDL.LU R0, [R1+0x674] ;  /* 0x0006740001007983 */ /* 0x0000e20000300800 */
[----:B--2---:R-:W-:-:S03]  /*142a0*/  F2FP.BF16.F32.PACK_AB R3, R9, R88 ;  /* 0x000000580903723e */ /* 0x004fc600000010ff */
[----:B------:R-:W2:Y:S01]  /*142b0*/  LDL.LU R88, [R1+0x670] ;  /* 0x0006700001587983 */ /* 0x000ea20000300800 */
[----:B-----5:R-:W-:-:S03]  /*142c0*/  F2FP.BF16.F32.PACK_AB R11, R10, R93 ;  /* 0x0000005d0a0b723e */ /* 0x020fc600000010ff */
[----:B------:R-:W4:Y:S01]  /*142d0*/  LDL R93, [R1+0x3b0] ;  /* 0x0003b000015d7983 */ /* 0x000f220000100800 */
[----:B------:R-:W-:-:S04]  /*142e0*/  ISETP.GE.AND P0, PT, R66, UR18, PT ;  /* 0x0000001242007c0c */ /* 0x000fc8000bf06270 */
[C---:B------:R-:W-:Y:S01]  /*142f0*/  ISETP.LT.AND P0, PT, R65.reuse, UR33, !P0 ;  /* 0x0000002141007c0c */ /* 0x040fe2000c701270 */
[----:B------:R-:W5:Y:S01]  /*14300*/  LDCU UR33, c[0x0][0x398] ;  /* 0x00007300ff2177ac */ /* 0x000f620008000800 */
[C---:B------:R-:W-:Y:S02]  /*14310*/  PRMT R55, R12.reuse, 0x7610, R55 ;  /* 0x000076100c377816 */ /* 0x040fe40000000037 */
[----:B------:R-:W-:Y:S01]  /*14320*/  PRMT R56, R12, 0x7632, R56 ;  /* 0x000076320c387816 */ /* 0x000fe20000000038 */
[----:B------:R-:W-:Y:S01]  /*14330*/  IMAD R12, R65, UR30, RZ ;  /* 0x0000001e410c7c24 */ /* 0x000fe2000f8e02ff */
[C---:B------:R-:W-:Y:S02]  /*14340*/  PRMT R51, R3.reuse, 0x7610, R51 ;  /* 0x0000761003337816 */ /* 0x040fe40000000033 */
[----:B------:R-:W-:Y:S02]  /*14350*/  PRMT R52, R3, 0x7632, R52 ;  /* 0x0000763203347816 */ /* 0x000fe40000000034 */
[----:B------:R-:W-:-:S02]  /*14360*/  F2FP.BF16.F32.PACK_AB R7, R7, R89 ;  /* 0x000000590707723e */ /* 0x000fc400000010ff */
[C---:B------:R-:W-:Y:S01]  /*14370*/  PRMT R57, R87.reuse, 0x7610, R57 ;  /* 0x0000761057397816 */ /* 0x040fe20000000039 */
[----:B------:R-:W4:Y:S01]  /*14380*/  LDL.LU R89, [R1+0x66c] ;  /* 0x00066c0001597983 */ /* 0x000f220000300800 */
[----:B------:R-:W-:-:S03]  /*14390*/  PRMT R58, R87, 0x7632, R58 ;  /* 0x00007632573a7816 */ /* 0x000fc6000000003a */
[----:B------:R-:W4:Y:S01]  /*143a0*/  LDL R87, [R1+0x3ac] ;  /* 0x0003ac0001577983 */ /* 0x000f220000100800 */
[----:B------:R-:W-:Y:S02]  /*143b0*/  F2FP.BF16.F32.PACK_AB R5, R5, R90 ;  /* 0x0000005a0505723e */ /* 0x000fe400000010ff */
[----:B---3--:R-:W-:-:S04]  /*143c0*/  F2FP.BF16.F32.PACK_AB R0, R8, R2 ;  /* 0x000000020800723e */ /* 0x008fc800000010ff */
[C---:B------:R-:W-:Y:S02]  /*143d0*/  PRMT R49, R0.reuse, 0x7610, R49 ;  /* 0x0000761000317816 */ /* 0x040fe40000000031 */
[----:B------:R-:W-:Y:S01]  /*143e0*/  PRMT R50, R0, 0x7632, R50 ;  /* 0x0000763200327816 */ /* 0x000fe20000000032 */
[----:B-1----:R-:W-:-:S05]  /*143f0*/  IMAD R0, R66, R15, RZ ;  /* 0x0000000f42007224 */ /* 0x002fca00078e02ff */
[----:B------:R-:W-:-:S04]  /*14400*/  LEA R8, P2, R0, UR16, 0x1 ;  /* 0x0000001000087c11 */ /* 0x000fc8000f8408ff */
[----:B------:R-:W-:-:S03]  /*14410*/  LEA.HI.X.SX32 R9, R0, UR17, 0x1, P2 ;  /* 0x0000001100097c11 */ /* 0x000fc600090f0eff */
[----:B------:R-:W-:-:S05]  /*14420*/  IMAD.WIDE R2, R12, 0x2, R8 ;  /* 0x000000020c027825 */ /* 0x000fca00078e0208 */
[----:B--2---:R1:W-:Y:S02]  /*14430*/  @P0 STG.E.U16 desc[UR22][R2.64], R88 ;  /* 0x0000005802000986 */ /* 0x0043e4000c101516 */
[----:B-1----:R-:W-:Y:S02]  /*14440*/  F2FP.BF16.F32.PACK_AB R2, R6, R92 ;  /* 0x0000005c0602723e */ /* 0x002fe400000010ff */
[----:B------:R-:W2:Y:S04]  /*14450*/  LDL R92, [R1+0x3a8] ;  /* 0x0003a800015c7983 */ /* 0x000ea80000100800 */
[----:B------:R-:W3:Y:S01]  /*14460*/  LDL.LU R90, [R1+0x668] ;  /* 0x00066800015a7983 */ /* 0x000ee20000300800 */
[----:B------:R-:W-:Y:S02]  /*14470*/  PRMT R10, R88, 0x7632, R10 ;  /* 0x00007632580a7816 */ /* 0x000fe4000000000a */
[----:B------:R-:W-:-:S02]  /*14480*/  F2FP.BF16.F32.PACK_AB R88, R4, R91 ;  /* 0x0000005b0458723e */ /* 0x000fc400000010ff */
[----:B------:R-:W3:Y:S01]  /*14490*/  LDL.LU R91, [R1+0x664] ;  /* 0x00066400015b7983 */ /* 0x000ee20000300800 */
[----:B------:R-:W-:Y:S01]  /*144a0*/  IMAD R0, R15, 0x80, R0 ;  /* 0x000000800f007824 */ /* 0x000fe200078e0200 */
[----:B------:R-:W-:Y:S01]  /*144b0*/  ISETP.GE.AND P0, PT, R65, UR19, PT ;  /* 0x0000001341007c0c */ /* 0x000fe2000bf06270 */
[----:B------:R-:W1:Y:S01]  /*144c0*/  LDCU.64 UR18, c[0x0][0x398] ;  /* 0x00007300ff1277ac */ /* 0x000e620008000a00 */
[C---:B------:R-:W-:Y:S02]  /*144d0*/  PRMT R45, R2.reuse, 0x7610, R45 ;  /* 0x00007610022d7816 */ /* 0x040fe4000000002d */
[----:B------:R-:W-:Y:S02]  /*144e0*/  PRMT R46, R2, 0x7632, R46 ;  /* 0x00007632022e7816 */ /* 0x000fe4000000002e */
[C---:B------:R-:W-:Y:S02]  /*144f0*/  LEA R2, P1, R0.reuse, UR16, 0x1 ;  /* 0x0000001000027c11 */ /* 0x040fe4000f8208ff */
[----:B----4-:R-:W-:Y:S01]  /*14500*/  ISETP.LT.AND P2, PT, R93, UR4, !P0 ;  /* 0x000000045d007c0c */ /* 0x010fe2000c741270 */
[----:B------:R-:W4:Y:S01]  /*14510*/  LDCU UR4, c[0x0][0x39c] ;  /* 0x00007380ff0477ac */ /* 0x000f220008000800 */
[----:B------:R-:W-:-:S02]  /*14520*/  LEA.HI.X.SX32 R3, R0, UR17, 0x1, P1 ;  /* 0x0000001100037c11 */ /* 0x000fc400088f0eff */
[C---:B------:R-:W-:Y:S02]  /*14530*/  PRMT R47, R7.reuse, 0x7610, R47 ;  /* 0x00007610072f7816 */ /* 0x040fe4000000002f */
[----:B------:R-:W-:Y:S01]  /*14540*/  PRMT R48, R7, 0x7632, R48 ;  /* 0x0000763207307816 */ /* 0x000fe20000000030 */
[----:B------:R-:W-:-:S04]  /*14550*/  IMAD.WIDE R6, R12, 0x2, R2 ;  /* 0x000000020c067825 */ /* 0x000fc800078e0202 */
[----:B------:R-:W-:Y:S01]  /*14560*/  IMAD R0, R15, 0x80, R0 ;  /* 0x000000800f007824 */ /* 0x000fe200078e0200 */
[C---:B------:R-:W-:Y:S01]  /*14570*/  PRMT R43, R5.reuse, 0x7610, R43 ;  /* 0x00007610052b7816 */ /* 0x040fe2000000002b */
[----:B------:R0:W-:Y:S01]  /*14580*/  @P2 STG.E.U16 desc[UR22][R6.64], R10 ;  /* 0x0000000a06002986 */ /* 0x0001e2000c101516 */
[----:B------:R-:W-:Y:S01]  /*14590*/  PRMT R44, R5, 0x7632, R44 ;  /* 0x00007632052c7816 */ /* 0x000fe2000000002c */
[----:B------:R-:W-:Y:S01]  /*145a0*/  IMAD R5, R15, 0x80, R0 ;  /* 0x000000800f057824 */ /* 0x000fe200078e0200 */
[----:B------:R-:W-:Y:S01]  /*145b0*/  ISETP.LT.AND P2, PT, R87, UR12, !P0 ;  /* 0x0000000c57007c0c */ /* 0x000fe2000c741270 */
[----:B------:R-:W1:Y:S01]  /*145c0*/  LDCU UR12, c[0x0][0x398] ;  /* 0x00007300ff0c77ac */ /* 0x000e620008000800 */
[----:B0-----:R-:W-:-:S04]  /*145d0*/  LEA R6, P1, R0, UR16, 0x1 ;  /* 0x0000001000067c11 */ /* 0x001fc8000f8208ff */
[----:B------:R-:W-:Y:S02]  /*145e0*/  LEA.HI.X.SX32 R7, R0, UR17, 0x1, P1 ;  /* 0x0000001100077c11 */ /* 0x000fe400088f0eff */
[----:B------:R-:W-:Y:S02]  /*145f0*/  LEA R4, P1, R5, UR16, 0x1 ;  /* 0x0000001005047c11 */ /* 0x000fe4000f8208ff */
[C---:B------:R-:W-:Y:S02]  /*14600*/  PRMT R53, R11.reuse, 0x7610, R53 ;  /* 0x000076100b357816 */ /* 0x040fe40000000035 */
[----:B------:R-:W-:Y:S01]  /*14610*/  PRMT R54, R11, 0x7632, R54 ;  /* 0x000076320b367816 */ /* 0x000fe20000000036 */
[----:B------:R-:W-:Y:S01]  /*14620*/  IMAD.WIDE R10, R12, 0x2, R6 ;  /* 0x000000020c0a7825 */ /* 0x000fe200078e0206 */
[----:B------:R-:W-:Y:S01]  /*14630*/  LEA.HI.X.SX32 R5, R5, UR17, 0x1, P1 ;  /* 0x0000001105057c11 */ /* 0x000fe200088f0eff */
[----:B------:R-:W0:Y:S01]  /*14640*/  LDCU.64 UR16, c[0x0][0x398] ;  /* 0x00007300ff1077ac */ /* 0x000e220008000a00 */
[----:B------:R-:W-:-:S02]  /*14650*/  PRMT R0, R68, 0x7632, R0 ;  /* 0x0000763244007816 */ /* 0x000fc40000000000 */
[----:B------:R1:W-:Y:S02]  /*14660*/  @P2 STG.E.U16 desc[UR22][R10.64], R68 ;  /* 0x000000440a002986 */ /* 0x0003e4000c101516 */
[----:B-1----:R-:W-:Y:S01]  /*14670*/  IMAD.WIDE R10, R12, 0x2, R4 ;  /* 0x000000020c0a7825 */ /* 0x002fe200078e0204 */
[----:B--2---:R-:W-:Y:S01]  /*14680*/  ISETP.LT.AND P0, PT, R92, UR28, !P0 ;  /* 0x0000001c5c007c0c */ /* 0x004fe2000c701270 */
[----:B------:R-:W1:-:S12]  /*14690*/  LDCU UR28, c[0x0][0x398] ;  /* 0x00007300ff1c77ac */ /* 0x000e580008000800 */
[----:B------:R2:W-:Y:S02]  /*146a0*/  @P0 STG.E.U16 desc[UR22][R10.64], R0 ;  /* 0x000000000a000986 */ /* 0x0005e4000c101516 */
[----:B--2---:R-:W-:-:S05]  /*146b0*/  VIADD R0, R65, 0x1 ;  /* 0x0000000141007836 */ /* 0x004fca0000000000 */
[----:B----4-:R-:W-:Y:S01]  /*146c0*/  ISETP.GE.AND P0, PT, R0, UR4, PT ;  /* 0x0000000400007c0c */ /* 0x010fe2000bf06270 */
[----:B------:R-:W-:Y:S01]  /*146d0*/  VIADD R0, R12, UR30 ;  /* 0x0000001e0c007c36 */ /* 0x000fe20008000000 */
[----:B------:R-:W2:Y:S02]  /*146e0*/  LDCU UR4, c[0x0][0x39c] ;  /* 0x00007380ff0477ac */ /* 0x000ea40008000800 */
[----:B------:R-:W-:Y:S01]  /*146f0*/  ISETP.LT.AND P1, PT, R66, UR26, !P0 ;  /* 0x0000001a42007c0c */ /* 0x000fe2000c721270 */
[----:B------:R-:W-:Y:S01]  /*14700*/  IMAD.WIDE R10, R0, 0x2, R8 ;  /* 0x00000002000a7825 */ /* 0x000fe200078e0208 */
[----:B------:R-:W-:Y:S01]  /*14710*/  ISETP.LT.AND P2, PT, R93, UR6, !P0 ;  /* 0x000000065d007c0c */ /* 0x000fe2000c741270 */
[----:B------:R-:W4:Y:S01]  /*14720*/  LDCU UR6, c[0x0][0x398] ;  /* 0x00007300ff0677ac */ /* 0x000f220008000800 */
[----:B------:R-:W-:Y:S02]  /*14730*/  PRMT R12, R89, 0x7632, R12 ;  /* 0x00007632590c7816 */ /* 0x000fe4000000000c */
[----:B------:R-:W-:Y:S01]  /*14740*/  PRMT R13, R78, 0x7632, R13 ;  /* 0x000076324e0d7816 */ /* 0x000fe2000000000d */
[----:B------:R-:W0:Y:S06]  /*14750*/  LDCU UR26, c[0x0][0x398] ;  /* 0x00007300ff1a77ac */ /* 0x000e2c0008000800 */
[----:B------:R0:W-:Y:S01]  /*14760*/  @P1 STG.E.U16 desc[UR22][R10.64], R89 ;  /* 0x000000590a001986 */ /* 0x0001e2000c101516 */
[----:B------:R-:W-:Y:S01]  /*14770*/  ISETP.LT.AND P1, PT, R87, UR18, !P0 ;  /* 0x0000001257007c0c */ /* 0x000fe2000c721270 */
[----:B------:R-:W1:Y:S01]  /*14780*/  LDCU UR18, c[0x0][0x39c] ;  /* 0x00007380ff1277ac */ /* 0x000e620008000800 */
[----:B------:R-:W-:Y:S01]  /*14790*/  ISETP.LT.AND P0, PT, R92, UR24, !P0 ;  /* 0x000000185c007c0c */ /* 0x000fe2000c701270 */
[----:B------:R-:W1:Y:S01]  /*147a0*/  LDCU UR24, c[0x0][0x398] ;  /* 0x00007300ff1877ac */ /* 0x000e620008000800 */
[----:B0-----:R-:W-:-:S05]  /*147b0*/  IMAD.WIDE R10, R0, 0x2, R2 ;  /* 0x00000002000a7825 */ /* 0x001fca00078e0202 */
[----:B------:R0:W-:Y:S02]  /*147c0*/  @P2 STG.E.U16 desc[UR22][R10.64], R12 ;  /* 0x0000000c0a002986 */ /* 0x0001e4000c101516 */
[----:B0-----:R-:W-:Y:S01]  /*147d0*/  IMAD.WIDE R10, R0, 0x2, R6 ;  /* 0x00000002000a7825 */ /* 0x001fe200078e0206 */
[----:B------:R-:W-:-:S04]  /*147e0*/  PRMT R12, R69, 0x7632, R12 ;  /* 0x00007632450c7816 */ /* 0x000fc8000000000c */
[----:B------:R0:W-:Y:S02]  /*147f0*/  @P1 STG.E.U16 desc[UR22][R10.64], R69 ;  /* 0x000000450a001986 */ /* 0x0001e4000c101516 */
[----:B0-----:R-:W-:-:S05]  /*14800*/  IMAD.WIDE R10, R0, 0x2, R4 ;  /* 0x00000002000a7825 */ /* 0x001fca00078e0204 */
[----:B------:R0:W-:Y:S02]  /*14810*/  @P0 STG.E.U16 desc[UR22][R10.64], R12 ;  /* 0x0000000c0a000986 */ /* 0x0001e4000c101516 */
[----:B0-----:R-:W-:-:S05]  /*14820*/  VIADD R10, R65, 0x2 ;  /* 0x00000002410a7836 */ /* 0x001fca0000000000 */
[----:B--2---:R-:W-:Y:S01]  /*14830*/  ISETP.GE.AND P0, PT, R10, UR4, PT ;  /* 0x000000040a007c0c */ /* 0x004fe2000bf06270 */
[----:B------:R-:W-:Y:S01]  /*14840*/  VIADD R0, R0, UR30 ;  /* 0x0000001e00007c36 */ /* 0x000fe20008000000 */
[----:B---3--:R-:W-:Y:S01]  /*14850*/  PRMT R12, R90, 0x7632, R12 ;  /* 0x000076325a0c7816 */ /* 0x008fe2000000000c */
[----:B------:R-:W0:Y:S01]  /*14860*/  LDCU UR4, c[0x0][0x39c] ;  /* 0x00007380ff0477ac */ /* 0x000e220008000800 */
[----:B------:R-:W-:Y:S01]  /*14870*/  ISETP.LT.AND P1, PT, R66, UR20, !P0 ;  /* 0x0000001442007c0c */ /* 0x000fe2000c721270 */
[C---:B------:R-:W-:Y:S01]  /*14880*/  IMAD.WIDE R10, R0.reuse, 0x2, R8 ;  /* 0x00000002000a7825 */ /* 0x040fe200078e0208 */
[----:B------:R-:W2:Y:S11]  /*14890*/  LDCU UR20, c[0x0][0x39c] ;  /* 0x00007380ff1477ac */ /* 0x000eb60008000800 */
[----:B------:R3:W-:Y:S01]  /*148a0*/  @P1 STG.E.U16 desc[UR22][R10.64], R90 ;  /* 0x0000005a0a001986 */ /* 0x0007e2000c101516 */
[----:B------:R-:W-:Y:S01]  /*148b0*/  ISETP.LT.AND P1, PT, R93, UR10, !P0 ;  /* 0x0000000a5d007c0c */ /* 0x000fe2000c721270 */
[----:B------:R-:W0:Y:S01]  /*148c0*/  LDCU UR10, c[0x0][0x39c] ;  /* 0x00007380ff0a77ac */ /* 0x000e220008000800 */
[----:B---3--:R-:W-:-:S11]  /*148d0*/  IMAD.WIDE R10, R0, 0x2, R2 ;  /* 0x00000002000a7825 */ /* 0x008fd600078e0202 */
[----:B------:R3:W-:Y:S01]  /*148e0*/  @P1 STG.E.U16 desc[UR22][R10.64], R12 ;  /* 0x0000000c0a001986 */ /* 0x0007e2000c101516 */
[----:B------:R-:W-:Y:S01]  /*148f0*/  ISETP.LT.AND P1, PT, R87, UR14, !P0 ;  /* 0x0000000e57007c0c */ /* 0x000fe2000c721270 */
[----:B------:R-:W0:Y:S01]  /*14900*/  LDCU UR14, c[0x0][0x39c] ;  /* 0x00007380ff0e77ac */ /* 0x000e220008000800 */
[----:B------:R-:W-:Y:S02]  /*14910*/  ISETP.LT.AND P0, PT, R92, UR16, !P0 ;  /* 0x000000105c007c0c */ /* 0x000fe4000c701270 */
[----:B------:R-:W-:Y:S01]  /*14920*/  PRMT R69, R80, 0x7632, R69 ;  /* 0x0000763250457816 */ /* 0x000fe20000000045 */
[----:B------:R-:W0:Y:S01]  /*14930*/  LDCU UR16, c[0x0][0x398] ;  /* 0x00007300ff1077ac */ /* 0x000e220008000800 */
[----:B---3--:R-:W-:Y:S01]  /*14940*/  IMAD.WIDE R10, R0, 0x2, R6 ;  /* 0x00000002000a7825 */ /* 0x008fe200078e0206 */
[----:B------:R-:W-:-:S06]  /*14950*/  PRMT R12, R70, 0x7632, R12 ;  /* 0x00007632460c7816 */ /* 0x000fcc000000000c */
[----:B------:R3:W-:Y:S02]  /*14960*/  @P1 STG.E.U16 desc[UR22][R10.64], R70 ;  /* 0x000000460a001986 */ /* 0x0007e4000c101516 */
[----:B---3--:R-:W-:-:S05]  /*14970*/  IMAD.WIDE R10, R0, 0x2, R4 ;  /* 0x00000002000a7825 */ /* 0x008fca00078e0204 */
[----:B------:R3:W-:Y:S02]  /*14980*/  @P0 STG.E.U16 desc[UR22][R10.64], R12 ;  /* 0x0000000c0a000986 */ /* 0x0007e4000c101516 */
[----:B---3--:R-:W-:-:S05]  /*14990*/  VIADD R10, R65, 0x3 ;  /* 0x00000003410a7836 */ /* 0x008fca0000000000 */
[----:B0-----:R-:W-:Y:S01]  /*149a0*/  ISETP.GE.AND P0, PT, R10, UR4, PT ;  /* 0x000000040a007c0c */ /* 0x001fe2000bf06270 */
[----:B------:R-:W0:Y:S03]  /*149b0*/  LDCU UR4, c[0x0][0x398] ;  /* 0x00007300ff0477ac */ /* 0x000e260008000800 */
[----:B------:R-:W-:Y:S01]  /*149c0*/  ISETP.LT.AND P1, PT, R66, UR32, !P0 ;  /* 0x0000002042007c0c */ /* 0x000fe2000c721270 */
[----:B------:R-:W-:Y:S01]  /*149d0*/  VIADD R0, R0, UR30 ;  /* 0x0000001e00007c36 */ /* 0x000fe20008000000 */
[----:B------:R-:W-:Y:S01]  /*149e0*/  PRMT R12, R91, 0x7632, R12 ;  /* 0x000076325b0c7816 */ /* 0x000fe2000000000c */
[----:B------:R-:W3:Y:S02]  /*149f0*/  LDCU UR32, c[0x0][0x398] ;  /* 0x00007300ff2077ac */ /* 0x000ee40008000800 */
[----:B------:R-:W-:-:S08]  /*14a00*/  IMAD.WIDE R10, R0, 0x2, R8 ;  /* 0x00000002000a7825 */ /* 0x000fd000078e0208 */
[----:B------:R1:W-:Y:S01]  /*14a10*/  @P1 STG.E.U16 desc[UR22][R10.64], R91 ;  /* 0x0000005b0a001986 */ /* 0x0003e2000c101516 */
[----:B0-----:R-:W-:Y:S01]  /*14a20*/  ISETP.LT.AND P1, PT, R93, UR4, !P0 ;  /* 0x000000045d007c0c */ /* 0x001fe2000c721270 */
[----:B------:R-:W0:Y:S01]  /*14a30*/  LDCU UR4, c[0x0][0x398] ;  /* 0x00007300ff0477ac */ /* 0x000e220008000800 */
[----:B-1----:R-:W-:-:S11]  /*14a40*/  IMAD.WIDE R10, R0, 0x2, R2 ;  /* 0x00000002000a7825 */ /* 0x002fd600078e0202 */
[----:B------:R1:W-:Y:S01]  /*14a50*/  @P1 STG.E.U16 desc[UR22][R10.64], R12 ;  /* 0x0000000c0a001986 */ /* 0x0003e2000c101516 */
[----:B----4-:R-:W-:Y:S01]  /*14a60*/  ISETP.LT.AND P1, PT, R87, UR6, !P0 ;  /* 0x0000000657007c0c */ /* 0x010fe2000c721270 */
[----:B------:R-:W4:Y:S01]  /*14a70*/  LDCU UR6, c[0x0][0x398] ;  /* 0x00007300ff0677ac */ /* 0x000f220008000800 */
[----:B0-----:R-:W-:Y:S02]  /*14a80*/  ISETP.LT.AND P0, PT, R92, UR4, !P0 ;  /* 0x000000045c007c0c */ /* 0x001fe4000c701270 */
[----:B------:R-:W2:Y:S01]  /*14a90*/  LDL.LU R92, [R1+0x660] ;  /* 0x00066000015c7983 */ /* 0x000ea20000300800 */
[----:B------:R-:W0:Y:S03]  /*14aa0*/  LDCU UR4, c[0x0][0x39c] ;  /* 0x00007380ff0477ac */ /* 0x000e260008000800 */
[----:B------:R-:W3:Y:S01]  /*14ab0*/  LDL.S16 R90, [R1+0x214] ;  /* 0x00021400015a7983 */ /* 0x000ee20000100600 */
[----:B-1----:R-:W-:Y:S01]  /*14ac0*/  IMAD.WIDE R10, R0, 0x2, R6 ;  /* 0x00000002000a7825 */ /* 0x002fe200078e0206 */
[----:B------:R-:W-:-:S02]  /*14ad0*/  PRMT R12, R71, 0x7632, R12 ;  /* 0x00007632470c7816 */ /* 0x000fc4000000000c */
[----:B------:R-:W3:Y:S04]  /*14ae0*/  LDL.LU.S16 R89, [R1+0x216] ;  /* 0x0002160001597983 */ /* 0x000ee80000300600 */
[----:B------:R1:W-:Y:S04]  /*14af0*/  @P1 STG.E.U16 desc[UR22][R10.64], R71 ;  /* 0x000000470a001986 */ /* 0x0003e8000c101516 */
[----:B------:R-:W3:Y:S04]  /*14b00*/  LDL.S16 R91, [R1+0x218] ;  /* 0x00021800015b7983 */ /* 0x000ee80000100600 */
[----:B------:R-:W3:Y:S01]  /*14b10*/  LDL.LU.S16 R70, [R1+0x21a] ;  /* 0x00021a0001467983 */ /* 0x000ee20000300600 */
[----:B-1----:R-:W-:-:S05]  /*14b20*/  IMAD.WIDE R10, R0, 0x2, R4 ;  /* 0x00000002000a7825 */ /* 0x002fca00078e0204 */
[----:B------:R1:W-:Y:S02]  /*14b30*/  @P0 STG.E.U16 desc[UR22][R10.64], R12 ;  /* 0x0000000c0a000986 */ /* 0x0003e4000c101516 */
[----:B-1----:R-:W-:-:S05]  /*14b40*/  VIADD R10, R65, 0x4 ;  /* 0x00000004410a7836 */ /* 0x002fca0000000000 */
[----:B0-----:R-:W-:Y:S01]  /*14b50*/  ISETP.GE.AND P0, PT, R10, UR4, PT ;  /* 0x000000040a007c0c */ /* 0x001fe2000bf06270 */
[----:B------:R-:W-:Y:S01]  /*14b60*/  VIADD R0, R0, UR30 ;  /* 0x0000001e00007c36 */ /* 0x000fe20008000000 */
[----:B------:R-:W0:Y:S02]  /*14b70*/  LDCU UR4, c[0x0][0x398] ;  /* 0x00007300ff0477ac */ /* 0x000e240008000800 */
[----:B----4-:R-:W-:Y:S01]  /*14b80*/  ISETP.LT.AND P1, PT, R66, UR6, !P0 ;  /* 0x0000000642007c0c */ /* 0x010fe2000c721270 */
[----:B------:R-:W-:Y:S01]  /*14b90*/  IMAD.WIDE R10, R0, 0x2, R8 ;  /* 0x00000002000a7825 */ /* 0x000fe200078e0208 */
[----:B------:R-:W1:Y:S01]  /*14ba0*/  LDCU UR6, c[0x0][0x398] ;  /* 0x00007300ff0677ac */ /* 0x000e620008000800 */
[----:B--2---:R-:W-:-:S10]  /*14bb0*/  PRMT R12, R92, 0x7610, R12 ;  /* 0x000076105c0c7816 */ /* 0x004fd4000000000c */
[----:B------:R2:W-:Y:S02]  /*14bc0*/  @P1 STG.E.U16 desc[UR22][R10.64], R12 ;  /* 0x0000000c0a001986 */ /* 0x0005e4000c101516 */
[----:B--2---:R-:W-:Y:S02]  /*14bd0*/  PRMT R12, R92, 0x7632, R12 ;  /* 0x000076325c0c7816 */ /* 0x004fe4000000000c */
[----:B------:R-:W1:Y:S01]  /*14be0*/  LDL.LU R92, [R1+0x3a8] ;  /* 0x0003a800015c7983 */ /* 0x000e620000300800 */
[----:B------:R-:W-:Y:S01]  /*14bf0*/  ISETP.LT.AND P2, PT, R93, UR9, !P0 ;  /* 0x000000095d007c0c */ /* 0x000fe2000c741270 */
[C---:B------:R-:W-:Y:S01]  /*14c00*/  IMAD.WIDE R10, R0.reuse, 0x2, R2 ;  /* 0x00000002000a7825 */ /* 0x040fe200078e0202 */
[----:B0-----:R-:W-:Y:S01]  /*14c10*/  ISETP.LT.AND P1, PT, R87, UR4, !P0 ;  /* 0x0000000457007c0c */ /* 0x001fe2000c721270 */
[----:B------:R-:W0:Y:S01]  /*14c20*/  LDCU UR4, c[0x0][0x39c] ;  /* 0x00007380ff0477ac */ /* 0x000e220008000800 */
[----:B------:R-:W2:Y:S09]  /*14c30*/  LDCU UR9, c[0x0][0x398] ;  /* 0x00007300ff0977ac */ /* 0x000eb20008000800 */
[----:B------:R4:W-:Y:S02]  /*14c40*/  @P2 STG.E.U16 desc[UR22][R10.64], R12 ;  /* 0x0000000c0a002986 */ /* 0x0009e4000c101516 */
[----:B----4-:R-:W-:Y:S01]  /*14c50*/  IMAD.WIDE R10, R0, 0x2, R6 ;  /* 0x00000002000a7825 */ /* 0x010fe200078e0206 */
[----:B------:R-:W-:-:S04]  /*14c60*/  PRMT R12, R72, 0x7632, R12 ;  /* 0x00007632480c7816 */ /* 0x000fc8000000000c */
[----:B------:R4:W-:Y:S02]  /*14c70*/  @P1 STG.E.U16 desc[UR22][R10.64], R72 ;  /* 0x000000480a001986 */ /* 0x0009e4000c101516 */
[----:B----4-:R-:W-:-:S04]  /*14c80*/  IMAD.WIDE R10, R0, 0x2, R4 ;  /* 0x00000002000a7825 */ /* 0x010fc800078e0204 */
[----:B------:R-:W-:Y:S01]  /*14c90*/  VIADD R0, R0, UR30 ;  /* 0x0000001e00007c36 */ /* 0x000fe20008000000 */
[----:B-1----:R-:W-:Y:S01]  /*14ca0*/  ISETP.LT.AND P0, PT, R92, UR6, !P0 ;  /* 0x000000065c007c0c */ /* 0x002fe2000c701270 */
[----:B------:R-:W1:-:S12]  /*14cb0*/  LDCU UR6, c[0x0][0x398] ;  /* 0x00007300ff0677ac */ /* 0x000e580008000800 */
[----:B------:R4:W-:Y:S02]  /*14cc0*/  @P0 STG.E.U16 desc[UR22][R10.64], R12 ;  /* 0x0000000c0a000986 */ /* 0x0009e4000c101516 */
[----:B----4-:R-:W-:-:S05]  /*14cd0*/  VIADD R10, R65, 0x5 ;  /* 0x00000005410a7836 */ /* 0x010fca0000000000 */
[----:B0-----:R-:W-:Y:S01]  /*14ce0*/  ISETP.GE.AND P0, PT, R10, UR4, PT ;  /* 0x000000040a007c0c */ /* 0x001fe2000bf06270 */
[----:B------:R-:W0:Y:S03]  /*14cf0*/  LDCU UR4, c[0x0][0x398] ;  /* 0x00007300ff0477ac */ /* 0x000e260008000800 */
[----:B-1----:R-:W-:Y:S01]  /*14d00*/  ISETP.LT.AND P1, PT, R66, UR6, !P0 ;  /* 0x0000000642007c0c */ /* 0x002fe2000c721270 */
[----:B------:R-:W-:Y:S01]  /*14d10*/  IMAD.WIDE R10, R0, 0x2, R8 ;  /* 0x00000002000a7825 */ /* 0x000fe200078e0208 */
[----:B---3--:R-:W-:Y:S01]  /*14d20*/  PRMT R12, R90, 0x7610, R12 ;  /* 0x000076105a0c7816 */ /* 0x008fe2000000000c */
[----:B------:R-:W1:Y:S10]  /*14d30*/  LDCU UR6, c[0x0][0x398] ;  /* 0x00007300ff0677ac */ /* 0x000e740008000800 */
[----:B------:R3:W-:Y:S01]  /*14d40*/  @P1 STG.E.U16 desc[UR22][R10.64], R12 ;  /* 0x0000000c0a001986 */ /* 0x0007e2000c101516 */
[----:B0-----:R-:W-:Y:S01]  /*14d50*/  ISETP.LT.AND P1, PT, R93, UR4, !P0 ;  /* 0x000000045d007c0c */ /* 0x001fe2000c721270 */
[----:B------:R-:W0:Y:S01]  /*14d60*/  LDCU UR4, c[0x0][0x398] ;  /* 0x00007300ff0477ac */ /* 0x000e220008000800 */
[----:B---3--:R-:W-:Y:S01]  /*14d70*/  PRMT R12, R89, 0x7610, R12 ;  /* 0x00007610590c7816 */ /* 0x008fe2000000000c */
[----:B------:R-:W-:-:S10]  /*14d80*/  IMAD.WIDE R10, R0, 0x2, R2 ;  /* 0x00000002000a7825 */ /* 0x000fd400078e0202 */
[----:B------:R3:W-:Y:S01]  /*14d90*/  @P1 STG.E.U16 desc[UR22][R10.64], R12 ;  /* 0x0000000c0a001986 */ /* 0x0007e2000c101516 */
[----:B-1----:R-:W-:Y:S01]  /*14da0*/  ISETP.LT.AND P1, PT, R87, UR6, !P0 ;  /* 0x0000000657007c0c */ /* 0x002fe2000c721270 */
[----:B------:R-:W1:Y:S02]  /*14db0*/  LDCU UR6, c[0x0][0x398] ;  /* 0x00007300ff0677ac */ /* 0x000e640008000800 */
[----:B------:R-:W4:Y:S04]  /*14dc0*/  LDL.LU R87, [R1+0x65c] ;  /* 0x00065c0001577983 */ /* 0x000f280000300800 */
[----:B------:R-:W4:Y:S01]  /*14dd0*/  LDL.S16 R90, [R1+0x21c] ;  /* 0x00021c00015a7983 */ /* 0x000f220000100600 */
[----:B---3--:R-:W-:Y:S01]  /*14de0*/  IMAD.WIDE R10, R0, 0x2, R6 ;  /* 0x00000002000a7825 */ /* 0x008fe200078e0206 */
[----:B------:R-:W-:-:S04]  /*14df0*/  PRMT R12, R73, 0x7632, R12 ;  /* 0x00007632490c7816 */ /* 0x000fc8000000000c */
[----:B------:R3:W-:Y:S04]  /*14e00*/  @P1 STG.E.U16 desc[UR22][R10.64], R73 ;  /* 0x000000490a001986 */ /* 0x0007e8000c101516 */
[----:B---3--:R-:W3:Y:S01]  /*14e10*/  LDL.LU R73, [R1+0x3ac] ;  /* 0x0003ac0001497983 */ /* 0x008ee20000300800 */
[----:B0-----:R-:W-:Y:S01]  /*14e20*/  ISETP.LT.AND P0, PT, R92, UR4, !P0 ;  /* 0x000000045c007c0c */ /* 0x001fe2000c701270 */
[----:B------:R-:W0:Y:S01]  /*14e30*/  LDCU UR4, c[0x0][0x39c] ;  /* 0x00007380ff0477ac */ /* 0x000e220008000800 */
[----:B------:R-:W-:-:S11]  /*14e40*/  IMAD.WIDE R10, R0, 0x2, R4 ;  /* 0x00000002000a7825 */ /* 0x000fd600078e0204 */
[----:B------:R0:W-:Y:S02]  /*14e50*/  @P0 STG.E.U16 desc[UR22][R10.64], R12 ;  /* 0x0000000c0a000986 */ /* 0x0001e4000c101516 */
[----:B0-----:R-:W-:-:S05]  /*14e60*/  VIADD R10, R65, 0x6 ;  /* 0x00000006410a7836 */ /* 0x001fca0000000000 */
[----:B------:R-:W-:Y:S01]  /*14e70*/  ISETP.GE.AND P0, PT, R10, UR4, PT ;  /* 0x000000040a007c0c */ /* 0x000fe2000bf06270 */
[----:B------:R-:W3:Y:S03]  /*14e80*/  LDCU UR4, c[0x0][0x398] ;  /* 0x00007300ff0477ac */ /* 0x000ee60008000800 */
[----:B--2---:R-:W-:Y:S01]  /*14e90*/  ISETP.LT.AND P2, PT, R93, UR9, !P0 ;  /* 0x000000095d007c0c */ /* 0x004fe2000c741270 */
[----:B------:R-:W-:Y:S01]  /*14ea0*/  VIADD R0, R0, UR30 ;  /* 0x0000001e00007c36 */ /* 0x000fe20008000000 */
[----:B------:R-:W2:Y:S01]  /*14eb0*/  LDL.LU R93, [R1+0x658] ;  /* 0x00065800015d7983 */ /* 0x000ea20000300800 */
[----:B-1----:R-:W-:Y:S01]  /*14ec0*/  ISETP.LT.AND P1, PT, R66, UR6, !P0 ;  /* 0x0000000642007c0c */ /* 0x002fe2000c721270 */
[----:B------:R-:W0:Y:S02]  /*14ed0*/  LDCU UR6, c[0x0][0x398] ;  /* 0x00007300ff0677ac */ /* 0x000e240008000800 */
[----:B------:R-:W2:Y:S01]  /*14ee0*/  LDL.LU.S16 R89, [R1+0x21e] ;  /* 0x00021e0001597983 */ /* 0x000ea20000300600 */
[----:B------:R-:W-:Y:S01]  /*14ef0*/  PRMT R12, R91, 0x7610, R12 ;  /* 0x000076105b0c7816 */ /* 0x000fe2000000000c */
[----:B------:R-:W-:Y:S01]  /*14f00*/  IMAD.WIDE R10, R0, 0x2, R8 ;  /* 0x00000002000a7825 */ /* 0x000fe200078e0208 */
[----:B------:R-:W1:Y:S01]  /*14f10*/  LDCU UR9, c[0x0][0x398] ;  /* 0x00007300ff0977ac */ /* 0x000e620008000800 */
[----:B------:R-:W2:Y:S06]  /*14f20*/  LDL.S16 R91, [R1+0x220] ;  /* 0x00022000015b7983 */ /* 0x000eac0000100600 */
[----:B------:R0:W-:Y:S02]  /*14f30*/  @P1 STG.E.U16 desc[UR22][R10.64], R12 ;  /* 0x0000000c0a001986 */ /* 0x0001e4000c101516 */
[----:B0-----:R-:W-:Y:S01]  /*14f40*/  PRMT R12, R70, 0x7610, R12 ;  /* 0x00007610460c7816 */ /* 0x001fe2000000000c */
[C---:B------:R-:W-:Y:S01]  /*14f50*/  IMAD.WIDE R10, R0.reuse, 0x2, R2 ;  /* 0x00000002000a7825 */ /* 0x040fe200078e0202 */
[----:B------:R-:W2:Y:S04]  /*14f60*/  LDL.LU.S16 R70, [R1+0x222] ;  /* 0x0002220001467983 */ /* 0x000ea80000300600 */
[----:B------:R0:W-:Y:S02]  /*14f70*/  @P2 STG.E.U16 desc[UR22][R10.64], R12 ;  /* 0x0000000c0a002986 */ /* 0x0001e4000c101516 */
[----:B0-----:R-:W-:Y:S01]  /*14f80*/  IMAD.WIDE R10, R0, 0x2, R6 ;  /* 0x00000002000a7825 */ /* 0x001fe200078e0206 */
[----:B------:R-:W-:-:S02]  /*14f90*/  PRMT R12, R74, 0x7632, R12 ;  /* 0x000076324a0c7816 */ /* 0x000fc4000000000c */
[----:B---3--:R-:W-:Y:S01]  /*14fa0*/  ISETP.LT.AND P1, PT, R73, UR4, !P0 ;  /* 0x0000000449007c0c */ /* 0x008fe2000c721270 */
[----:B------:R-:W0:-:S12]  /*14fb0*/  LDCU UR4, c[0x0][0x39c] ;  /* 0x00007380ff0477ac */ /* 0x000e180008000800 */
[----:B------:R3:W-:Y:S04]  /*14fc0*/  @P1 STG.E.U16 desc[UR22][R10.64], R74 ;  /* 0x0000004a0a001986 */ /* 0x0007e8000c101516 */
[----:B---3--:R-:W3:Y:S01]  /*14fd0*/  LDL.LU R74, [R1+0x3b0] ;  /* 0x0003b000014a7983 */ /* 0x008ee20000300800 */
[----:B------:R-:W-:Y:S01]  /*14fe0*/  ISETP.LT.AND P0, PT, R92, UR6, !P0 ;  /* 0x000000065c007c0c */ /* 0x000fe2000c701270 */
[----:B------:R-:W0:Y:S01]  /*14ff0*/  LDCU UR6, c[0x0][0x398] ;  /* 0x00007300ff0677ac */ /* 0x000e220008000800 */
[----:B------:R-:W-:-:S11]  /*15000*/  IMAD.WIDE R10, R0, 0x2, R4 ;  /* 0x00000002000a7825 */ /* 0x000fd600078e0204 */
[----:B------:R0:W-:Y:S02]  /*15010*/  @P0 STG.E.U16 desc[UR22][R10.64], R12 ;  /* 0x0000000c0a000986 */ /* 0x0001e4000c101516 */
[----:B0-----:R-:W-:-:S05]  /*15020*/  VIADD R10, R65, 0x7 ;  /* 0x00000007410a7836 */ /* 0x001fca0000000000 */
[----:B------:R-:W-:Y:S01]  /*15030*/  ISETP.GE.AND P0, PT, R10, UR4, PT ;  /* 0x000000040a007c0c */ /* 0x000fe2000bf06270 */
[----:B------:R-:W-:Y:S01]  /*15040*/  VIADD R0, R0, UR30 ;  /* 0x0000001e00007c36 */ /* 0x000fe20008000000 */
[----:B----4-:R-:W-:Y:S01]  /*15050*/  PRMT R12, R90, 0x7610, R12 ;  /* 0x000076105a0c7816 */ /* 0x010fe2000000000c */
[----:B------:R-:W3:Y:S01]  /*15060*/  LDCU UR4, c[0x0][0x398] ;  /* 0x00007300ff0477ac */ /* 0x000ee20008000800 */
[----:B------:R-:W-:Y:S01]  /*15070*/  ISETP.LT.AND P1, PT, R66, UR6, !P0 ;  /* 0x0000000642007c0c */ /* 0x000fe2000c721270 */
[----:B------:R-:W-:Y:S01]  /*15080*/  IMAD.WIDE R10, R0, 0x2, R8 ;  /* 0x00000002000a7825 */ /* 0x000fe200078e0208 */
[----:B------:R-:W4:Y:S01]  /*15090*/  LDL.S16 R90, [R1+0x224] ;  /* 0x00022400015a7983 */ /* 0x000f220000100600 */
[----:B------:R-:W0:Y:S10]  /*150a0*/  LDCU UR6, c[0x0][0x398] ;  /* 0x00007300ff0677ac */ /* 0x000e340008000800 */
[----:B------:R2:W-:Y:S02]  /*150b0*/  @P1 STG.E.U16 desc[UR22][R10.64], R12 ;  /* 0x0000000c0a001986 */ /* 0x0005e4000c101516 */
[----:B--2---:R-:W-:-:S02]  /*150c0*/  PRMT R12, R89, 0x7610, R12 ;  /* 0x00007610590c7816 */ /* 0x004fc4000000000c */
[----:B------:R-:W2:Y:S01]  /*150d0*/  LDL.LU.S16 R89, [R1+0x226] ;  /* 0x0002260001597983 */ /* 0x000ea20000300600 */
[----:B------:R-:W-:Y:S01]  /*150e0*/  IMAD.WIDE R10, R0, 0x2, R2 ;  /* 0x00000002000a7825 */ /* 0x000fe200078e0202 */
[----:B---3--:R-:W-:Y:S01]  /*150f0*/  ISETP.LT.AND P1, PT, R74, UR4, !P0 ;  /* 0x000000044a007c0c */ /* 0x008fe2000c721270 */
[----:B------:R-:W3:-:S12]  /*15100*/  LDCU UR4, c[0x0][0x398] ;  /* 0x00007300ff0477ac */ /* 0x000ed80008000800 */
[----:B------:R1:W-:Y:S01]  /*15110*/  @P1 STG.E.U16 desc[UR22][R10.64], R12 ;  /* 0x0000000c0a001986 */ /* 0x0003e2000c101516 */
[----:B0-----:R-:W-:Y:S01]  /*15120*/  ISETP.LT.AND P1, PT, R73, UR6, !P0 ;  /* 0x0000000649007c0c */ /* 0x001fe2000c721270 */
[----:B------:R-:W0:Y:S01]  /*15130*/  LDCU UR6, c[0x0][0x398] ;  /* 0x00007300ff0677ac */ /* 0x000e220008000800 */
[----:B---3--:R-:W-:Y:S01]  /*15140*/  ISETP.LT.AND P0, PT, R92, UR4, !P0 ;  /* 0x000000045c007c0c */ /* 0x008fe2000c701270 */
[----:B------:R-:W3:Y:S01]  /*15150*/  LDCU UR4, c[0x0][0x39c] ;  /* 0x00007380ff0477ac */ /* 0x000ee20008000800 */
[----:B-1----:R-:W-:Y:S01]  /*15160*/  IMAD.WIDE R10, R0, 0x2, R6 ;  /* 0x00000002000a7825 */ /* 0x002fe200078e0206 */
[----:B------:R-:W-:-:S08]  /*15170*/  PRMT R12, R75, 0x7632, R12 ;  /* 0x000076324b0c7816 */ /* 0x000fd0000000000c */
[----:B------:R1:W-:Y:S02]  /*15180*/  @P1 STG.E.U16 desc[UR22][R10.64], R75 ;  /* 0x0000004b0a001986 */ /* 0x0003e4000c101516 */
[----:B-1----:R-:W-:-:S05]  /*15190*/  IMAD.WIDE R10, R0, 0x2, R4 ;  /* 0x00000002000a7825 */ /* 0x002fca00078e0204 */
[----:B------:R1:W-:Y:S02]  /*151a0*/  @P0 STG.E.U16 desc[UR22][R10.64], R12 ;  /* 0x0000000c0a000986 */ /* 0x0003e4000c101516 */
[----:B-1----:R-:W-:-:S05]  /*151b0*/  VIADD R10, R65, 0x8 ;  /* 0x00000008410a7836 */ /* 0x002fca0000000000 */
[----:B---3--:R-:W-:Y:S01]  /*151c0*/  ISETP.GE.AND P0, PT, R10, UR4, PT ;  /* 0x000000040a007c0c */ /* 0x008fe2000bf06270 */
[----:B------:R-:W1:Y:S03]  /*151d0*/  LDCU UR4, c[0x0][0x398] ;  /* 0x00007300ff0477ac */ /* 0x000e660008000800 */
[----:B0-----:R-:W-:Y:S01]  /*151e0*/  ISETP.LT.AND P1, PT, R66, UR6, !P0 ;  /* 0x0000000642007c0c */ /* 0x001fe2000c721270 */
[----:B------:R-:W0:Y:S01]  /*151f0*/  LDCU UR6, c[0x0][0x398] ;  /* 0x00007300ff0677ac */ /* 0x000e220008000800 */
[----:B------:R-:W-:Y:S01]  /*15200*/  VIADD R0, R0, UR30 ;  /* 0x0000001e00007c36 */ /* 0x000fe20008000000 */
[----:B------:R-:W-:Y:S02]  /*15210*/  ISETP.LT.AND P2, PT, R74, UR9, !P0 ;  /* 0x000000094a007c0c */ /* 0x000fe4000c741270 */
[----:B------:R-:W-:Y:S01]  /*15220*/  PRMT R12, R91, 0x7610, R12 ;  /* 0x000076105b0c7816 */ /* 0x000fe2000000000c */
[----:B------:R-:W-:Y:S01]  /*15230*/  IMAD.WIDE R10, R0, 0x2, R8 ;  /* 0x00000002000a7825 */ /* 0x000fe200078e0208 */
[----:B------:R-:W3:Y:S01]  /*15240*/  LDL.S16 R91, [R1+0x228] ;  /* 0x00022800015b7983 */ /* 0x000ee20000100600 */
[----:B------:R-:W2:Y:S05]  /*15250*/  LDCU UR9, c[0x0][0x398] ;  /* 0x00007300ff0977ac */ /* 0x000eaa0008000800 */
[----:B------:R4:W-:Y:S01]  /*15260*/  @P1 STG.E.U16 desc[UR22][R10.64], R12 ;  /* 0x0000000c0a001986 */ /* 0x0009e2000c101516 */
[----:B-1----:R-:W-:Y:S01]  /*15270*/  ISETP.LT.AND P1, PT, R73, UR4, !P0 ;  /* 0x0000000449007c0c */ /* 0x002fe2000c721270 */
[----:B------:R-:W1:Y:S01]  /*15280*/  LDCU UR4, c[0x0][0x39c] ;  /* 0x00007380ff0477ac */ /* 0x000e620008000800 */
[----:B0-----:R-:W-:Y:S01]  /*15290*/  ISETP.LT.AND P0, PT, R92, UR6, !P0 ;  /* 0x000000065c007c0c */ /* 0x001fe2000c701270 */
[----:B------:R-:W0:Y:S01]  /*152a0*/  LDCU UR6, c[0x0][0x398] ;  /* 0x00007300ff0677ac */ /* 0x000e220008000800 */
[----:B----4-:R-:W-:Y:S01]  /*152b0*/  PRMT R12, R70, 0x7610, R12 ;  /* 0x00007610460c7816 */ /* 0x010fe2000000000c */
[C---:B------:R-:W-:Y:S01]  /*152c0*/  IMAD.WIDE R10, R0.reuse, 0x2, R2 ;  /* 0x00000002000a7825 */ /* 0x040fe200078e0202 */
[----:B------:R-:W4:Y:S04]  /*152d0*/  LDL.LU.S16 R70, [R1+0x22a] ;  /* 0x00022a0001467983 */ /* 0x000f280000300600 */
[----:B------:R0:W-:Y:S02]  /*152e0*/  @P2 STG.E.U16 desc[UR22][R10.64], R12 ;  /* 0x0000000c0a002986 */ /* 0x0001e4000c101516 */
[----:B0-----:R-:W-:Y:S01]  /*152f0*/  IMAD.WIDE R10, R0, 0x2, R6 ;  /* 0x00000002000a7825 */ /* 0x001fe200078e0206 */
[----:B------:R-:W-:-:S04]  /*15300*/  PRMT R12, R76, 0x7632, R12 ;  /* 0x000076324c0c7816 */ /* 0x000fc8000000000c */
[----:B------:R0:W-:Y:S02]  /*15310*/  @P1 STG.E.U16 desc[UR22][R10.64], R76 ;  /* 0x0000004c0a001986 */ /* 0x0001e4000c101516 */
[----:B0-----:R-:W-:-:S05]  /*15320*/  IMAD.WIDE R10, R0, 0x2, R4 ;  /* 0x00000002000a7825 */ /* 0x001fca00078e0204 */
[----:B------:R0:W-:Y:S02]  /*15330*/  @P0 STG.E.U16 desc[UR22][R10.64], R12 ;  /* 0x0000000c0a000986 */ /* 0x0001e4000c101516 */
[----:B0-----:R-:W-:-:S05]  /*15340*/  VIADD R10, R65, 0x9 ;  /* 0x00000009410a7836 */ /* 0x001fca0000000000 */
[----:B-1----:R-:W-:Y:S01]  /*15350*/  ISETP.GE.AND P0, PT, R10, UR4, PT ;  /* 0x000000040a007c0c */ /* 0x002fe2000bf06270 */
[----:B------:R-:W-:Y:S01]  /*15360*/  VIADD R0, R0, UR30 ;  /* 0x0000001e00007c36 */ /* 0x000fe20008000000 */
[----:B------:R-:W-:Y:S01]  /*15370*/  PRMT R12, R90, 0x7610, R12 ;  /* 0x000076105a0c7816 */ /* 0x000fe2000000000c */
[----:B------:R-:W0:Y:S01]  /*15380*/  LDCU UR4, c[0x0][0x398] ;  /* 0x00007300ff0477ac */ /* 0x000e220008000800 */
[----:B------:R-:W-:Y:S01]  /*15390*/  ISETP.LT.AND P1, PT, R66, UR6, !P0 ;  /* 0x0000000642007c0c */ /* 0x000fe2000c721270 */
[----:B------:R-:W-:Y:S01]  /*153a0*/  IMAD.WIDE R10, R0, 0x2, R8 ;  /* 0x00000002000a7825 */ /* 0x000fe200078e0208 */
[----:B------:R-:W5:Y:S01]  /*153b0*/  LDL.S16 R90, [R1+0x22c] ;  /* 0x00022c00015a7983 */ /* 0x000f620000100600 */
[----:B------:R-:W1:Y:S10]  /*153c0*/  LDCU UR6, c[0x0][0x398] ;  /* 0x00007300ff0677ac */ /* 0x000e740008000800 */
[----:B------:R2:W-:Y:S02]  /*153d0*/  @P1 STG.E.U16 desc[UR22][R10.64], R12 ;  /* 0x0000000c0a001986 */ /* 0x0005e4000c101516 */
[----:B--2---:R-:W-:-:S02]  /*153e0*/  PRMT R12, R89, 0x7610, R12 ;  /* 0x00007610590c7816 */ /* 0x004fc4000000000c */
[----:B------:R-:W2:Y:S01]  /*153f0*/  LDL.LU.S16 R89, [R1+0x22e] ;  /* 0x00022e0001597983 */ /* 0x000ea20000300600 */
[----:B0-----:R-:W-:Y:S01]  /*15400*/  ISETP.LT.AND P1, PT, R74, UR4, !P0 ;  /* 0x000000044a007c0c */ /* 0x001fe2000c721270 */
[----:B------:R-:W0:Y:S01]  /*15410*/  LDCU UR4, c[0x0][0x398] ;  /* 0x00007300ff0477ac */ /* 0x000e220008000800 */
[----:B------:R-:W-:-:S11]  /*15420*/  IMAD.WIDE R10, R0, 0x2, R2 ;  /* 0x00000002000a7825 */ /* 0x000fd600078e0202 */
[----:B------:R0:W-:Y:S01]  /*15430*/  @P1 STG.E.U16 desc[UR22][R10.64], R12 ;  /* 0x0000000c0a001986 */ /* 0x0001e2000c101516 */
[----:B-1----:R-:W-:Y:S01]  /*15440*/  ISETP.LT.AND P1, PT, R73, UR6, !P0 ;  /* 0x0000000649007c0c */ /* 0x002fe2000c721270 */
[----:B------:R-:W1:Y:S01]  /*15450*/  LDCU UR6, c[0x0][0x398] ;  /* 0x00007300ff0677ac */ /* 0x000e620008000800 */
[----:B0-----:R-:W-:Y:S01]  /*15460*/  ISETP.LT.AND P0, PT, R92, UR4, !P0 ;  /* 0x000000045c007c0c */ /* 0x001fe2000c701270 */
[----:B------:R-:W0:Y:S01]  /*15470*/  LDCU UR4, c[0x0][0x398] ;  /* 0x00007300ff0477ac */ /* 0x000e220008000800 */
[----:B------:R-:W-:Y:S01]  /*15480*/  IMAD.WIDE R10, R0, 0x2, R6 ;  /* 0x00000002000a7825 */ /* 0x000fe200078e0206 */
[----:B------:R-:W-:-:S08]  /*15490*/  PRMT R12, R77, 0x7632, R12 ;  /* 0x000076324d0c7816 */ /* 0x000fd0000000000c */
[----:B------:R0:W-:Y:S02]  /*154a0*/  @P1 STG.E.U16 desc[UR22][R10.64], R77 ;  /* 0x0000004d0a001986 */ /* 0x0001e4000c101516 */
[----:B0-----:R-:W-:-:S05]  /*154b0*/  IMAD.WIDE R10, R0, 0x2, R4 ;  /* 0x00000002000a7825 */ /* 0x001fca00078e0204 */
[----:B------:R0:W-:Y:S02]  /*154c0*/  @P0 STG.E.U16 desc[UR22][R10.64], R12 ;  /* 0x0000000c0a000986 */ /* 0x0001e4000c101516 */
[----:B0-----:R-:W-:-:S05]  /*154d0*/  VIADD R10, R65, 0xa ;  /* 0x0000000a410a7836 */ /* 0x001fca0000000000 */
[----:B------:R-:W-:Y:S01]  /*154e0*/  ISETP.GE.AND P1, PT, R10, UR20, PT ;  /* 0x000000140a007c0c */ /* 0x000fe2000bf26270 */
[----:B------:R-:W-:Y:S01]  /*154f0*/  VIADD R0, R0, UR30 ;  /* 0x0000001e00007c36 */ /* 0x000fe20008000000 */
[----:B------:R-:W0:Y:S02]  /*15500*/  LDCU UR20, c[0x0][0x398] ;  /* 0x00007300ff1477ac */ /* 0x000e240008000800 */
[----:B------:R-:W-:Y:S01]  /*15510*/  ISETP.LT.AND P0, PT, R66, UR40, !P1 ;  /* 0x0000002842007c0c */ /* 0x000fe2000cf01270 */
[----:B------:R-:W-:Y:S01]  /*15520*/  IMAD.WIDE R10, R0, 0x2, R8 ;  /* 0x00000002000a7825 */ /* 0x000fe200078e0208 */
[----:B---3--:R-:W-:Y:S01]  /*15530*/  PRMT R12, R91, 0x7610, R12 ;  /* 0x000076105b0c7816 */ /* 0x008fe2000000000c */
[----:B------:R-:W3:Y:S01]  /*15540*/  LDCU UR40, c[0x0][0x39c] ;  /* 0x00007380ff2877ac */ /* 0x000ee20008000800 */
[----:B------:R-:W3:Y:S09]  /*15550*/  LDL.S16 R91, [R1+0x230] ;  /* 0x00023000015b7983 */ /* 0x000ef20000100600 */
[----:B------:R4:W-:Y:S02]  /*15560*/  @P0 STG.E.U16 desc[UR22][R10.64], R12 ;  /* 0x0000000c0a000986 */ /* 0x0009e4000c101516 */
[----:B----4-:R-:W-:-:S02]  /*15570*/  PRMT R12, R70, 0x7610, R12 ;  /* 0x00007610460c7816 */ /* 0x010fc4000000000c */
[----:B------:R-:W4:Y:S01]  /*15580*/  LDL.LU.S16 R70, [R1+0x232] ;  /* 0x0002320001467983 */ /* 0x000f220000300600 */
[----:B-----5:R-:W-:-:S03]  /*15590*/  PRMT R15, R90, 0x7610, R15 ;  /* 0x000076105a0f7816 */ /* 0x020fc6000000000f */
[----:B------:R-:W5:Y:S01]  /*155a0*/  LDL.S16 R90, [R1+0x234] ;  /* 0x00023400015a7983 */ /* 0x000f620000100600 */
[----:B--2---:R-:W-:-:S03]  /*155b0*/  PRMT R14, R89, 0x7610, R14 ;  /* 0x00007610590e7816 */ /* 0x004fc6000000000e */
[----:B------:R-:W2:Y:S01]  /*155c0*/  LDL.LU.S16 R89, [R1+0x236] ;  /* 0x0002360001597983 */ /* 0x000ea20000300600 */
[----:B------:R-:W-:Y:S01]  /*155d0*/  ISETP.LT.AND P0, PT, R74, UR28, !P1 ;  /* 0x0000001c4a007c0c */ /* 0x000fe2000cf01270 */
[----:B------:R-:W-:Y:S01]  /*155e0*/  VIADD R10, R65, 0xb ;  /* 0x0000000b410a7836 */ /* 0x000fe20000000000 */
[----:B------:R-:W-:Y:S01]  /*155f0*/  ISETP.LT.AND P2, PT, R73, UR42, !P1 ;  /* 0x0000002a49007c0c */ /* 0x000fe2000cf41270 */
[----:B------:R-:W0:Y:S03]  /*15600*/  LDCU UR28, c[0x0][0x398] ;  /* 0x00007300ff1c77ac */ /* 0x000e260008000800 */
[----:B------:R-:W-:Y:S01]  /*15610*/  ISETP.GE.AND P5, PT, R10, UR43, PT ;  /* 0x0000002b0a007c0c */ /* 0x000fe2000bfa6270 */
[----:B------:R-:W-:Y:S01]  /*15620*/  IMAD.WIDE R10, R0, 0x2, R2 ;  /* 0x00000002000a7825 */ /* 0x000fe200078e0202 */
[----:B------:R-:W-:Y:S01]  /*15630*/  ISETP.LT.AND P1, PT, R92, UR38, !P1 ;  /* 0x000000265c007c0c */ /* 0x000fe2000cf21270 */
[----:B------:R-:W0:Y:S04]  /*15640*/  LDCU UR42, c[0x0][0x398] ;  /* 0x00007300ff2a77ac */ /* 0x000e280008000800 */
[----:B------:R0:W-:Y:S01]  /*15650*/  @P0 STG.E.U16 desc[UR22][R10.64], R12 ;  /* 0x0000000c0a000986 */ /* 0x0001e2000c101516 */
[----:B-1----:R-:W-:Y:S01]  /*15660*/  ISETP.LT.AND P6, PT, R66, UR6, !P5 ;  /* 0x0000000642007c0c */ /* 0x002fe2000efc1270 */
[----:B------:R-:W1:Y:S01]  /*15670*/  LDCU UR6, c[0x0][0x39c] ;  /* 0x00007380ff0677ac */ /* 0x000e620008000800 */
[----:B------:R-:W-:Y:S01]  /*15680*/  ISETP.LT.AND P4, PT, R74, UR47, !P5 ;  /* 0x0000002f4a007c0c */ /* 0x000fe2000ef81270 */
[----:B------:R-:W1:Y:S01]  /*15690*/  LDCU UR43, c[0x0][0x398] ;  /* 0x00007300ff2b77ac */ /* 0x000e620008000800 */
[----:B------:R-:W1:Y:S01]  /*156a0*/  LDCU UR38, c[0x0][0x398] ;  /* 0x00007300ff2677ac */ /* 0x000e620008000800 */
[----:B0-----:R-:W-:Y:S01]  /*156b0*/  IMAD.WIDE R10, R0, 0x2, R6 ;  /* 0x00000002000a7825 */ /* 0x001fe200078e0206 */
[----:B------:R-:W0:Y:S03]  /*156c0*/  LDCU UR47, c[0x0][0x398] ;  /* 0x00007300ff2f77ac */ /* 0x000e260008000800 */
[----:B------:R-:W-:Y:S01]  /*156d0*/  VIADD R12, R65, 0xc ;  /* 0x0000000c410c7836 */ /* 0x000fe20000000000 */
[----:B------:R1:W-:Y:S01]  /*156e0*/  @P2 STG.E.U16 desc[UR22][R10.64], R78 ;  /* 0x0000004e0a002986 */ /* 0x0003e2000c101516 */
[----:B------:R-:W-:Y:S01]  /*156f0*/  ISETP.LT.AND P2, PT, R73, UR32, !P5 ;  /* 0x0000002049007c0c */ /* 0x000fe2000ef41270 */
[----:B------:R-:W0:Y:S02]  /*15700*/  LDCU UR32, c[0x0][0x398] ;  /* 0x00007300ff2077ac */ /* 0x000e240008000800 */
[----:B------:R-:W-:Y:S01]  /*15710*/  ISETP.GE.AND P0, PT, R12, UR77, PT ;  /* 0x0000004d0c007c0c */ /* 0x000fe2000bf06270 */
[----:B-1----:R-:W-:Y:S01]  /*15720*/  IMAD.WIDE R10, R0, 0x2, R4 ;  /* 0x00000002000a7825 */ /* 0x002fe200078e0204 */
[----:B------:R-:W-:Y:S01]  /*15730*/  ISETP.LT.AND P5, PT, R92, UR36, !P5 ;  /* 0x000000245c007c0c */ /* 0x000fe2000efa1270 */
[----:B------:R-:W1:Y:S02]  /*15740*/  LDCU UR36, c[0x0][0x398] ;  /* 0x00007300ff2477ac */ /* 0x000e640008000800 */
[----:B------:R-:W-:Y:S01]  /*15750*/  VIADD R0, R0, UR30 ;  /* 0x0000001e00007c36 */ /* 0x000fe20008000000 */
[----:B------:R0:W-:Y:S01]  /*15760*/  @P1 STG.E.U16 desc[UR22][R10.64], R13 ;  /* 0x0000000d0a001986 */ /* 0x0001e2000c101516 */
[----:B------:R-:W1:Y:S02]  /*15770*/  LDCU UR77, c[0x0][0x398] ;  /* 0x00007300ff4d77ac */ /* 0x000e640008000800 */
[----:B0-----:R-:W-:-:S04]  /*15780*/  IMAD.WIDE R12, R0, 0x2, R8 ;  /* 0x00000002000c7825 */ /* 0x001fc800078e0208 */
[C---:B------:R-:W-:Y:S01]  /*15790*/  IMAD.WIDE R10, R0.reuse, 0x2, R2 ;  /* 0x00000002000a7825 */ /* 0x040fe200078e0202 */
[----:B------:R-:W-:Y:S04]  /*157a0*/  @P6 STG.E.U16 desc[UR22][R12.64], R15 ;  /* 0x0000000f0c006986 */ /* 0x000fe8000c101516 */
[----:B------:R0:W-:Y:S02]  /*157b0*/  @P4 STG.E.U16 desc[UR22][R10.64], R14 ;  /* 0x0000000e0a004986 */ /* 0x0001e4000c101516 */
[----:B0-----:R-:W-:-:S04]  /*157c0*/  IMAD.WIDE R10, R0, 0x2, R6 ;  /* 0x00000002000a7825 */ /* 0x001fc800078e0206 */
[C---:B------:R-:W-:Y:S01]  /*157d0*/  IMAD.WIDE R14, R0.reuse, 0x2, R4 ;  /* 0x00000002000e7825 */ /* 0x040fe200078e0204 */
[----:B------:R0:W-:Y:S02]  /*157e0*/  @P2 STG.E.U16 desc[UR22][R10.64], R79 ;  /* 0x0000004f0a002986 */ /* 0x0001e4000c101516 */
[----:B0-----:R-:W-:Y:S01]  /*157f0*/  PRMT R11, R79, 0x7632, R11 ;  /* 0x000076324f0b7816 */ /* 0x001fe2000000000b */
[----:B------:R-:W-:-:S04]  /*15800*/  VIADD R10, R0, UR30 ;  /* 0x0000001e000a7c36 */ /* 0x000fc80008000000 */
[----:B------:R4:W-:Y:S01]  /*15810*/  @P5 STG.E.U16 desc[UR22][R14.64], R11 ;  /* 0x0000000b0e005986 */ /* 0x0009e2000c101516 */
[----:B---3--:R-:W-:-:S03]  /*15820*/  PRMT R0, R91, 0x7610, R0 ;  /* 0x000076105b007816 */ /* 0x008fc60000000000 */
[----:B------:R-:W3:Y:S01]  /*15830*/  LDL.S16 R91, [R1+0x238] ;  /* 0x00023800015b7983 */ /* 0x000ee20000100600 */
[----:B----4-:R-:W-:-:S03]  /*15840*/  PRMT R11, R70, 0x7610, R11 ;  /* 0x00007610460b7816 */ /* 0x010fc6000000000b */
[----:B------:R-:W4:Y:S01]  /*15850*/  LDL.LU.S16 R70, [R1+0x23a] ;  /* 0x00023a0001467983 */ /* 0x000f220000300600 */
[----:B-----5:R-:W-:-:S03]  /*15860*/  PRMT R68, R90, 0x7610, R68 ;  /* 0x000076105a447816 */ /* 0x020fc60000000044 */
[----:B------:R-:W5:Y:S01]  /*15870*/  LDL.S16 R90, [R1+0x23c] ;  /* 0x00023c00015a7983 */ /* 0x000f620000100600 */
[----:B--2---:R-:W-:-:S03]  /*15880*/  PRMT R67, R89, 0x7610, R67 ;  /* 0x0000761059437816 */ /* 0x004fc60000000043 */
[----:B------:R-:W2:Y:S01]  /*15890*/  LDL.LU.S16 R89, [R1+0x23e] ;  /* 0x00023e0001597983 */ /* 0x000ea20000300600 */
[----:B------:R-:W-:Y:S01]  /*158a0*/  ISETP.LT.AND P3, PT, R66, UR76, !P0 ;  /* 0x0000004c42007c0c */ /* 0x000fe2000c761270 */
[----:B------:R-:W-:Y:S01]  /*158b0*/  VIADD R12, R65, 0xd ;  /* 0x0000000d410c7836 */ /* 0x000fe20000000000 */
[----:B------:R-:W-:Y:S02]  /*158c0*/  ISETP.LT.AND P6, PT, R74, UR51, !P0 ;  /* 0x000000334a007c0c */ /* 0x000fe4000c7c1270 */
[----:B------:R-:W-:Y:S01]  /*158d0*/  ISETP.LT.AND P1, PT, R73, UR58, !P0 ;  /* 0x0000003a49007c0c */ /* 0x000fe2000c721270 */
[----:B------:R-:W-:Y:S01]  /*158e0*/  IMAD.WIDE R14, R10, 0x2, R2 ;  /* 0x000000020a0e7825 */ /* 0x000fe200078e0202 */
[----:B------:R-:W-:Y:S01]  /*158f0*/  ISETP.GE.AND P4, PT, R12, UR10, PT ;  /* 0x0000000a0c007c0c */ /* 0x000fe2000bf86270 */
[----:B------:R-:W0:Y:S02]  /*15900*/  LDCU UR76, c[0x0][0x39c] ;  /* 0x00007380ff4c77ac */ /* 0x000e240008000800 */
[----:B------:R-:W-:Y:S01]  /*15910*/  IMAD.WIDE R12, R10, 0x2, R8 ;  /* 0x000000020a0c7825 */ /* 0x000fe200078e0208 */
[----:B------:R-:W-:Y:S01]  /*15920*/  ISETP.LT.AND P0, PT, R92, UR63, !P0 ;  /* 0x0000003f5c007c0c */ /* 0x000fe2000c701270 */
[----:B------:R-:W0:Y:S03]  /*15930*/  LDCU UR51, c[0x0][0x398] ;  /* 0x00007300ff3377ac */ /* 0x000e260008000800 */
[----:B------:R1:W-:Y:S01]  /*15940*/  @P3 STG.E.U16 desc[UR22][R12.64], R0 ;  /* 0x000000000c003986 */ /* 0x0003e2000c101516 */
[----:B------:R-:W-:Y:S01]  /*15950*/  ISETP.LT.AND P2, PT, R66, UR55, !P4 ;  /* 0x0000003742007c0c */ /* 0x000fe2000e741270 */
[----:B------:R-:W0:Y:S01]  /*15960*/  LDCU UR58, c[0x0][0x398] ;  /* 0x00007300ff3a77ac */ /* 0x000e220008000800 */
[----:B------:R-:W-:Y:S01]  /*15970*/  ISETP.LT.AND P5, PT, R74, UR50, !P4 ;  /* 0x000000324a007c0c */ /* 0x000fe2000e7a1270 */
[----:B------:R0:W-:Y:S01]  /*15980*/  @P6 STG.E.U16 desc[UR22][R14.64], R11 ;  /* 0x0000000b0e006986 */ /* 0x0001e2000c101516 */
[----:B------:R-:W2:Y:S01]  /*15990*/  LDCU UR63, c[0x0][0x398] ;  /* 0x00007300ff3f77ac */ /* 0x000ea20008000800 */
[----:B------:R-:W2:Y:S01]  /*159a0*/  LDCU UR10, c[0x0][0x398] ;  /* 0x00007300ff0a77ac */ /* 0x000ea20008000800 */
[----:B-1----:R-:W-:-:S02]  /*159b0*/  VIADD R0, R65, 0xe ;  /* 0x0000000e41007836 */ /* 0x002fc40000000000 */
[----:B------:R-:W-:Y:S01]  /*159c0*/  IMAD.WIDE R12, R10, 0x2, R6 ;  /* 0x000000020a0c7825 */ /* 0x000fe200078e0206 */
[----:B------:R-:W-:Y:S01]  /*159d0*/  ISETP.LT.AND P3, PT, R73, UR9, !P4 ;  /* 0x0000000949007c0c */ /* 0x000fe2000e761270 */
[----:B------:R-:W1:Y:S01]  /*159e0*/  LDCU UR55, c[0x0][0x39c] ;  /* 0x00007380ff3777ac */ /* 0x000e620008000800 */
[----:B------:R-:W-:Y:S01]  /*159f0*/  ISETP.GE.AND P6, PT, R0, UR18, PT ;  /* 0x0000001200007c0c */ /* 0x000fe2000bfc6270 */
[C---:B------:R-:W-:Y:S01]  /*15a00*/  VIADD R0, R10.reuse, UR30 ;  /* 0x0000001e0a007c36 */ /* 0x040fe20008000000 */
[----:B------:R1:W-:Y:S01]  /*15a10*/  @P1 STG.E.U16 desc[UR22][R12.64], R80 ;  /* 0x000000500c001986 */ /* 0x0003e2000c101516 */
[----:B0-----:R-:W-:Y:S01]  /*15a20*/  IMAD.WIDE R14, R10, 0x2, R4 ;  /* 0x000000020a0e7825 */ /* 0x001fe200078e0204 */
[----:B------:R-:W-:Y:S01]  /*15a30*/  ISETP.LT.AND P4, PT, R92, UR56, !P4 ;  /* 0x000000385c007c0c */ /* 0x000fe2000e781270 */
[----:B------:R-:W0:Y:S02]  /*15a40*/  LDCU UR50, c[0x0][0x398] ;  /* 0x00007300ff3277ac */ /* 0x000e240008000800 */
[C---:B------:R-:W-:Y:S01]  /*15a50*/  IMAD.WIDE R10, R0.reuse, 0x2, R2 ;  /* 0x00000002000a7825 */ /* 0x040fe200078e0202 */
[----:B------:R0:W-:Y:S01]  /*15a60*/  @P0 STG.E.U16 desc[UR22][R14.64], R69 ;  /* 0x000000450e000986 */ /* 0x0001e2000c101516 */
[----:B------:R-:W2:Y:S01]  /*15a70*/  LDCU UR9, c[0x0][0x398] ;  /* 0x00007300ff0977ac */ /* 0x000ea20008000800 */
[----:B------:R-:W2:Y:S01]  /*15a80*/  LDCU UR18, c[0x0][0x398] ;  /* 0x00007300ff1277ac */ /* 0x000ea20008000800 */
[----:B-1----:R-:W-:Y:S01]  /*15a90*/  IMAD.WIDE R12, R0, 0x2, R8 ;  /* 0x00000002000c7825 */ /* 0x002fe200078e0208 */
[----:B------:R-:W-:Y:S01]  /*15aa0*/  ISETP.LT.AND P1, PT, R66, UR72, !P6 ;  /* 0x0000004842007c0c */ /* 0x000fe2000f721270 */
[----:B------:R-:W1:Y:S03]  /*15ab0*/  LDCU UR56, c[0x0][0x398] ;  /* 0x00007300ff3877ac */ /* 0x000e660008000800 */
[----:B------:R5:W-:Y:S01]  /*15ac0*/  @P2 STG.E.U16 desc[UR22][R12.64], R68 ;  /* 0x000000440c002986 */ /* 0x000be2000c101516 */
[----:B0-----:R-:W-:Y:S01]  /*15ad0*/  IMAD.WIDE R14, R0, 0x2, R4 ;  /* 0x00000002000e7825 */ /* 0x001fe200078e0204 */
[----:B------:R-:W-:Y:S01]  /*15ae0*/  ISETP.LT.AND P0, PT, R74, UR53, !P6 ;  /* 0x000000354a007c0c */ /* 0x000fe2000f701270 */
[----:B------:R-:W0:Y:S01]  /*15af0*/  LDCU UR72, c[0x0][0x39c] ;  /* 0x00007380ff4877ac */ /* 0x000e220008000800 */
[----:B------:R0:W-:Y:S01]  /*15b00*/  @P5 STG.E.U16 desc[UR22][R10.64], R67 ;  /* 0x000000430a005986 */ /* 0x0001e2000c101516 */
[----:B-----5:R-:W-:Y:S01]  /*15b10*/  PRMT R68, R90, 0x7610, R68 ;  /* 0x000076105a447816 */ /* 0x020fe20000000044 */
[----:B0-----:R-:W-:-:S04]  /*15b20*/  IMAD.WIDE R10, R0, 0x2, R6 ;  /* 0x00000002000a7825 */ /* 0x001fc800078e0206 */
[----:B------:R-:W-:Y:S01]  /*15b30*/  VIADD R12, R65, 0xf ;  /* 0x0000000f410c7836 */ /* 0x000fe20000000000 */
[----:B------:R0:W-:Y:S01]  /*15b40*/  @P3 STG.E.U16 desc[UR22][R10.64], R81 ;  /* 0x000000510a003986 */ /* 0x0001e2000c101516 */
[----:B------:R-:W-:Y:S01]  /*15b50*/  ISETP.LT.AND P2, PT, R73, UR49, !P6 ;  /* 0x0000003149007c0c */ /* 0x000fe2000f741270 */
[----:B------:R-:W5:Y:S01]  /*15b60*/  LDCU UR53, c[0x0][0x398] ;  /* 0x00007300ff3577ac */ /* 0x000f620008000800 */
[----:B0-----:R-:W-:Y:S01]  /*15b70*/  PRMT R11, R81, 0x7632, R11 ;  /* 0x00007632510b7816 */ /* 0x001fe2000000000b */
[----:B------:R-:W-:Y:S01]  /*15b80*/  VIADD R10, R0, UR30 ;  /* 0x0000001e000a7c36 */ /* 0x000fe20008000000 */
[----:B---3--:R-:W-:Y:S01]  /*15b90*/  PRMT R0, R91, 0x7610, R0 ;  /* 0x000076105b007816 */ /* 0x008fe20000000000 */
[----:B------:R-:W0:Y:S01]  /*15ba0*/  LDCU UR49, c[0x0][0x398] ;  /* 0x00007300ff3177ac */ /* 0x000e220008000800 */
[----:B------:R-:W3:Y:S04]  /*15bb0*/  LDL.S16 R91, [R1+0x240] ;  /* 0x00024000015b7983 */ /* 0x000ee80000100600 */
[----:B------:R4:W-:Y:S01]  /*15bc0*/  @P4 STG.E.U16 desc[UR22][R14.64], R11 ;  /* 0x0000000b0e004986 */ /* 0x0009e2000c101516 */
[----:B--2---:R-:W-:-:S02]  /*15bd0*/  PRMT R67, R89, 0x7610, R67 ;  /* 0x0000761059437816 */ /* 0x004fc40000000043 */
[----:B----4-:R-:W-:Y:S02]  /*15be0*/  PRMT R11, R70, 0x7610, R11 ;  /* 0x00007610460b7816 */ /* 0x010fe4000000000b */
[----:B------:R-:W2:Y:S04]  /*15bf0*/  LDL.LU.S16 R70, [R1+0x242] ;  /* 0x0002420001467983 */ /* 0x000ea80000300600 */
[----:B------:R-:W4:Y:S04]  /*15c00*/  LDL.S16 R90, [R1+0x244] ;  /* 0x00024400015a7983 */ /* 0x000f280000100600 */
[----:B------:R-:W5:Y:S01]  /*15c10*/  LDL.LU.S16 R89, [R1+0x246] ;  /* 0x0002460001597983 */ /* 0x000f620000300600 */
[----:B------:R-:W-:Y:S01]  /*15c20*/  ISETP.GE.AND P5, PT, R12, UR70, PT ;  /* 0x000000460c007c0c */ /* 0x000fe2000bfa6270 */
[----:B------:R-:W-:Y:S01]  /*15c30*/  IMAD.WIDE R12, R10, 0x2, R8 ;  /* 0x000000020a0c7825 */ /* 0x000fe200078e0208 */
[----:B------:R-:W-:Y:S01]  /*15c40*/  ISETP.LT.AND P6, PT, R92, UR54, !P6 ;  /* 0x000000365c007c0c */ /* 0x000fe2000f7c1270 */
[----:B------:R-:W0:Y:S02]  /*15c50*/  LDCU UR54, c[0x0][0x398] ;  /* 0x00007300ff3677ac */ /* 0x000e240008000800 */
[----:B------:R-:W-:Y:S01]  /*15c60*/  IMAD.WIDE R14, R10, 0x2, R2 ;  /* 0x000000020a0e7825 */ /* 0x000fe200078e0202 */
[----:B------:R1:W-:Y:S01]  /*15c70*/  @P1 STG.E.U16 desc[UR22][R12.64], R0 ;  /* 0x000000000c001986 */ /* 0x0003e2000c101516 */
[----:B------:R-:W-:Y:S01]  /*15c80*/  ISETP.LT.AND P3, PT, R66, UR48, !P5 ;  /* 0x0000003042007c0c */ /* 0x000fe2000ef61270 */
[----:B------:R-:W0:Y:S01]  /*15c90*/  LDCU UR48, c[0x0][0x39c] ;  /* 0x00007380ff3077ac */ /* 0x000e220008000800 */
[----:B------:R-:W-:Y:S01]  /*15ca0*/  ISETP.LT.AND P4, PT, R74, UR34, !P5 ;  /* 0x000000224a007c0c */ /* 0x000fe2000ef81270 */
[----:B------:R0:W-:Y:S01]  /*15cb0*/  @P0 STG.E.U16 desc[UR22][R14.64], R11 ;  /* 0x0000000b0e000986 */ /* 0x0001e2000c101516 */
[----:B------:R-:W-:Y:S01]  /*15cc0*/  PRMT R69, R82, 0x7632, R69 ;  /* 0x0000763252457816 */ /* 0x000fe20000000045 */
        /* <DEDUP_REMOVED lines=13> */
[----:B------:R-:W2:Y:S02]  /*15da0*/  LDCU UR14, c[0x0][0x398] ;  /* 0x00007300ff0e77ac */ /* 0x000ea40008000800 */
[----:B-1----:R-:W-:Y:S01]  /*15db0*/  IMAD.WIDE R12, R0, 0x2, R8 ;  /* 0x00000002000c7825 */ /* 0x002fe200078e0208 */
[----:B------:R-:W-:Y:S01]  /*15dc0*/  ISETP.LT.AND P2, PT, R66, UR75, !P0 ;  /* 0x0000004b42007c0c */ /* 0x000fe2000c741270 */
[----:B------:R-:W1:Y:S03]  /*15dd0*/  LDCU UR75, c[0x0][0x39c] ;  /* 0x00007380ff4b77ac */ /* 0x000e660008000800 */
[----:B------:R-:W-:Y:S01]  /*15de0*/  @P3 STG.E.U16 desc[UR22][R12.64], R68 ;  /* 0x000000440c003986 */ /* 0x000fe2000c101516 */
[----:B------:R-:W1:Y:S03]  /*15df0*/  LDCU UR45, c[0x0][0x398] ;  /* 0x00007300ff2d77ac */ /* 0x000e660008000800 */
[----:B------:R1:W-:Y:S01]  /*15e00*/  @P4 STG.E.U16 desc[UR22][R10.64], R67 ;  /* 0x000000430a004986 */ /* 0x0003e2000c101516 */
[----:B0-----:R-:W-:-:S04]  /*15e10*/  IMAD.WIDE R14, R0, 0x2, R4 ;  /* 0x00000002000e7825 */ /* 0x001fc800078e0204 */
[----:B-1----:R-:W-:-:S05]  /*15e20*/  IMAD.WIDE R10, R0, 0x2, R6 ;  /* 0x00000002000a7825 */ /* 0x002fca00078e0206 */
[----:B------:R0:W-:Y:S02]  /*15e30*/  @P1 STG.E.U16 desc[UR22][R10.64], R83 ;  /* 0x000000530a001986 */ /* 0x0001e4000c101516 */
[----:B0-----:R-:W-:Y:S01]  /*15e40*/  PRMT R11, R83, 0x7632, R11 ;  /* 0x00007632530b7816 */ /* 0x001fe2000000000b */
[----:B------:R-:W-:-:S04]  /*15e50*/  VIADD R10, R0, UR30 ;  /* 0x0000001e000a7c36 */ /* 0x000fc80008000000 */
[----:B------:R2:W-:Y:S01]  /*15e60*/  @P5 STG.E.U16 desc[UR22][R14.64], R11 ;  /* 0x0000000b0e005986 */ /* 0x0005e2000c101516 */
[----:B---3--:R-:W-:-:S03]  /*15e70*/  PRMT R0, R91, 0x7610, R0 ;  /* 0x000076105b007816 */ /* 0x008fc60000000000 */
[----:B------:R-:W3:Y:S01]  /*15e80*/  LDL.S16 R91, [R1+0x248] ;  /* 0x00024800015b7983 */ /* 0x000ee20000100600 */
[----:B--2---:R-:W-:-:S03]  /*15e90*/  PRMT R11, R70, 0x7610, R11 ;  /* 0x00007610460b7816 */ /* 0x004fc6000000000b */
[----:B------:R-:W2:Y:S01]  /*15ea0*/  LDL.LU.S16 R70, [R1+0x24a] ;  /* 0x00024a0001467983 */ /* 0x000ea20000300600 */
[----:B----4-:R-:W-:-:S03]  /*15eb0*/  PRMT R68, R90, 0x7610, R68 ;  /* 0x000076105a447816 */ /* 0x010fc60000000044 */
[----:B------:R-:W4:Y:S01]  /*15ec0*/  LDL.S16 R90, [R1+0x24c] ;  /* 0x00024c00015a7983 */ /* 0x000f220000100600 */
[----:B-----5:R-:W-:-:S03]  /*15ed0*/  PRMT R67, R89, 0x7610, R67 ;  /* 0x0000761059437816 */ /* 0x020fc60000000043 */
[----:B------:R-:W5:Y:S01]  /*15ee0*/  LDL.LU.S16 R89, [R1+0x24e] ;  /* 0x00024e0001597983 */ /* 0x000f620000300600 */
        /* <DEDUP_REMOVED lines=8> */
[----:B------:R-:W1:Y:S03]  /*15f70*/  LDCU UR71, c[0x0][0x398] ;  /* 0x00007300ff4777ac */ /* 0x000e660008000800 */
[----:B------:R0:W-:Y:S01]  /*15f80*/  @P2 STG.E.U16 desc[UR22][R12.64], R0 ;  /* 0x000000000c002986 */ /* 0x0001e2000c101516 */
[----:B------:R-:W-:Y:S01]  /*15f90*/  ISETP.LT.AND P1, PT, R66, UR74, !P4 ;  /* 0x0000004a42007c0c */ /* 0x000fe2000e721270 */
[----:B------:R-:W1:Y:S01]  /*15fa0*/  LDCU UR74, c[0x0][0x39c] ;  /* 0x00007380ff4a77ac */ /* 0x000e620008000800 */
[----:B------:R-:W-:Y:S01]  /*15fb0*/  ISETP.LT.AND P5, PT, R74, UR39, !P4 ;  /* 0x000000274a007c0c */ /* 0x000fe2000e7a1270 */
[----:B------:R1:W-:Y:S01]  /*15fc0*/  @P6 STG.E.U16 desc[UR22][R14.64], R11 ;  /* 0x0000000b0e006986 */ /* 0x0003e2000c101516 */
[----:B------:R-:W-:Y:S01]  /*15fd0*/  PRMT R69, R84, 0x7632, R69 ;  /* 0x0000763254457816 */ /* 0x000fe20000000045 */
[----:B------:R-:W2:Y:S01]  /*15fe0*/  LDCU UR46, c[0x0][0x398] ;  /* 0x00007300ff2e77ac */ /* 0x000ea20008000800 */
[----:B------:R-:W2:Y:S01]  /*15ff0*/  LDCU UR65, c[0x0][0x398] ;  /* 0x00007300ff4177ac */ /* 0x000ea20008000800 */
[----:B0-----:R-:W-:-:S02]  /*16000*/  VIADD R0, R65, 0x12 ;  /* 0x0000001241007836 */ /* 0x001fc40000000000 */
[----:B------:R-:W-:Y:S01]  /*16010*/  IMAD.WIDE R12, R10, 0x2, R6 ;  /* 0x000000020a0c7825 */ /* 0x000fe200078e0206 */
[----:B------:R-:W-:Y:S01]  /*16020*/  ISETP.LT.AND P2, PT, R73, UR26, !P4 ;  /* 0x0000001a49007c0c */ /* 0x000fe2000e741270 */
[----:B------:R-:W0:Y:S01]  /*16030*/  LDCU UR39, c[0x0][0x398] ;  /* 0x00007300ff2777ac */ /* 0x000e220008000800 */
[----:B------:R-:W-:Y:S01]  /*16040*/  ISETP.GE.AND P6, PT, R0, UR37, PT ;  /* 0x0000002500007c0c */ /* 0x000fe2000bfc6270 */
[C---:B------:R-:W-:Y:S01]  /*16050*/  VIADD R0, R10.reuse, UR30 ;  /* 0x0000001e0a007c36 */ /* 0x040fe20008000000 */
[----:B------:R0:W-:Y:S01]  /*16060*/  @P3 STG.E.U16 desc[UR22][R12.64], R84 ;  /* 0x000000540c003986 */ /* 0x0001e2000c101516 */
[----:B-1----:R-:W-:Y:S01]  /*16070*/  IMAD.WIDE R14, R10, 0x2, R4 ;  /* 0x000000020a0e7825 */ /* 0x002fe200078e0204 */
[----:B------:R-:W-:Y:S01]  /*16080*/  ISETP.LT.AND P4, PT, R92, UR64, !P4 ;  /* 0x000000405c007c0c */ /* 0x000fe2000e781270 */
[----:B------:R-:W1:Y:S02]  /*16090*/  LDCU UR26, c[0x0][0x398] ;  /* 0x00007300ff1a77ac */ /* 0x000e640008000800 */
[C---:B------:R-:W-:Y:S01]  /*160a0*/  IMAD.WIDE R10, R0.reuse, 0x2, R2 ;  /* 0x00000002000a7825 */ /* 0x040fe200078e0202 */
[----:B------:R1:W-:Y:S01]  /*160b0*/  @P0 STG.E.U16 desc[UR22][R14.64], R69 ;  /* 0x000000450e000986 */ /* 0x0003e2000c101516 */
[----:B------:R-:W2:Y:S02]  /*160c0*/  LDCU UR37, c[0x0][0x398] ;  /* 0x00007300ff2577ac */ /* 0x000ea40008000800 */
[----:B0-----:R-:W-:Y:S01]  /*160d0*/  IMAD.WIDE R12, R0, 0x2, R8 ;  /* 0x00000002000c7825 */ /* 0x001fe200078e0208 */
[----:B------:R-:W-:Y:S01]  /*160e0*/  ISETP.LT.AND P3, PT, R66, UR35, !P6 ;  /* 0x0000002342007c0c */ /* 0x000fe2000f761270 */
[----:B------:R-:W0:Y:S03]  /*160f0*/  LDCU UR35, c[0x0][0x39c] ;  /* 0x00007380ff2377ac */ /* 0x000e260008000800 */
[----:B------:R-:W-:Y:S01]  /*16100*/  @P1 STG.E.U16 desc[UR22][R12.64], R68 ;  /* 0x000000440c001986 */ /* 0x000fe2000c101516 */
[----:B------:R-:W0:Y:S03]  /*16110*/  LDCU UR64, c[0x0][0x398] ;  /* 0x00007300ff4077ac */ /* 0x000e260008000800 */
[----:B------:R0:W-:Y:S01]  /*16120*/  @P5 STG.E.U16 desc[UR22][R10.64], R67 ;  /* 0x000000430a005986 */ /* 0x0001e2000c101516 */
[----:B-1----:R-:W-:-:S04]  /*16130*/  IMAD.WIDE R14, R0, 0x2, R4 ;  /* 0x00000002000e7825 */ /* 0x002fc800078e0204 */
[----:B0-----:R-:W-:-:S05]  /*16140*/  IMAD.WIDE R10, R0, 0x2, R6 ;  /* 0x00000002000a7825 */ /* 0x001fca00078e0206 */
[----:B------:R0:W-:Y:S02]  /*16150*/  @P2 STG.E.U16 desc[UR22][R10.64], R85 ;  /* 0x000000550a002986 */ /* 0x0001e4000c101516 */
[----:B0-----:R-:W-:Y:S01]  /*16160*/  VIADD R10, R0, UR30 ;  /* 0x0000001e000a7c36 */ /* 0x001fe20008000000 */
[----:B---3--:R-:W-:Y:S02]  /*16170*/  PRMT R0, R91, 0x7610, R0 ;  /* 0x000076105b007816 */ /* 0x008fe40000000000 */
[----:B------:R-:W3:Y:S01]  /*16180*/  LDL.S16 R91, [R1+0x250] ;  /* 0x00025000015b7983 */ /* 0x000ee20000100600 */
[----:B-----5:R-:W-:-:S03]  /*16190*/  PRMT R67, R89, 0x7610, R67 ;  /* 0x0000761059437816 */ /* 0x020fc60000000043 */
[----:B------:R-:W5:Y:S01]  /*161a0*/  LDL.LU.S16 R89, [R1+0x252] ;  /* 0x0002520001597983 */ /* 0x000f620000300600 */
[----:B------:R-:W-:Y:S01]  /*161b0*/  VIADD R12, R65, 0x13 ;  /* 0x00000013410c7836 */ /* 0x000fe20000000000 */
[----:B------:R-:W-:Y:S01]  /*161c0*/  ISETP.LT.AND P0, PT, R74, UR66, !P6 ;  /* 0x000000424a007c0c */ /* 0x000fe2000f701270 */
[----:B------:R-:W0:Y:S01]  /*161d0*/  LDCU UR66, c[0x0][0x398] ;  /* 0x00007300ff4277ac */ /* 0x000e220008000800 */
[----:B------:R-:W-:Y:S02]  /*161e0*/  PRMT R11, R85, 0x7632, R11 ;  /* 0x00007632550b7816 */ /* 0x000fe4000000000b */
[----:B------:R-:W-:Y:S01]  /*161f0*/  ISETP.GE.AND P5, PT, R12, UR62, PT ;  /* 0x0000003e0c007c0c */ /* 0x000fe2000bfa6270 */
[----:B------:R-:W-:Y:S01]  /*16200*/  IMAD.WIDE R12, R10, 0x2, R8 ;  /* 0x000000020a0c7825 */ /* 0x000fe200078e0208 */
[----:B------:R-:W-:Y:S01]  /*16210*/  ISETP.LT.AND P1, PT, R73, UR68, !P6 ;  /* 0x0000004449007c0c */ /* 0x000fe2000f721270 */
[----:B------:R2:W-:Y:S01]  /*16220*/  @P4 STG.E.U16 desc[UR22][R14.64], R11 ;  /* 0x0000000b0e004986 */ /* 0x0005e2000c101516 */
[----:B------:R-:W-:Y:S01]  /*16230*/  ISETP.LT.AND P6, PT, R92, UR24, !P6 ;  /* 0x000000185c007c0c */ /* 0x000fe2000f7c1270 */
[----:B------:R-:W1:Y:S02]  /*16240*/  LDCU UR68, c[0x0][0x398] ;  /* 0x00007300ff4477ac */ /* 0x000e640008000800 */
[----:B------:R0:W-:Y:S01]  /*16250*/  @P3 STG.E.U16 desc[UR22][R12.64], R0 ;  /* 0x000000000c003986 */ /* 0x0001e2000c101516 */
[----:B------:R-:W-:Y:S01]  /*16260*/  ISETP.LT.AND P2, PT, R66, UR60, !P5 ;  /* 0x0000003c42007c0c */ /* 0x000fe2000ef41270 */
[----:B------:R-:W1:Y:S01]  /*16270*/  LDCU UR60, c[0x0][0x39c] ;  /* 0x00007380ff3c77ac */ /* 0x000e620008000800 */
[----:B------:R-:W-:-:S02]  /*16280*/  ISETP.LT.AND P4, PT, R74, UR73, !P5 ;  /* 0x000000494a007c0c */ /* 0x000fc4000ef81270 */
[----:B----4-:R-:W-:Y:S01]  /*16290*/  PRMT R68, R90, 0x7610, R68 ;  /* 0x000076105a447816 */ /* 0x010fe20000000044 */
[----:B------:R-:W4:Y:S01]  /*162a0*/  LDCU UR24, c[0x0][0x398] ;  /* 0x00007300ff1877ac */ /* 0x000f220008000800 */
[----:B--2---:R-:W-:Y:S01]  /*162b0*/  PRMT R11, R70, 0x7610, R11 ;  /* 0x00007610460b7816 */ /* 0x004fe2000000000b */
[----:B------:R-:W-:Y:S01]  /*162c0*/  IMAD.WIDE R14, R10, 0x2, R2 ;  /* 0x000000020a0e7825 */ /* 0x000fe200078e0202 */
[----:B------:R-:W2:Y:S01]  /*162d0*/  LDL.S16 R70, [R1+0x254] ;  /* 0x0002540001467983 */ /* 0x000ea20000100600 */
[----:B------:R-:W-:Y:S01]  /*162e0*/  PRMT R69, R86, 0x7632, R69 ;  /* 0x0000763256457816 */ /* 0x000fe20000000045 */
[----:B------:R-:W1:Y:S01]  /*162f0*/  LDCU UR62, c[0x0][0x398] ;  /* 0x00007300ff3e77ac */ /* 0x000e620008000800 */
[----:B0-----:R-:W-:Y:S01]  /*16300*/  VIADD R0, R65, 0x14 ;  /* 0x0000001441007836 */ /* 0x001fe20000000000 */
[----:B------:R0:W-:Y:S01]  /*16310*/  @P0 STG.E.U16 desc[UR22][R14.64], R11 ;  /* 0x0000000b0e000986 */ /* 0x0001e2000c101516 */
[----:B------:R-:W-:Y:S01]  /*16320*/  IMAD.WIDE R12, R10, 0x2, R6 ;  /* 0x000000020a0c7825 */ /* 0x000fe200078e0206 */
[----:B------:R-:W-:Y:S01]  /*16330*/  ISETP.LT.AND P3, PT, R73, UR67, !P5 ;  /* 0x0000004349007c0c */ /* 0x000fe2000ef61270 */
[----:B------:R-:W1:Y:S01]  /*16340*/  LDCU UR73, c[0x0][0x398] ;  /* 0x00007300ff4977ac */ /* 0x000e620008000800 */
[----:B------:R-:W-:Y:S01]  /*16350*/  ISETP.GE.AND P0, PT, R0, UR59, PT ;  /* 0x0000003b00007c0c */ /* 0x000fe2000bf06270 */
[C---:B------:R-:W-:Y:S01]  /*16360*/  VIADD R0, R10.reuse, UR30 ;  /* 0x0000001e0a007c36 */ /* 0x040fe20008000000 */
[----:B------:R-:W2:Y:S04]  /*16370*/  LDL.LU.S16 R90, [R1+0x256] ;  /* 0x00025600015a7983 */ /* 0x000ea80000300600 */
[----:B------:R1:W-:Y:S01]  /*16380*/  @P1 STG.E.U16 desc[UR22][R12.64], R86 ;  /* 0x000000560c001986 */ /* 0x0003e2000c101516 */
[----:B0-----:R-:W-:Y:S01]  /*16390*/  IMAD.WIDE R14, R10, 0x2, R4 ;  /* 0x000000020a0e7825 */ /* 0x001fe200078e0204 */
[----:B------:R-:W-:-:S02]  /*163a0*/  ISETP.LT.AND P5, PT, R92, UR12, !P5 ;  /* 0x0000000c5c007c0c */ /* 0x000fc4000efa1270 */
[----:B------:R-:W2:Y:S01]  /*163b0*/  LDL.S16 R71, [R1+0x154] ;  /* 0x0001540001477983 */ /* 0x000ea20000100600 */
[----:B------:R-:W0:Y:S01]  /*163c0*/  LDCU UR67, c[0x0][0x398] ;  /* 0x00007300ff4377ac */ /* 0x000e220008000800 */
[C---:B------:R-:W-:Y:S02]  /*163d0*/  IMAD.WIDE R10, R0.reuse, 0x2, R2 ;  /* 0x00000002000a7825 */ /* 0x040fe400078e0202 */
[----:B------:R-:W-:Y:S01]  /*163e0*/  @P6 STG.E.U16 desc[UR22][R14.64], R69 ;  /* 0x000000450e006986 */ /* 0x000fe2000c101516 */
[----:B------:R-:W0:Y:S01]  /*163f0*/  LDCU UR59, c[0x0][0x398] ;  /* 0x00007300ff3b77ac */ /* 0x000e220008000800 */
[----:B-1----:R-:W-:Y:S01]  /*16400*/  IMAD.WIDE R12, R0, 0x2, R8 ;  /* 0x00000002000c7825 */ /* 0x002fe200078e0208 */
[----:B------:R-:W-:Y:S01]  /*16410*/  ISETP.LT.AND P1, PT, R66, UR4, !P0 ;  /* 0x0000000442007c0c */ /* 0x000fe2000c721270 */
[----:B------:R-:W1:Y:S03]  /*16420*/  LDCU UR4, c[0x0][0x39c] ;  /* 0x00007380ff0477ac */ /* 0x000e660008000800 */
[----:B------:R-:W-:Y:S01]  /*16430*/  @P2 STG.E.U16 desc[UR22][R12.64], R68 ;  /* 0x000000440c002986 */ /* 0x000fe2000c101516 */
[----:B------:R-:W0:Y:S03]  /*16440*/  LDCU UR12, c[0x0][0x398] ;  /* 0x00007300ff0c77ac */ /* 0x000e260008000800 */
[----:B------:R5:W-:Y:S02]  /*16450*/  @P4 STG.E.U16 desc[UR22][R10.64], R67 ;  /* 0x000000430a004986 */ /* 0x000be4000c101516 */
[----:B-----5:R-:W-:-:S02]  /*16460*/  PRMT R67, R89, 0x7610, R67 ;  /* 0x0000761059437816 */ /* 0x020fc40000000043 */
[----:B------:R-:W5:Y:S01]  /*16470*/  LDL.LU.S16 R89, [R1+0x156] ;  /* 0x0001560001597983 */ /* 0x000f620000300600 */
[----:B------:R-:W-:Y:S01]  /*16480*/  IMAD.WIDE R10, R0, 0x2, R6 ;  /* 0x00000002000a7825 */ /* 0x000fe200078e0206 */
[----:B------:R-:W-:Y:S01]  /*16490*/  ISETP.LT.AND P6, PT, R74, UR33, !P0 ;  /* 0x000000214a007c0c */ /* 0x000fe2000c7c1270 */
[----:B------:R-:W0:Y:S02]  /*164a0*/  LDCU UR33, c[0x0][0x398] ;  /* 0x00007300ff2177ac */ /* 0x000e240008000800 */
[----:B------:R-:W-:Y:S01]  /*164b0*/  VIADD R12, R65, 0x15 ;  /* 0x00000015410c7836 */ /* 0x000fe20000000000 */
[----:B------:R1:W-:Y:S01]  /*164c0*/  @P3 STG.E.U16 desc[UR22][R10.64], R87 ;  /* 0x000000570a003986 */ /* 0x0003e2000c101516 */
[----:B------:R-:W-:-:S03]  /*164d0*/  IMAD.WIDE R14, R0, 0x2, R4 ;  /* 0x00000002000e7825 */ /* 0x000fc600078e0204 */
[----:B------:R-:W-:Y:S01]  /*164e0*/  ISETP.GE.AND P4, PT, R12, UR57, PT ;  /* 0x000000390c007c0c */ /* 0x000fe2000bf86270 */
[----:B------:R-:W0:Y:S01]  /*164f0*/  LDCU UR57, c[0x0][0x398] ;  /* 0x00007300ff3977ac */ /* 0x000e220008000800 */
[----:B------:R-:W-:Y:S01]  /*16500*/  ISETP.LT.AND P2, PT, R73, UR31, !P0 ;  /* 0x0000001f49007c0c */ /* 0x000fe2000c741270 */
[----:B-1----:R-:W-:Y:S01]  /*16510*/  VIADD R10, R0, UR30 ;  /* 0x0000001e000a7c36 */ /* 0x002fe20008000000 */
[----:B------:R-:W-:Y:S01]  /*16520*/  PRMT R11, R87, 0x7632, R11 ;  /* 0x00007632570b7816 */ /* 0x000fe2000000000b */
[----:B------:R-:W1:Y:S01]  /*16530*/  LDCU UR31, c[0x0][0x398] ;  /* 0x00007300ff1f77ac */ /* 0x000e620008000800 */
[----:B---3--:R-:W-:Y:S01]  /*16540*/  PRMT R0, R91, 0x7610, R0 ;  /* 0x000076105b007816 */ /* 0x008fe20000000000 */
[----:B------:R-:W-:Y:S01]  /*16550*/  IMAD.WIDE R12, R10, 0x2, R8 ;  /* 0x000000020a0c7825 */ /* 0x000fe200078e0208 */
[----:B------:R-:W-:Y:S01]  /*16560*/  ISETP.LT.AND P0, PT, R92, UR41, !P0 ;  /* 0x000000295c007c0c */ /* 0x000fe2000c701270 */
[----:B------:R3:W-:Y:S01]  /*16570*/  @P5 STG.E.U16 desc[UR22][R14.64], R11 ;  /* 0x0000000b0e005986 */ /* 0x0007e2000c101516 */
[----:B------:R-:W-:Y:S01]  /*16580*/  ISETP.LT.AND P3, PT, R66, UR44, !P4 ;  /* 0x0000002c42007c0c */ /* 0x000fe2000e761270 */
[----:B------:R-:W0:Y:S02]  /*16590*/  LDCU UR44, c[0x0][0x39c] ;  /* 0x00007380ff2c77ac */ /* 0x000e240008000800 */
[----:B------:R1:W-:Y:S01]  /*165a0*/  @P1 STG.E.U16 desc[UR22][R12.64], R0 ;  /* 0x000000000c001986 */ /* 0x0003e2000c101516 */
[----:B------:R-:W-:Y:S01]  /*165b0*/  ISETP.LT.AND P5, PT, R74, UR69, !P4 ;  /* 0x000000454a007c0c */ /* 0x000fe2000e7a1270 */
[----:B------:R-:W0:Y:S02]  /*165c0*/  LDCU UR41, c[0x0][0x398] ;  /* 0x00007300ff2977ac */ /* 0x000e240008000800 */
[----:B------:R-:W4:Y:S01]  /*165d0*/  LDL.S16 R91, [R1+0x258] ;  /* 0x00025800015b7983 */ /* 0x000f220000100600 */
[----:B---3--:R-:W-:-:S04]  /*165e0*/  IMAD.WIDE R14, R10, 0x2, R2 ;  /* 0x000000020a0e7825 */ /* 0x008fc800078e0202 */
[----:B-1----:R-:W-:Y:S01]  /*165f0*/  VIADD R0, R65, 0x16 ;  /* 0x0000001641007836 */ /* 0x002fe20000000000 */
[----:B------:R-:W-:Y:S01]  /*16600*/  PRMT R11, R93, 0x7610, R11 ;  /* 0x000076105d0b7816 */ /* 0x000fe2000000000b */
[----:B------:R-:W-:Y:S01]  /*16610*/  IMAD.WIDE R12, R10, 0x2, R6 ;  /* 0x000000020a0c7825 */ /* 0x000fe200078e0206 */
[----:B------:R1:W-:Y:S01]  /*16620*/  @P6 STG.E.U16 desc[UR22][R14.64], R67 ;  /* 0x000000430e006986 */ /* 0x0003e2000c101516 */
[----:B------:R-:W-:Y:S01]  /*16630*/  ISETP.LT.AND P1, PT, R73, UR20, !P4 ;  /* 0x0000001449007c0c */ /* 0x000fe2000e721270 */
[----:B------:R-:W3:Y:S01]  /*16640*/  LDCU UR69, c[0x0][0x398] ;  /* 0x00007300ff4577ac */ /* 0x000ee20008000800 */
[----:B------:R-:W-:Y:S01]  /*16650*/  ISETP.GE.AND P6, PT, R0, UR40, PT ;  /* 0x0000002800007c0c */ /* 0x000fe2000bfc6270 */
[----:B------:R-:W-:Y:S01]  /*16660*/  VIADD R0, R10, UR30 ;  /* 0x0000001e0a007c36 */ /* 0x000fe20008000000 */
[----:B------:R0:W-:Y:S01]  /*16670*/  @P2 STG.E.U16 desc[UR22][R12.64], R11 ;  /* 0x0000000b0c002986 */ /* 0x0001e2000c101516 */
[----:B------:R-:W-:Y:S01]  /*16680*/  PRMT R69, R93, 0x7632, R69 ;  /* 0x000076325d457816 */ /* 0x000fe20000000045 */
[----:B------:R-:W3:Y:S01]  /*16690*/  LDCU UR20, c[0x0][0x398] ;  /* 0x00007300ff1477ac */ /* 0x000ee20008000800 */
[----:B--2---:R-:W-:Y:S01]  /*166a0*/  PRMT R68, R70, 0x7610, R68 ;  /* 0x0000761046447816 */ /* 0x004fe20000000044 */
[----:B-1----:R-:W-:Y:S01]  /*166b0*/  IMAD.WIDE R14, R10, 0x2, R4 ;  /* 0x000000020a0e7825 */ /* 0x002fe200078e0204 */
[----:B------:R-:W-:Y:S01]  /*166c0*/  PRMT R67, R90, 0x7610, R67 ;  /* 0x000076105a437816 */ /* 0x000fe20000000043 */
[----:B------:R-:W1:Y:S01]  /*166d0*/  LDCU UR40, c[0x0][0x398] ;  /* 0x00007300ff2877ac */ /* 0x000e620008000800 */
[----:B------:R-:W2:Y:S01]  /*166e0*/  LDL.LU.S16 R90, [R1+0x25a] ;  /* 0x00025a00015a7983 */ /* 0x000ea20000300600 */
[----:B0-----:R-:W-:-:S04]  /*166f0*/  IMAD.WIDE R12, R0, 0x2, R8 ;  /* 0x00000002000c7825 */ /* 0x001fc800078e0208 */
[----:B------:R-:W-:Y:S01]  /*16700*/  IMAD.WIDE R10, R0, 0x2, R2 ;  /* 0x00000002000a7825 */ /* 0x000fe200078e0202 */
[----:B------:R-:W-:Y:S04]  /*16710*/  @P0 STG.E.U16 desc[UR22][R14.64], R69 ;  /* 0x000000450e000986 */ /* 0x000fe8000c101516 */
[----:B------:R0:W-:Y:S04]  /*16720*/  @P3 STG.E.U16 desc[UR22][R12.64], R68 ;  /* 0x000000440c003986 */ /* 0x0001e8000c101516 */
[----:B------:R1:W-:Y:S04]  /*16730*/  @P5 STG.E.U16 desc[UR22][R10.64], R67 ;  /* 0x000000430a005986 */ /* 0x0003e8000c101516 */
[----:B------:R-:W3:Y:S01]  /*16740*/  LDL.S16 R72, [R1+0x158] ;  /* 0x0001580001487983 */ /* 0x000ee20000100600 */
[----:B0-----:R-:W-:-:S03]  /*16750*/  PRMT R13, R71, 0x7610, R13 ;  /* 0x00007610470d7816 */ /* 0x001fc6000000000d */
[----:B------:R-:W3:Y:S01]  /*16760*/  LDL.LU.S16 R70, [R1+0x15a] ;  /* 0x00015a0001467983 */ /* 0x000ee20000300600 */
[----:B-1----:R-:W-:-:S03]  /*16770*/  IMAD.WIDE R10, R0, 0x2, R6 ;  /* 0x00000002000a7825 */ /* 0x002fc600078e0206 */
[----:B------:R-:W3:Y:S04]  /*16780*/  LDL.S16 R71, [R1+0x25c] ;  /* 0x00025c0001477983 */ /* 0x000ee80000100600 */
[----:B------:R5:W-:Y:S02]  /*16790*/  @P1 STG.E.U16 desc[UR22][R10.64], R13 ;  /* 0x0000000d0a001986 */ /* 0x000be4000c101516 */
[----:B-----5:R-:W-:Y:S02]  /*167a0*/  PRMT R11, R89, 0x7610, R11 ;  /* 0x00007610590b7816 */ /* 0x020fe4000000000b */
[----:B------:R-:W5:Y:S01]  /*167b0*/  LDL.LU.S16 R89, [R1+0x25e] ;  /* 0x00025e0001597983 */ /* 0x000f620000300600 */
[----:B------:R-:W-:Y:S01]  /*167c0*/  ISETP.LT.AND P4, PT, R92, UR61, !P4 ;  /* 0x0000003d5c007c0c */ /* 0x000fe2000e781270 */
[----:B------:R-:W-:-:S02]  /*167d0*/  VIADD R10, R0, UR30 ;  /* 0x0000001e000a7c36 */ /* 0x000fc40008000000 */
[----:B------:R-:W-:Y:S01]  /*167e0*/  IMAD.WIDE R14, R0, 0x2, R4 ;  /* 0x00000002000e7825 */ /* 0x000fe200078e0204 */
[----:B------:R-:W-:Y:S01]  /*167f0*/  ISETP.LT.AND P2, PT, R66, UR28, !P6 ;  /* 0x0000001c42007c0c */ /* 0x000fe2000f741270 */
[----:B------:R-:W0:Y:S01]  /*16800*/  LDCU UR28, c[0x0][0x39c] ;  /* 0x00007380ff1c77ac */ /* 0x000e220008000800 */
[----:B------:R-:W-:Y:S01]  /*16810*/  ISETP.LT.AND P0, PT, R74, UR42, !P6 ;  /* 0x0000002a4a007c0c */ /* 0x000fe2000f701270 */
[----:B------:R-:W-:Y:S01]  /*16820*/  VIADD R12, R65, 0x17 ;  /* 0x00000017410c7836 */ /* 0x000fe20000000000 */
[----:B------:R-:W-:Y:S01]  /*16830*/  ISETP.LT.AND P3, PT, R73, UR43, !P6 ;  /* 0x0000002b49007c0c */ /* 0x000fe2000f761270 */
[----:B------:R-:W1:Y:S03]  /*16840*/  LDCU UR61, c[0x0][0x398] ;  /* 0x00007300ff3d77ac */ /* 0x000e660008000800 */
[----:B------:R-:W-:Y:S01]  /*16850*/  ISETP.GE.AND P5, PT, R12, UR6, PT ;  /* 0x000000060c007c0c */ /* 0x000fe2000bfa6270 */
[C---:B------:R-:W-:Y:S01]  /*16860*/  IMAD.WIDE R12, R10.reuse, 0x2, R8 ;  /* 0x000000020a0c7825 */ /* 0x040fe200078e0208 */
[----:B------:R0:W-:Y:S01]  /*16870*/  @P4 STG.E.U16 desc[UR22][R14.64], R11 ;  /* 0x0000000b0e004986 */ /* 0x0001e2000c101516 */
[----:B----4-:R-:W-:Y:S01]  /*16880*/  PRMT R0, R91, 0x7610, R0 ;  /* 0x000076105b007816 */ /* 0x010fe20000000000 */
[----:B------:R-:W4:Y:S02]  /*16890*/  LDCU UR42, c[0x0][0x398] ;  /* 0x00007300ff2a77ac */ /* 0x000f240008000800 */
[----:B------:R-:W4:Y:S01]  /*168a0*/  LDL.S16 R91, [R1+0x15c] ;  /* 0x00015c00015b7983 */ /* 0x000f220000100600 */
[----:B0-----:R-:W-:Y:S01]  /*168b0*/  IMAD.WIDE R14, R10, 0x2, R2 ;  /* 0x000000020a0e7825 */ /* 0x001fe200078e0202 */
[----:B--2---:R-:W-:Y:S01]  /*168c0*/  PRMT R67, R90, 0x7610, R67 ;  /* 0x000076105a437816 */ /* 0x004fe20000000043 */
[----:B------:R-:W0:Y:S01]  /*168d0*/  LDCU UR43, c[0x0][0x398] ;  /* 0x00007300ff2b77ac */ /* 0x000e220008000800 */
[----:B------:R-:W2:Y:S01]  /*168e0*/  LDL.LU.S16 R90, [R1+0x15e] ;  /* 0x00015e00015a7983 */ /* 0x000ea20000300600 */
[----:B---3--:R-:W-:Y:S01]  /*168f0*/  PRMT R69, R70, 0x7610, R69 ;  /* 0x0000761046457816 */ /* 0x008fe20000000045 */
[----:B------:R-:W3:Y:S02]  /*16900*/  LDCU UR6, c[0x0][0x398] ;  /* 0x00007300ff0677ac */ /* 0x000ee40008000800 */
[----:B------:R-:W3:Y:S04]  /*16910*/  LDL.S16 R70, [R1+0x260] ;  /* 0x0002600001467983 */ /* 0x000ee80000100600 */
[----:B------:R-:W-:Y:S04]  /*16920*/  @P2 STG.E.U16 desc[UR22][R12.64], R0 ;  /* 0x000000000c002986 */ /* 0x000fe8000c101516 */
[----:B------:R5:W-:Y:S02]  /*16930*/  @P0 STG.E.U16 desc[UR22][R14.64], R67 ;  /* 0x000000430e000986 */ /* 0x000be4000c101516 */
[----:B-----5:R-:W-:-:S02]  /*16940*/  PRMT R67, R89, 0x7610, R67 ;  /* 0x0000761059437816 */ /* 0x020fc40000000043 */
[----:B------:R-:W5:Y:S01]  /*16950*/  LDL.LU.S16 R89, [R1+0x262] ;  /* 0x0002620001597983 */ /* 0x000f620000300600 */
[----:B------:R-:W-:Y:S01]  /*16960*/  VIADD R0, R65, 0x18 ;  /* 0x0000001841007836 */ /* 0x000fe20000000000 */
[----:B------:R-:W-:Y:S02]  /*16970*/  ISETP.LT.AND P6, PT, R92, UR38, !P6 ;  /* 0x000000265c007c0c */ /* 0x000fe4000f7c1270 */
[----:B------:R-:W-:Y:S01]  /*16980*/  ISETP.LT.AND P1, PT, R66, UR47, !P5 ;  /* 0x0000002f42007c0c */ /* 0x000fe2000ef21270 */
[----:B------:R-:W-:Y:S01]  /*16990*/  IMAD.WIDE R12, R10, 0x2, R6 ;  /* 0x000000020a0c7825 */ /* 0x000fe200078e0206 */
[----:B------:R-:W-:Y:S01]  /*169a0*/  ISETP.LT.AND P4, PT, R74, UR32, !P5 ;  /* 0x000000204a007c0c */ /* 0x000fe2000ef81270 */
[----:B------:R-:W0:Y:S01]  /*169b0*/  LDCU UR47, c[0x0][0x39c] ;  /* 0x00007380ff2f77ac */ /* 0x000e220008000800 */
[----:B------:R-:W-:Y:S02]  /*169c0*/  PRMT R11, R72, 0x7610, R11 ;  /* 0x00007610480b7816 */ /* 0x000fe4000000000b */
[----:B------:R-:W-:Y:S01]  /*169d0*/  ISETP.GE.AND P0, PT, R0, UR76, PT ;  /* 0x0000004c00007c0c */ /* 0x000fe2000bf06270 */
[C---:B------:R-:W-:Y:S01]  /*169e0*/  VIADD R0, R10.reuse, UR30 ;  /* 0x0000001e0a007c36 */ /* 0x040fe20008000000 */
[----:B------:R-:W-:Y:S01]  /*169f0*/  ISETP.LT.AND P2, PT, R73, UR36, !P5 ;  /* 0x0000002449007c0c */ /* 0x000fe2000ef41270 */
[----:B------:R0:W-:Y:S01]  /*16a00*/  @P3 STG.E.U16 desc[UR22][R12.64], R11 ;  /* 0x0000000b0c003986 */ /* 0x0001e2000c101516 */
[----:B------:R-:W-:Y:S01]  /*16a10*/  IMAD.WIDE R14, R10, 0x2, R4 ;  /* 0x000000020a0e7825 */ /* 0x000fe200078e0204 */
[----:B------:R-:W-:Y:S01]  /*16a20*/  PRMT R68, R71, 0x7610, R68 ;  /* 0x0000761047447816 */ /* 0x000fe20000000044 */
[----:B------:R-:W1:Y:S01]  /*16a30*/  LDCU UR38, c[0x0][0x398] ;  /* 0x00007300ff2677ac */ /* 0x000e620008000800 */
[----:B------:R-:W5:Y:S01]  /*16a40*/  LDL.S16 R72, [R1+0x160] ;  /* 0x0001600001487983 */ /* 0x000f620000100600 */
[----:B------:R-:W1:Y:S03]  /*16a50*/  LDCU UR32, c[0x0][0x398] ;  /* 0x00007300ff2077ac */ /* 0x000e660008000800 */
[----:B------:R-:W-:Y:S01]  /*16a60*/  @P6 STG.E.U16 desc[UR22][R14.64], R69 ;  /* 0x000000450e006986 */ /* 0x000fe2000c101516 */
[----:B------:R-:W1:Y:S01]  /*16a70*/  LDCU UR36, c[0x0][0x398] ;  /* 0x00007300ff2477ac */ /* 0x000e620008000800 */
[----:B0-----:R-:W-:-:S02]  /*16a80*/  IMAD.WIDE R12, R0, 0x2, R8 ;  /* 0x00000002000c7825 */ /* 0x001fc400078e0208 */
[----:B------:R-:W5:Y:S01]  /*16a90*/  LDL.LU.S16 R71, [R1+0x162] ;  /* 0x0001620001477983 */ /* 0x000f620000300600 */
[----:B------:R-:W0:Y:S01]  /*16aa0*/  LDCU UR76, c[0x0][0x398] ;  /* 0x00007300ff4c77ac */ /* 0x000e220008000800 */
[----:B------:R-:W-:Y:S02]  /*16ab0*/  IMAD.WIDE R10, R0, 0x2, R2 ;  /* 0x00000002000a7825 */ /* 0x000fe400078e0202 */
[----:B------:R4:W-:Y:S04]  /*16ac0*/  @P1 STG.E.U16 desc[UR22][R12.64], R68 ;  /* 0x000000440c001986 */ /* 0x0009e8000c101516 */
[----:B------:R0:W-:Y:S01]  /*16ad0*/  @P4 STG.E.U16 desc[UR22][R10.64], R67 ;  /* 0x000000430a004986 */ /* 0x0001e2000c101516 */
[----:B----4-:R-:W-:-:S03]  /*16ae0*/  PRMT R13, R91, 0x7610, R13 ;  /* 0x000076105b0d7816 */ /* 0x010fc6000000000d */
[----:B------:R-:W4:Y:S01]  /*16af0*/  LDL.S16 R91, [R1+0x264] ;  /* 0x00026400015b7983 */ /* 0x000f220000100600 */
[----:B0-----:R-:W-:-:S05]  /*16b00*/  IMAD.WIDE R10, R0, 0x2, R6 ;  /* 0x00000002000a7825 */ /* 0x001fca00078e0206 */
[----:B------:R2:W-:Y:S01]  /*16b10*/  @P2 STG.E.U16 desc[UR22][R10.64], R13 ;  /* 0x0000000d0a002986 */ /* 0x0005e2000c101516 */
[----:B------:R-:W-:Y:S01]  /*16b20*/  IMAD.WIDE R14, R0, 0x2, R4 ;  /* 0x00000002000e7825 */ /* 0x000fe200078e0204 */
[----:B--2---:R-:W-:Y:S02]  /*16b30*/  PRMT R11, R90, 0x7610, R11 ;  /* 0x000076105a0b7816 */ /* 0x004fe4000000000b */
[----:B------:R-:W2:Y:S01]  /*16b40*/  LDL.LU.S16 R90, [R1+0x266] ;  /* 0x00026600015a7983 */ /* 0x000ea20000300600 */
[----:B------:R-:W-:Y:S01]  /*16b50*/  VIADD R10, R0, UR30 ;  /* 0x0000001e000a7c36 */ /* 0x000fe20008000000 */
[----:B---3--:R-:W-:Y:S02]  /*16b60*/  PRMT R0, R70, 0x7610, R0 ;  /* 0x0000761046007816 */ /* 0x008fe40000000000 */
[----:B------:R-:W3:Y:S01]  /*16b70*/  LDL.S16 R70, [R1+0x164] ;  /* 0x0001640001467983 */ /* 0x000ee20000100600 */
[----:B-----5:R-:W-:-:S03]  /*16b80*/  PRMT R67, R89, 0x7610, R67 ;  /* 0x0000761059437816 */ /* 0x020fc60000000043 */
[----:B------:R-:W5:Y:S01]  /*16b90*/  LDL.LU.S16 R89, [R1+0x166] ;  /* 0x0001660001597983 */ /* 0x000f620000300600 */
[----:B------:R-:W-:Y:S02]  /*16ba0*/  ISETP.LT.AND P5, PT, R92, UR77, !P5 ;  /* 0x0000004d5c007c0c */ /* 0x000fe4000efa1270 */
[----:B------:R-:W-:Y:S01]  /*16bb0*/  ISETP.LT.AND P3, PT, R66, UR51, !P0 ;  /* 0x0000003342007c0c */ /* 0x000fe2000c761270 */
[----:B------:R-:W-:Y:S01]  /*16bc0*/  VIADD R12, R65, 0x19 ;  /* 0x00000019410c7836 */ /* 0x000fe20000000000 */
[----:B------:R-:W-:Y:S01]  /*16bd0*/  ISETP.LT.AND P6, PT, R74, UR58, !P0 ;  /* 0x0000003a4a007c0c */ /* 0x000fe2000c7c1270 */
[----:B------:R-:W0:Y:S03]  /*16be0*/  LDCU UR51, c[0x0][0x39c] ;  /* 0x00007380ff3377ac */ /* 0x000e260008000800 */
[----:B------:R-:W-:Y:S01]  /*16bf0*/  ISETP.GE.AND P4, PT, R12, UR55, PT ;  /* 0x000000370c007c0c */ /* 0x000fe2000bf86270 */
[----:B------:R-:W-:Y:S01]  /*16c00*/  IMAD.WIDE R12, R10, 0x2, R8 ;  /* 0x000000020a0c7825 */ /* 0x000fe200078e0208 */
[----:B------:R-:W-:Y:S01]  /*16c10*/  ISETP.LT.AND P1, PT, R73, UR63, !P0 ;  /* 0x0000003f49007c0c */ /* 0x000fe2000c721270 */
[----:B------:R-:W0:Y:S02]  /*16c20*/  LDCU UR77, c[0x0][0x398] ;  /* 0x00007300ff4d77ac */ /* 0x000e240008000800 */
[----:B------:R1:W-:Y:S01]  /*16c30*/  @P5 STG.E.U16 desc[UR22][R14.64], R11 ;  /* 0x0000000b0e005986 */ /* 0x0003e2000c101516 */
[----:B------:R-:W-:Y:S01]  /*16c40*/  ISETP.LT.AND P0, PT, R92, UR10, !P0 ;  /* 0x0000000a5c007c0c */ /* 0x000fe2000c701270 */
[----:B------:R-:W0:Y:S02]  /*16c50*/  LDCU UR58, c[0x0][0x398] ;  /* 0x00007300ff3a77ac */ /* 0x000e240008000800 */
[----:B------:R0:W-:Y:S01]  /*16c60*/  @P3 STG.E.U16 desc[UR22][R12.64], R0 ;  /* 0x000000000c003986 */ /* 0x0001e2000c101516 */
[----:B------:R-:W-:Y:S01]  /*16c70*/  ISETP.LT.AND P2, PT, R66, UR50, !P4 ;  /* 0x0000003242007c0c */ /* 0x000fe2000e741270 */
[----:B------:R-:W2:Y:S01]  /*16c80*/  LDCU UR63, c[0x0][0x398] ;  /* 0x00007300ff3f77ac */ /* 0x000ea20008000800 */
[----:B------:R-:W-:-:S02]  /*16c90*/  ISETP.LT.AND P5, PT, R74, UR9, !P4 ;  /* 0x000000094a007c0c */ /* 0x000fc4000e7a1270 */
[----:B------:R-:W-:Y:S01]  /*16ca0*/  PRMT R69, R71, 0x7610, R69 ;  /* 0x0000761047457816 */ /* 0x000fe20000000045 */
[----:B------:R-:W2:Y:S01]  /*16cb0*/  LDCU UR50, c[0x0][0x39c] ;  /* 0x00007380ff3277ac */ /* 0x000ea20008000800 */
[----:B-1----:R-:W-:Y:S01]  /*16cc0*/  IMAD.WIDE R14, R10, 0x2, R2 ;  /* 0x000000020a0e7825 */ /* 0x002fe200078e0202 */
[----:B------:R-:W-:Y:S01]  /*16cd0*/  PRMT R11, R72, 0x7610, R11 ;  /* 0x00007610480b7816 */ /* 0x000fe2000000000b */
[----:B------:R-:W5:Y:S01]  /*16ce0*/  LDL.S16 R71, [R1+0x268] ;  /* 0x0002680001477983 */ /* 0x000f620000100600 */
[----:B------:R-:W1:Y:S01]  /*16cf0*/  LDCU UR10, c[0x0][0x398] ;  /* 0x00007300ff0a77ac */ /* 0x000e620008000800 */
[----:B0-----:R-:W-:Y:S02]  /*16d00*/  VIADD R0, R65, 0x1a ;  /* 0x0000001a41007836 */ /* 0x001fe40000000000 */
[----:B------:R-:W-:Y:S01]  /*16d10*/  IMAD.WIDE R12, R10, 0x2, R6 ;  /* 0x000000020a0c7825 */ /* 0x000fe200078e0206 */
[----:B------:R0:W-:Y:S01]  /*16d20*/  @P6 STG.E.U16 desc[UR22][R14.64], R67 ;  /* 0x000000430e006986 */ /* 0x0001e2000c101516 */
[----:B------:R-:W-:Y:S01]  /*16d30*/  ISETP.LT.AND P3, PT, R73, UR56, !P4 ;  /* 0x0000003849007c0c */ /* 0x000fe2000e761270 */
[----:B------:R-:W1:Y:S01]  /*16d40*/  LDCU UR55, c[0x0][0x398] ;  /* 0x00007300ff3777ac */ /* 0x000e620008000800 */
[----:B------:R-:W-:Y:S01]  /*16d50*/  ISETP.GE.AND P6, PT, R0, UR72, PT ;  /* 0x0000004800007c0c */ /* 0x000fe2000bfc6270 */
[C---:B------:R-:W-:Y:S01]  /*16d60*/  VIADD R0, R10.reuse, UR30 ;  /* 0x0000001e0a007c36 */ /* 0x040fe20008000000 */
[----:B------:R1:W-:Y:S01]  /*16d70*/  @P1 STG.E.U16 desc[UR22][R12.64], R11 ;  /* 0x0000000b0c001986 */ /* 0x0003e2000c101516 */
[----:B------:R-:W1:Y:S01]  /*16d80*/  LDCU UR9, c[0x0][0x398] ;  /* 0x00007300ff0977ac */ /* 0x000e620008000800 */
[----:B----4-:R-:W-:Y:S01]  /*16d90*/  PRMT R68, R91, 0x7610, R68 ;  /* 0x000076105b447816 */ /* 0x010fe20000000044 */
[----:B------:R-:W4:Y:S01]  /*16da0*/  LDCU UR56, c[0x0][0x398] ;  /* 0x00007300ff3877ac */ /* 0x000f220008000800 */
[----:B0-----:R-:W-:Y:S01]  /*16db0*/  IMAD.WIDE R14, R10, 0x2, R4 ;  /* 0x000000020a0e7825 */ /* 0x001fe200078e0204 */
[----:B--2---:R-:W-:-:S03]  /*16dc0*/  PRMT R67, R90, 0x7610, R67 ;  /* 0x000076105a437816 */ /* 0x004fc60000000043 */
[----:B-1----:R-:W-:Y:S01]  /*16dd0*/  IMAD.WIDE R12, R0, 0x2, R8 ;  /* 0x00000002000c7825 */ /* 0x002fe200078e0208 */
[----:B------:R-:W2:Y:S01]  /*16de0*/  LDL.LU.S16 R90, [R1+0x26a] ;  /* 0x00026a00015a7983 */ /* 0x000ea20000300600 */
[----:B------:R-:W-:Y:S01]  /*16df0*/  ISETP.LT.AND P4, PT, R92, UR18, !P4 ;  /* 0x000000125c007c0c */ /* 0x000fe2000e781270 */
[----:B------:R-:W0:Y:S01]  /*16e00*/  LDCU UR18, c[0x0][0x398] ;  /* 0x00007300ff1277ac */ /* 0x000e220008000800 */
[----:B------:R-:W-:Y:S01]  /*16e10*/  IMAD.WIDE R10, R0, 0x2, R2 ;  /* 0x00000002000a7825 */ /* 0x000fe200078e0202 */
[----:B------:R-:W-:Y:S01]  /*16e20*/  @P0 STG.E.U16 desc[UR22][R14.64], R69 ;  /* 0x000000450e000986 */ /* 0x000fe2000c101516 */
[----:B------:R-:W1:Y:S03]  /*16e30*/  LDCU UR72, c[0x0][0x398] ;  /* 0x00007300ff4877ac */ /* 0x000e660008000800 */
[----:B------:R3:W-:Y:S04]  /*16e40*/  @P2 STG.E.U16 desc[UR22][R12.64], R68 ;  /* 0x000000440c002986 */ /* 0x0007e8000c101516 */
[----:B------:R0:W-:Y:S04]  /*16e50*/  @P5 STG.E.U16 desc[UR22][R10.64], R67 ;  /* 0x000000430a005986 */ /* 0x0001e8000c101516 */
[----:B------:R-:W4:Y:S01]  /*16e60*/  LDL.S16 R72, [R1+0x168] ;  /* 0x0001680001487983 */ /* 0x000f220000100600 */
[----:B---3--:R-:W-:-:S03]  /*16e70*/  PRMT R13, R70, 0x7610, R13 ;  /* 0x00007610460d7816 */ /* 0x008fc6000000000d */
[----:B------:R-:W3:Y:S01]  /*16e80*/  LDL.LU.S16 R91, [R1+0x16a] ;  /* 0x00016a00015b7983 */ /* 0x000ee20000300600 */
[----:B0-----:R-:W-:-:S03]  /*16e90*/  IMAD.WIDE R10, R0, 0x2, R6 ;  /* 0x00000002000a7825 */ /* 0x001fc600078e0206 */
[----:B------:R-:W4:Y:S04]  /*16ea0*/  LDL.S16 R70, [R1+0x26c] ;  /* 0x00026c0001467983 */ /* 0x000f280000100600 */
[----:B------:R5:W-:Y:S02]  /*16eb0*/  @P3 STG.E.U16 desc[UR22][R10.64], R13 ;  /* 0x0000000d0a003986 */ /* 0x000be4000c101516 */
[----:B-----5:R-:W-:Y:S02]  /*16ec0*/  PRMT R11, R89, 0x7610, R11 ;  /* 0x00007610590b7816 */ /* 0x020fe4000000000b */
[----:B------:R-:W5:Y:S01]  /*16ed0*/  LDL.LU.S16 R89, [R1+0x26e] ;  /* 0x00026e0001597983 */ /* 0x000f620000300600 */
[C---:B------:R-:W-:Y:S02]  /*16ee0*/  VIADD R10, R0.reuse, UR30 ;  /* 0x0000001e000a7c36 */ /* 0x040fe40008000000 */
[----:B------:R-:W-:Y:S01]  /*16ef0*/  IMAD.WIDE R14, R0, 0x2, R4 ;  /* 0x00000002000e7825 */ /* 0x000fe200078e0204 */
[----:B------:R-:W-:Y:S01]  /*16f00*/  ISETP.LT.AND P1, PT, R66, UR53, !P6 ;  /* 0x0000003542007c0c */ /* 0x000fe2000f721270 */
[----:B------:R-:W0:Y:S01]  /*16f10*/  LDCU UR53, c[0x0][0x39c] ;  /* 0x00007380ff3577ac */ /* 0x000e220008000800 */
[----:B------:R-:W-:Y:S01]  /*16f20*/  ISETP.LT.AND P0, PT, R74, UR49, !P6 ;  /* 0x000000314a007c0c */ /* 0x000fe2000f701270 */
[----:B------:R-:W-:Y:S01]  /*16f30*/  VIADD R12, R65, 0x1b ;  /* 0x0000001b410c7836 */ /* 0x000fe20000000000 */
[----:B------:R0:W-:Y:S01]  /*16f40*/  @P4 STG.E.U16 desc[UR22][R14.64], R11 ;  /* 0x0000000b0e004986 */ /* 0x0001e2000c101516 */
[----:B------:R-:W-:Y:S01]  /*16f50*/  ISETP.LT.AND P2, PT, R73, UR54, !P6 ;  /* 0x0000003649007c0c */ /* 0x000fe2000f741270 */
[----:B------:R-:W0:Y:S02]  /*16f60*/  LDCU UR49, c[0x0][0x398] ;  /* 0x00007300ff3177ac */ /* 0x000e240008000800 */
[----:B------:R-:W-:Y:S01]  /*16f70*/  ISETP.GE.AND P5, PT, R12, UR48, PT ;  /* 0x000000300c007c0c */ /* 0x000fe2000bfa6270 */
[----:B------:R-:W-:Y:S01]  /*16f80*/  IMAD.WIDE R12, R10, 0x2, R8 ;  /* 0x000000020a0c7825 */ /* 0x000fe200078e0208 */
[----:B------:R-:W-:-:S03]  /*16f90*/  PRMT R0, R71, 0x7610, R0 ;  /* 0x0000761047007816 */ /* 0x000fc60000000000 */
[----:B0-----:R-:W-:Y:S01]  /*16fa0*/  IMAD.WIDE R14, R10, 0x2, R2 ;  /* 0x000000020a0e7825 */ /* 0x001fe200078e0202 */
[----:B------:R-:W4:Y:S01]  /*16fb0*/  LDL.S16 R71, [R1+0x16c] ;  /* 0x00016c0001477983 */ /* 0x000f220000100600 */
[----:B--2---:R-:W-:Y:S01]  /*16fc0*/  PRMT R67, R90, 0x7610, R67 ;  /* 0x000076105a437816 */ /* 0x004fe20000000043 */
[----:B------:R-:W0:Y:S02]  /*16fd0*/  LDCU UR54, c[0x0][0x398] ;  /* 0x00007300ff3677ac */ /* 0x000e240008000800 */
        /* <DEDUP_REMOVED lines=14> */
[----:B----4-:R-:W-:Y:S02]  /*170c0*/  PRMT R11, R72, 0x7610, R11 ;  /* 0x00007610480b7816 */ /* 0x010fe4000000000b */
[----:B------:R-:W-:Y:S01]  /*170d0*/  ISETP.GE.AND P0, PT, R0, UR75, PT ;  /* 0x0000004b00007c0c */ /* 0x000fe2000bf06270 */
[C---:B------:R-:W-:Y:S01]  /*170e0*/  VIADD R0, R10.reuse, UR30 ;  /* 0x0000001e0a007c36 */ /* 0x040fe20008000000 */
[----:B------:R-:W-:Y:S01]  /*170f0*/  ISETP.LT.AND P1, PT, R73, UR45, !P5 ;  /* 0x0000002d49007c0c */ /* 0x000fe2000ef21270 */
[----:B------:R4:W-:Y:S01]  /*17100*/  @P2 STG.E.U16 desc[UR22][R12.64], R11 ;  /* 0x0000000b0c002986 */ /* 0x0009e2000c101516 */
[----:B------:R-:W-:Y:S01]  /*17110*/  IMAD.WIDE R14, R10, 0x2, R4 ;  /* 0x000000020a0e7825 */ /* 0x000fe200078e0204 */
[----:B------:R-:W-:Y:S01]  /*17120*/  PRMT R68, R70, 0x7610, R68 ;  /* 0x0000761046447816 */ /* 0x000fe20000000044 */
[----:B------:R-:W0:Y:S01]  /*17130*/  LDCU UR70, c[0x0][0x398] ;  /* 0x00007300ff4677ac */ /* 0x000e220008000800 */
[----:B------:R-:W5:Y:S01]  /*17140*/  LDL.S16 R72, [R1+0x170] ;  /* 0x0001700001487983 */ /* 0x000f620000100600 */
[----:B------:R-:W0:Y:S03]  /*17150*/  LDCU UR52, c[0x0][0x398] ;  /* 0x00007300ff3477ac */ /* 0x000e260008000800 */
[----:B------:R-:W-:Y:S01]  /*17160*/  @P6 STG.E.U16 desc[UR22][R14.64], R69 ;  /* 0x000000450e006986 */ /* 0x000fe2000c101516 */
[----:B------:R-:W0:Y:S01]  /*17170*/  LDCU UR45, c[0x0][0x398] ;  /* 0x00007300ff2d77ac */ /* 0x000e220008000800 */
[----:B----4-:R-:W-:-:S02]  /*17180*/  IMAD.WIDE R12, R0, 0x2, R8 ;  /* 0x00000002000c7825 */ /* 0x010fc400078e0208 */
[----:B------:R-:W4:Y:S01]  /*17190*/  LDL.LU.S16 R70, [R1+0x172] ;  /* 0x0001720001467983 */ /* 0x000f220000300600 */
[----:B------:R-:W0:Y:S01]  /*171a0*/  LDCU UR75, c[0x0][0x398] ;  /* 0x00007300ff4b77ac */ /* 0x000e220008000800 */
[----:B------:R-:W-:Y:S02]  /*171b0*/  IMAD.WIDE R10, R0, 0x2, R2 ;  /* 0x00000002000a7825 */ /* 0x000fe400078e0202 */
[----:B------:R1:W-:Y:S04]  /*171c0*/  @P3 STG.E.U16 desc[UR22][R12.64], R68 ;  /* 0x000000440c003986 */ /* 0x0003e8000c101516 */
[----:B------:R0:W-:Y:S01]  /*171d0*/  @P4 STG.E.U16 desc[UR22][R10.64], R67 ;  /* 0x000000430a004986 */ /* 0x0001e2000c101516 */
[----:B-1----:R-:W-:-:S03]  /*171e0*/  PRMT R13, R71, 0x7610, R13 ;  /* 0x00007610470d7816 */ /* 0x002fc6000000000d */
        /* <DEDUP_REMOVED lines=19> */
[----:B------:R-:W1:Y:S02]  /*17320*/  LDCU UR14, c[0x0][0x398] ;  /* 0x00007300ff0e77ac */ /* 0x000e640008000800 */
        /* <DEDUP_REMOVED lines=9> */
[----:B0-----:R-:W-:Y:S01]  /*173c0*/  IMAD.WIDE R14, R10, 0x2, R2 ;  /* 0x000000020a0e7825 */ /* 0x001fe200078e0202 */
[----:B------:R-:W-:Y:S01]  /*173d0*/  PRMT R11, R72, 0x7610, R11 ;  /* 0x00007610480b7816 */ /* 0x000fe2000000000b */
[----:B------:R-:W4:Y:S01]  /*173e0*/  LDL.S16 R70, [R1+0x278] ;  /* 0x0002780001467983 */ /* 0x000f220000100600 */
[----:B------:R-:W0:Y:S01]  /*173f0*/  LDCU UR65, c[0x0][0x398] ;  /* 0x00007300ff4177ac */ /* 0x000e220008000800 */
[----:B------:R-:W-:Y:S02]  /*17400*/  VIADD R0, R65, 0x1e ;  /* 0x0000001e41007836 */ /* 0x000fe40000000000 */
[----:B------:R-:W-:Y:S01]  /*17410*/  IMAD.WIDE R12, R10, 0x2, R6 ;  /* 0x000000020a0c7825 */ /* 0x000fe200078e0206 */
[----:B------:R1:W-:Y:S01]  /*17420*/  @P6 STG.E.U16 desc[UR22][R14.64], R67 ;  /* 0x000000430e006986 */ /* 0x0003e2000c101516 */
[----:B------:R-:W-:Y:S01]  /*17430*/  ISETP.LT.AND P2, PT, R73, UR64, !P4 ;  /* 0x0000004049007c0c */ /* 0x000fe2000e741270 */
[----:B------:R-:W0:Y:S01]  /*17440*/  LDCU UR74, c[0x0][0x398] ;  /* 0x00007300ff4a77ac */ /* 0x000e220008000800 */
[----:B------:R-:W-:Y:S01]  /*17450*/  ISETP.GE.AND P6, PT, R0, UR35, PT ;  /* 0x0000002300007c0c */ /* 0x000fe2000bfc6270 */
[C---:B------:R-:W-:Y:S01]  /*17460*/  VIADD R0, R10.reuse, UR30 ;  /* 0x0000001e0a007c36 */ /* 0x040fe20008000000 */
[----:B------:R0:W-:Y:S01]  /*17470*/  @P3 STG.E.U16 desc[UR22][R12.64], R11 ;  /* 0x0000000b0c003986 */ /* 0x0001e2000c101516 */
[----:B------:R-:W0:Y:S01]  /*17480*/  LDCU UR26, c[0x0][0x398] ;  /* 0x00007300ff1a77ac */ /* 0x000e220008000800 */
[----:B------:R-:W-:Y:S01]  /*17490*/  PRMT R68, R71, 0x7610, R68 ;  /* 0x0000761047447816 */ /* 0x000fe20000000044 */
[----:B------:R-:W0:Y:S01]  /*174a0*/  LDCU UR64, c[0x0][0x398] ;  /* 0x00007300ff4077ac */ /* 0x000e220008000800 */
[----:B-1----:R-:W-:Y:S01]  /*174b0*/  IMAD.WIDE R14, R10, 0x2, R4 ;  /* 0x000000020a0e7825 */ /* 0x002fe200078e0204 */
[----:B--2---:R-:W-:-:S03]  /*174c0*/  PRMT R67, R90, 0x7610, R67 ;  /* 0x000076105a437816 */ /* 0x004fc60000000043 */
[----:B0-----:R-:W-:Y:S01]  /*174d0*/  IMAD.WIDE R12, R0, 0x2, R8 ;  /* 0x00000002000c7825 */ /* 0x001fe200078e0208 */
        /* <DEDUP_REMOVED lines=8> */
[----:B------:R-:W2:Y:S01]  /*17560*/  LDL.S16 R72, [R1+0x178] ;  /* 0x0001780001487983 */ /* 0x000ea20000100600 */
[----:B---3--:R-:W-:-:S03]  /*17570*/  PRMT R13, R91, 0x7610, R13 ;  /* 0x000076105b0d7816 */ /* 0x008fc6000000000d */
[----:B------:R-:W3:Y:S01]  /*17580*/  LDL.LU.S16 R71, [R1+0x17a] ;  /* 0x00017a0001477983 */ /* 0x000ee20000300600 */
[----:B0-----:R-:W-:-:S03]  /*17590*/  IMAD.WIDE R10, R0, 0x2, R6 ;  /* 0x00000002000a7825 */ /* 0x001fc600078e0206 */
[----:B------:R-:W3:Y:S04]  /*175a0*/  LDL.S16 R91, [R1+0x27c] ;  /* 0x00027c00015b7983 */ /* 0x000ee80000100600 */
        /* <DEDUP_REMOVED lines=14> */
[----:B----4-:R-:W-:-:S03]  /*17690*/  PRMT R0, R70, 0x7610, R0 ;  /* 0x0000761046007816 */ /* 0x010fc60000000000 */
        /* <DEDUP_REMOVED lines=76> */
[----:B------:R-:W-:Y:S01]  /*17b60*/  VIADD R0, R10, UR30 ;  /* 0x0000001e0a007c36 */ /* 0x000fe20008000000 */
        /* <DEDUP_REMOVED lines=335> */
[----:B------:R-:W-:Y:S01]  /*19060*/  VIADD R0, R10, UR30 ;  /* 0x0000001e0a007c36 */ /* 0x000fe20008000000 */
        /* <DEDUP_REMOVED lines=142> */
[----:B--2---:R-:W-:Y:S01]  /*19950*/  PRMT R67, R90, 0x7610, R67 ;  /* 0x000076105a437816 */ /* 0x004fe20000000043 */
[----:B------:R-:W2:Y:S01]  /*19960*/  LDCU UR70, c[0x0][0x398] ;  /* 0x00007300ff4677ac */ /* 0x000ea20008000800 */
[----:B------:R-:W-:-:S02]  /*19970*/  PRMT R0, R71, 0x7610, R0 ;  /* 0x0000761047007816 */ /* 0x000fc40000000000 */
[----:B------:R-:W2:Y:S01]  /*19980*/  LDL.S16 R71, [R1+0x1cc] ;  /* 0x0001cc0001477983 */ /* 0x000ea20000100600 */
[----:B------:R-:W-:-:S03]  /*19990*/  ISETP.GE.AND P2, PT, R12, UR52, PT ;  /* 0x000000340c007c0c */ /* 0x000fc6000bf46270 */
[----:B------:R-:W2:Y:S01]  /*199a0*/  LDL.LU.S16 R90, [R1+0x1ce] ;  /* 0x0001ce00015a7983 */ /* 0x000ea20000300600 */
[C---:B------:R-:W-:Y:S01]  /*199b0*/  IMAD.WIDE R12, R10.reuse, 0x2, R8 ;  /* 0x000000020a0c7825 */ /* 0x040fe200078e0208 */
[----:B------:R-:W-:Y:S01]  /*199c0*/  ISETP.LT.AND P5, PT, R73, UR48, !P6 ;  /* 0x0000003049007c0c */ /* 0x000fe2000f7a1270 */
[----:B------:R-:W1:Y:S02]  /*199d0*/  LDCU UR48, c[0x0][0x398] ;  /* 0x00007300ff3077ac */ /* 0x000e640008000800 */
[----:B0-----:R-:W-:Y:S01]  /*199e0*/  IMAD.WIDE R14, R10, 0x2, R2 ;  /* 0x000000020a0e7825 */ /* 0x001fe200078e0202 */
[----:B------:R-:W-:Y:S01]  /*199f0*/  @P4 STG.E.U16 desc[UR22][R12.64], R0 ;  /* 0x000000000c004986 */ /* 0x000fe2000c101516 */
[----:B------:R-:W0:Y:S01]  /*19a00*/  LDCU UR52, c[0x0][0x398] ;  /* 0x00007300ff3477ac */ /* 0x000e220008000800 */
[----:B---3--:R-:W-:Y:S02]  /*19a10*/  PRMT R69, R91, 0x7610, R69 ;  /* 0x000076105b457816 */ /* 0x008fe40000000045 */
[----:B------:R-:W3:Y:S04]  /*19a20*/  LDL.S16 R91, [R1+0x2d0] ;  /* 0x0002d000015b7983 */ /* 0x000ee80000100600 */
        /* <DEDUP_REMOVED lines=19> */
[----:B------:R0:W-:Y:S01]  /*19b60*/  @P6 STG.E.U16 desc[UR22][R14.64], R69 ;  /* 0x000000450e006986 */ /* 0x0001e2000c101516 */
[----:B------:R-:W1:Y:S01]  /*19b70*/  LDCU UR75, c[0x0][0x398] ;  /* 0x00007300ff4b77ac */ /* 0x000e620008000800 */
[----:B----4-:R-:W-:-:S02]  /*19b80*/  IMAD.WIDE R12, R0, 0x2, R8 ;  /* 0x00000002000c7825 */ /* 0x010fc400078e0208 */
[----:B------:R-:W4:Y:S01]  /*19b90*/  LDL.LU.S16 R70, [R1+0x1d2] ;  /* 0x0001d20001467983 */ /* 0x000f220000300600 */
[----:B------:R-:W1:Y:S01]  /*19ba0*/  LDCU UR71, c[0x0][0x398] ;  /* 0x00007300ff4777ac */ /* 0x000e620008000800 */
[C---:B------:R-:W-:Y:S02]  /*19bb0*/  IMAD.WIDE R10, R0.reuse, 0x2, R2 ;  /* 0x00000002000a7825 */ /* 0x040fe400078e0202 */
[----:B------:R-:W-:Y:S04]  /*19bc0*/  @P3 STG.E.U16 desc[UR22][R12.64], R68 ;  /* 0x000000440c003986 */ /* 0x000fe8000c101516 */
[----:B------:R1:W-:Y:S01]  /*19bd0*/  @P1 STG.E.U16 desc[UR22][R10.64], R67 ;  /* 0x000000430a001986 */ /* 0x0003e2000c101516 */
[----:B0-----:R-:W-:-:S04]  /*19be0*/  IMAD.WIDE R14, R0, 0x2, R4 ;  /* 0x00000002000e7825 */ /* 0x001fc800078e0204 */
[----:B-1----:R-:W-:Y:S01]  /*19bf0*/  IMAD.WIDE R10, R0, 0x2, R6 ;  /* 0x00000002000a7825 */ /* 0x002fe200078e0206 */
[----:B--2---:R-:W-:Y:S02]  /*19c00*/  PRMT R13, R71, 0x7610, R13 ;  /* 0x00007610470d7816 */ /* 0x004fe4000000000d */
[----:B------:R-:W2:Y:S04]  /*19c10*/  LDL.S16 R71, [R1+0x2d8] ;  /* 0x0002d80001477983 */ /* 0x000ea80000100600 */
[----:B------:R0:W-:Y:S02]  /*19c20*/  @P4 STG.E.U16 desc[UR22][R10.64], R13 ;  /* 0x0000000d0a004986 */ /* 0x0001e4000c101516 */
[----:B0-----:R-:W-:Y:S02]  /*19c30*/  PRMT R11, R90, 0x7610, R11 ;  /* 0x000076105a0b7816 */ /* 0x001fe4000000000b */
[----:B------:R-:W2:Y:S01]  /*19c40*/  LDL.LU.S16 R90, [R1+0x2da] ;  /* 0x0002da00015a7983 */ /* 0x000ea20000300600 */
[----:B------:R-:W-:Y:S01]  /*19c50*/  VIADD R10, R0, UR30 ;  /* 0x0000001e000a7c36 */ /* 0x000fe20008000000 */
[----:B---3--:R-:W-:-:S02]  /*19c60*/  PRMT R0, R91, 0x7610, R0 ;  /* 0x000076105b007816 */ /* 0x008fc40000000000 */
[----:B------:R-:W3:Y:S01]  /*19c70*/  LDL.S16 R91, [R1+0x1d4] ;  /* 0x0001d400015b7983 */ /* 0x000ee20000100600 */
[----:B-----5:R-:W-:-:S03]  /*19c80*/  PRMT R67, R89, 0x7610, R67 ;  /* 0x0000761059437816 */ /* 0x020fc60000000043 */
[----:B------:R-:W5:Y:S01]  /*19c90*/  LDL.LU.S16 R89, [R1+0x1d6] ;  /* 0x0001d60001597983 */ /* 0x000f620000300600 */
[----:B------:R-:W-:Y:S02]  /*19ca0*/  ISETP.LT.AND P2, PT, R92, UR16, !P2 ;  /* 0x000000105c007c0c */ /* 0x000fe4000d741270 */
[----:B------:R-:W-:Y:S01]  /*19cb0*/  ISETP.LT.AND P5, PT, R66, UR46, !P0 ;  /* 0x0000002e42007c0c */ /* 0x000fe2000c7a1270 */
[----:B------:R-:W-:Y:S01]  /*19cc0*/  VIADD R12, R65, 0x35 ;  /* 0x00000035410c7836 */ /* 0x000fe20000000000 */
[----:B------:R-:W-:Y:S01]  /*19cd0*/  ISETP.LT.AND P6, PT, R74, UR65, !P0 ;  /* 0x000000414a007c0c */ /* 0x000fe2000c7c1270 */
[----:B------:R-:W0:Y:S01]  /*19ce0*/  LDCU UR46, c[0x0][0x39c] ;  /* 0x00007380ff2e77ac */ /* 0x000e220008000800 */
[----:B------:R-:W-:Y:S02]  /*19cf0*/  ISETP.LT.AND P1, PT, R73, UR74, !P0 ;  /* 0x0000004a49007c0c */ /* 0x000fe4000c721270 */
[----:B------:R-:W-:Y:S01]  /*19d00*/  ISETP.LT.AND P3, PT, R92, UR39, !P0 ;  /* 0x000000275c007c0c */ /* 0x000fe2000c761270 */
[----:B------:R-:W1:Y:S01]  /*19d10*/  LDCU UR16, c[0x0][0x398] ;  /* 0x00007300ff1077ac */ /* 0x000e620008000800 */
[----:B------:R-:W-:Y:S01]  /*19d20*/  ISETP.GE.AND P0, PT, R12, UR26, PT ;  /* 0x0000001a0c007c0c */ /* 0x000fe2000bf06270 */
[----:B------:R-:W-:-:S02]  /*19d30*/  IMAD.WIDE R12, R10, 0x2, R8 ;  /* 0x000000020a0c7825 */ /* 0x000fc400078e0208 */
[----:B------:R0:W-:Y:S01]  /*19d40*/  @P2 STG.E.U16 desc[UR22][R14.64], R11 ;  /* 0x0000000b0e002986 */ /* 0x0001e2000c101516 */
[----:B------:R-:W-:Y:S01]  /*19d50*/  ISETP.LT.AND P4, PT, R66, UR64, !P0 ;  /* 0x0000004042007c0c */ /* 0x000fe2000c781270 */
[----:B------:R-:W1:Y:S02]  /*19d60*/  LDCU UR65, c[0x0][0x398] ;  /* 0x00007300ff4177ac */ /* 0x000e640008000800 */
[----:B------:R0:W-:Y:S01]  /*19d70*/  @P5 STG.E.U16 desc[UR22][R12.64], R0 ;  /* 0x000000000c005986 */ /* 0x0001e2000c101516 */
[----:B------:R-:W-:Y:S01]  /*19d80*/  ISETP.LT.AND P2, PT, R74, UR37, !P0 ;  /* 0x000000254a007c0c */ /* 0x000fe2000c741270 */
[----:B------:R-:W1:Y:S01]  /*19d90*/  LDCU UR74, c[0x0][0x398] ;  /* 0x00007300ff4a77ac */ /* 0x000e620008000800 */
[----:B----4-:R-:W-:Y:S01]  /*19da0*/  PRMT R69, R70, 0x7610, R69 ;  /* 0x0000761046457816 */ /* 0x010fe20000000045 */
[----:B------:R-:W4:Y:S01]  /*19db0*/  LDCU UR64, c[0x0][0x39c] ;  /* 0x00007380ff4077ac */ /* 0x000f220008000800 */
[----:B0-----:R-:W-:Y:S01]  /*19dc0*/  IMAD.WIDE R14, R10, 0x2, R2 ;  /* 0x000000020a0e7825 */ /* 0x001fe200078e0202 */
[----:B------:R-:W-:Y:S01]  /*19dd0*/  PRMT R11, R72, 0x7610, R11 ;  /* 0x00007610480b7816 */ /* 0x000fe2000000000b */
[----:B------:R-:W4:Y:S01]  /*19de0*/  LDL.S16 R70, [R1+0x2e0] ;  /* 0x0002e00001467983 */ /* 0x000f220000100600 */
[----:B------:R-:W0:Y:S01]  /*19df0*/  LDCU UR39, c[0x0][0x398] ;  /* 0x00007300ff2777ac */ /* 0x000e220008000800 */
[----:B------:R-:W-:-:S02]  /*19e00*/  VIADD R0, R65, 0x36 ;  /* 0x0000003641007836 */ /* 0x000fc40000000000 */
        /* <DEDUP_REMOVED lines=8> */
[----:B-1----:R-:W-:Y:S01]  /*19e90*/  IMAD.WIDE R14, R10, 0x2, R4 ;  /* 0x000000020a0e7825 */ /* 0x002fe200078e0204 */
[----:B--2---:R-:W-:-:S03]  /*19ea0*/  PRMT R68, R71, 0x7610, R68 ;  /* 0x0000761047447816 */ /* 0x004fc60000000044 */
[----:B0-----:R-:W-:Y:S01]  /*19eb0*/  IMAD.WIDE R12, R0, 0x2, R8 ;  /* 0x00000002000c7825 */ /* 0x001fe200078e0208 */
[----:B------:R0:W-:Y:S01]  /*19ec0*/  @P3 STG.E.U16 desc[UR22][R14.64], R69 ;  /* 0x000000450e003986 */ /* 0x0001e2000c101516 */
[----:B------:R-:W-:Y:S02]  /*19ed0*/  PRMT R67, R90, 0x7610, R67 ;  /* 0x000076105a437816 */ /* 0x000fe40000000043 */
[----:B------:R-:W-:Y:S01]  /*19ee0*/  IMAD.WIDE R10, R0, 0x2, R2 ;  /* 0x00000002000a7825 */ /* 0x000fe200078e0202 */
[----:B------:R-:W2:Y:S01]  /*19ef0*/  LDL.LU.S16 R90, [R1+0x2e2] ;  /* 0x0002e200015a7983 */ /* 0x000ea20000300600 */
[----:B------:R-:W-:Y:S01]  /*19f00*/  ISETP.LT.AND P0, PT, R92, UR66, !P0 ;  /* 0x000000425c007c0c */ /* 0x000fe2000c701270 */
[----:B------:R-:W1:Y:S02]  /*19f10*/  LDCU UR35, c[0x0][0x398] ;  /* 0x00007300ff2377ac */ /* 0x000e640008000800 */
[----:B------:R3:W-:Y:S01]  /*19f20*/  @P4 STG.E.U16 desc[UR22][R12.64], R68 ;  /* 0x000000440c004986 */ /* 0x0007e2000c101516 */
[----:B0-----:R-:W-:Y:S01]  /*19f30*/  IMAD.WIDE R14, R0, 0x2, R4 ;  /* 0x00000002000e7825 */ /* 0x001fe200078e0204 */
[----:B------:R-:W-:Y:S01]  /*19f40*/  ISETP.LT.AND P1, PT, R66, UR24, !P6 ;  /* 0x0000001842007c0c */ /* 0x000fe2000f721270 */
[----:B------:R-:W0:Y:S01]  /*19f50*/  LDCU UR24, c[0x0][0x39c] ;  /* 0x00007380ff1877ac */ /* 0x000e220008000800 */
[----:B------:R1:W-:Y:S01]  /*19f60*/  @P2 STG.E.U16 desc[UR22][R10.64], R67 ;  /* 0x000000430a002986 */ /* 0x0003e2000c101516 */
[----:B------:R-:W-:Y:S01]  /*19f70*/  ISETP.LT.AND P3, PT, R74, UR62, !P6 ;  /* 0x0000003e4a007c0c */ /* 0x000fe2000f761270 */
[----:B------:R-:W0:Y:S02]  /*19f80*/  LDCU UR66, c[0x0][0x398] ;  /* 0x00007300ff4277ac */ /* 0x000e240008000800 */
[----:B------:R-:W4:Y:S01]  /*19f90*/  LDL.S16 R72, [R1+0x1d8] ;  /* 0x0001d80001487983 */ /* 0x000f220000100600 */
[----:B------:R-:W0:Y:S01]  /*19fa0*/  LDCU UR68, c[0x0][0x398] ;  /* 0x00007300ff4477ac */ /* 0x000e220008000800 */
[----:B---3--:R-:W-:-:S02]  /*19fb0*/  PRMT R13, R91, 0x7610, R13 ;  /* 0x000076105b0d7816 */ /* 0x008fc4000000000d */
[----:B------:R-:W3:Y:S01]  /*19fc0*/  LDL.LU.S16 R71, [R1+0x1da] ;  /* 0x0001da0001477983 */ /* 0x000ee20000300600 */
[----:B------:R-:W-:Y:S01]  /*19fd0*/  VIADD R12, R65, 0x37 ;  /* 0x00000037410c7836 */ /* 0x000fe20000000000 */
[----:B------:R-:W-:Y:S01]  /*19fe0*/  ISETP.LT.AND P4, PT, R73, UR60, !P6 ;  /* 0x0000003c49007c0c */ /* 0x000fe2000f781270 */
[----:B-1----:R-:W-:Y:S01]  /*19ff0*/  IMAD.WIDE R10, R0, 0x2, R6 ;  /* 0x00000002000a7825 */ /* 0x002fe200078e0206 */
[----:B------:R-:W3:Y:S01]  /*1a000*/  LDL.S16 R91, [R1+0x2e8] ;  /* 0x0002e800015b7983 */ /* 0x000ee20000100600 */
[----:B------:R-:W1:Y:S03]  /*1a010*/  LDCU UR62, c[0x0][0x398] ;  /* 0x00007300ff3e77ac */ /* 0x000e660008000800 */
[----:B------:R5:W-:Y:S01]  /*1a020*/  @P5 STG.E.U16 desc[UR22][R10.64], R13 ;  /* 0x0000000d0a005986 */ /* 0x000be2000c101516 */
[----:B------:R-:W-:Y:S01]  /*1a030*/  ISETP.GE.AND P2, PT, R12, UR67, PT ;  /* 0x000000430c007c0c */ /* 0x000fe2000bf46270 */
[----:B------:R-:W0:Y:S01]  /*1a040*/  LDCU UR60, c[0x0][0x398] ;  /* 0x00007300ff3c77ac */ /* 0x000e220008000800 */
[----:B-----5:R-:W-:Y:S01]  /*1a050*/  PRMT R11, R89, 0x7610, R11 ;  /* 0x00007610590b7816 */ /* 0x020fe2000000000b */
[----:B------:R-:W-:Y:S01]  /*1a060*/  VIADD R10, R0, UR30 ;  /* 0x0000001e000a7c36 */ /* 0x000fe20008000000 */
[----:B------:R-:W5:Y:S01]  /*1a070*/  LDL.LU.S16 R89, [R1+0x2ea] ;  /* 0x0002ea0001597983 */ /* 0x000f620000300600 */
[----:B--2---:R-:W-:Y:S01]  /*1a080*/  PRMT R67, R90, 0x7610, R67 ;  /* 0x000076105a437816 */ /* 0x004fe20000000043 */
[----:B------:R-:W2:Y:S01]  /*1a090*/  LDCU UR67, c[0x0][0x398] ;  /* 0x00007300ff4377ac */ /* 0x000ea20008000800 */
[----:B----4-:R-:W-:-:S02]  /*1a0a0*/  PRMT R0, R70, 0x7610, R0 ;  /* 0x0000761046007816 */ /* 0x010fc40000000000 */
[----:B------:R-:W4:Y:S04]  /*1a0b0*/  LDL.S16 R70, [R1+0x1dc] ;  /* 0x0001dc0001467983 */ /* 0x000f280000100600 */
[----:B------:R-:W2:Y:S01]  /*1a0c0*/  LDL.LU.S16 R90, [R1+0x1de] ;  /* 0x0001de00015a7983 */ /* 0x000ea20000300600 */
[----:B------:R-:W-:-:S03]  /*1a0d0*/  IMAD.WIDE R12, R10, 0x2, R8 ;  /* 0x000000020a0c7825 */ /* 0x000fc600078e0208 */
[----:B------:R0:W-:Y:S01]  /*1a0e0*/  @P0 STG.E.U16 desc[UR22][R14.64], R11 ;  /* 0x0000000b0e000986 */ /* 0x0001e2000c101516 */
[----:B---3--:R-:W-:-:S03]  /*1a0f0*/  PRMT R69, R71, 0x7610, R69 ;  /* 0x0000761047457816 */ /* 0x008fc60000000045 */
[----:B------:R-:W3:Y:S01]  /*1a100*/  LDL.S16 R71, [R1+0x2f0] ;  /* 0x0002f00001477983 */ /* 0x000ee20000100600 */
[----:B0-----:R-:W-:-:S03]  /*1a110*/  IMAD.WIDE R14, R10, 0x2, R2 ;  /* 0x000000020a0e7825 */ /* 0x001fc600078e0202 */
[----:B------:R-:W-:Y:S04]  /*1a120*/  @P1 STG.E.U16 desc[UR22][R12.64], R0 ;  /* 0x000000000c001986 */ /* 0x000fe8000c101516 */
[----:B------:R5:W-:Y:S02]  /*1a130*/  @P3 STG.E.U16 desc[UR22][R14.64], R67 ;  /* 0x000000430e003986 */ /* 0x000be4000c101516 */
[----:B-----5:R-:W-:Y:S02]  /*1a140*/  PRMT R67, R89, 0x7610, R67 ;  /* 0x0000761059437816 */ /* 0x020fe40000000043 */
[----:B------:R-:W5:Y:S01]  /*1a150*/  LDL.LU.S16 R89, [R1+0x2f2] ;  /* 0x0002f20001597983 */ /* 0x000f620000300600 */
[----:B------:R-:W-:Y:S01]  /*1a160*/  VIADD R0, R65, 0x38 ;  /* 0x0000003841007836 */ /* 0x000fe20000000000 */
[----:B------:R-:W-:-:S02]  /*1a170*/  ISETP.LT.AND P6, PT, R92, UR73, !P6 ;  /* 0x000000495c007c0c */ /* 0x000fc4000f7c1270 */
        /* <DEDUP_REMOVED lines=14> */
[----:B------:R1:W-:Y:S01]  /*1a260*/  @P6 STG.E.U16 desc[UR22][R14.64], R69 ;  /* 0x000000450e006986 */ /* 0x0003e2000c101516 */
[----:B------:R-:W2:Y:S01]  /*1a270*/  LDCU UR4, c[0x0][0x398] ;  /* 0x00007300ff0477ac */ /* 0x000ea20008000800 */
[----:B0-----:R-:W-:-:S02]  /*1a280*/  IMAD.WIDE R12, R0, 0x2, R8 ;  /* 0x00000002000c7825 */ /* 0x001fc400078e0208 */
[----:B------:R-:W5:Y:S01]  /*1a290*/  LDL.LU.S16 R91, [R1+0x1e2] ;  /* 0x0001e200015b7983 */ /* 0x000f620000300600 */
[----:B------:R-:W0:Y:S01]  /*1a2a0*/  LDCU UR31, c[0x0][0x398] ;  /* 0x00007300ff1f77ac */ /* 0x000e220008000800 */
[C---:B------:R-:W-:Y:S02]  /*1a2b0*/  IMAD.WIDE R10, R0.reuse, 0x2, R2 ;  /* 0x00000002000a7825 */ /* 0x040fe400078e0202 */
[----:B------:R-:W-:Y:S04]  /*1a2c0*/  @P5 STG.E.U16 desc[UR22][R12.64], R68 ;  /* 0x000000440c005986 */ /* 0x000fe8000c101516 */
[----:B------:R0:W-:Y:S01]  /*1a2d0*/  @P0 STG.E.U16 desc[UR22][R10.64], R67 ;  /* 0x000000430a000986 */ /* 0x0001e2000c101516 */
[----:B-1----:R-:W-:-:S04]  /*1a2e0*/  IMAD.WIDE R14, R0, 0x2, R4 ;  /* 0x00000002000e7825 */ /* 0x002fc800078e0204 */
[----:B0-----:R-:W-:Y:S01]  /*1a2f0*/  IMAD.WIDE R10, R0, 0x2, R6 ;  /* 0x00000002000a7825 */ /* 0x001fe200078e0206 */
[----:B----4-:R-:W-:Y:S02]  /*1a300*/  PRMT R13, R70, 0x7610, R13 ;  /* 0x00007610460d7816 */ /* 0x010fe4000000000d */
[----:B------:R-:W4:Y:S04]  /*1a310*/  LDL.S16 R70, [R1+0x2f4] ;  /* 0x0002f40001467983 */ /* 0x000f280000100600 */
[----:B------:R2:W-:Y:S02]  /*1a320*/  @P1 STG.E.U16 desc[UR22][R10.64], R13 ;  /* 0x0000000d0a001986 */ /* 0x0005e4000c101516 */
[----:B--2---:R-:W-:Y:S02]  /*1a330*/  PRMT R11, R90, 0x7610, R11 ;  /* 0x000076105a0b7816 */ /* 0x004fe4000000000b */
        /* <DEDUP_REMOVED lines=22> */
[----:B------:R-:W-:Y:S01]  /*1a4a0*/  PRMT R69, R91, 0x7610, R69 ;  /* 0x000076105b457816 */ /* 0x000fe20000000045 */
[----:B------:R-:W1:Y:S01]  /*1a4b0*/  LDCU UR61, c[0x0][0x39c] ;  /* 0x00007380ff3d77ac */ /* 0x000e620008000800 */
[----:B0-----:R-:W-:Y:S01]  /*1a4c0*/  IMAD.WIDE R14, R10, 0x2, R2 ;  /* 0x000000020a0e7825 */ /* 0x001fe200078e0202 */
[----:B------:R-:W-:Y:S01]  /*1a4d0*/  PRMT R11, R72, 0x7610, R11 ;  /* 0x00007610480b7816 */ /* 0x000fe2000000000b */
[----:B------:R-:W5:Y:S01]  /*1a4e0*/  LDL.S16 R91, [R1+0x2fc] ;  /* 0x0002fc00015b7983 */ /* 0x000f620000100600 */
        /* <DEDUP_REMOVED lines=11> */
[----:B----4-:R-:W-:-:S03]  /*1a5a0*/  PRMT R68, R70, 0x7610, R68 ;  /* 0x0000761046447816 */ /* 0x010fc60000000044 */
[----:B0-----:R-:W-:Y:S01]  /*1a5b0*/  IMAD.WIDE R12, R0, 0x2, R8 ;  /* 0x00000002000c7825 */ /* 0x001fe200078e0208 */
[----:B------:R-:W4:Y:S01]  /*1a5c0*/  LDL.LU.S16 R70, [R1+0x2fe] ;  /* 0x0002fe0001467983 */ /* 0x000f220000300600 */
[----:B--2---:R-:W-:Y:S02]  /*1a5d0*/  PRMT R67, R90, 0x7610, R67 ;  /* 0x000076105a437816 */ /* 0x004fe40000000043 */
[----:B------:R-:W-:Y:S01]  /*1a5e0*/  IMAD.WIDE R10, R0, 0x2, R2 ;  /* 0x00000002000a7825 */ /* 0x000fe200078e0202 */
[----:B------:R0:W-:Y:S01]  /*1a5f0*/  @P3 STG.E.U16 desc[UR22][R14.64], R69 ;  /* 0x000000450e003986 */ /* 0x0001e2000c101516 */
[----:B------:R-:W-:Y:S01]  /*1a600*/  ISETP.LT.AND P0, PT, R92, UR42, !P0 ;  /* 0x0000002a5c007c0c */ /* 0x000fe2000c701270 */
[----:B------:R-:W1:Y:S02]  /*1a610*/  LDCU UR28, c[0x0][0x398] ;  /* 0x00007300ff1c77ac */ /* 0x000e640008000800 */
[----:B------:R3:W-:Y:S01]  /*1a620*/  @P1 STG.E.U16 desc[UR22][R12.64], R68 ;  /* 0x000000440c001986 */ /* 0x0007e2000c101516 */
[----:B------:R-:W2:Y:S03]  /*1a630*/  LDCU UR43, c[0x0][0x398] ;  /* 0x00007300ff2b77ac */ /* 0x000ea60008000800 */
[----:B------:R1:W-:Y:S04]  /*1a640*/  @P2 STG.E.U16 desc[UR22][R10.64], R67 ;  /* 0x000000430a002986 */ /* 0x0003e8000c101516 */
[----:B------:R-:W2:Y:S01]  /*1a650*/  LDL.S16 R72, [R1+0x1e8] ;  /* 0x0001e80001487983 */ /* 0x000ea20000100600 */
[----:B0-----:R-:W-:Y:S01]  /*1a660*/  IMAD.WIDE R14, R0, 0x2, R4 ;  /* 0x00000002000e7825 */ /* 0x001fe200078e0204 */
[----:B------:R-:W-:Y:S01]  /*1a670*/  ISETP.LT.AND P5, PT, R66, UR38, !P6 ;  /* 0x0000002642007c0c */ /* 0x000fe2000f7a1270 */
[----:B------:R-:W0:Y:S01]  /*1a680*/  LDCU UR38, c[0x0][0x39c] ;  /* 0x00007380ff2677ac */ /* 0x000e220008000800 */
[----:B---3--:R-:W-:Y:S01]  /*1a690*/  PRMT R13, R71, 0x7610, R13 ;  /* 0x00007610470d7816 */ /* 0x008fe2000000000d */
[----:B------:R-:W3:Y:S01]  /*1a6a0*/  LDL.LU.S16 R90, [R1+0x1ea] ;  /* 0x0001ea00015a7983 */ /* 0x000ee20000300600 */
[----:B------:R-:W-:Y:S01]  /*1a6b0*/  ISETP.LT.AND P3, PT, R74, UR6, !P6 ;  /* 0x000000064a007c0c */ /* 0x000fe2000f761270 */
[----:B------:R-:W-:Y:S01]  /*1a6c0*/  VIADD R12, R65, 0x3b ;  /* 0x0000003b410c7836 */ /* 0x000fe20000000000 */
[----:B------:R-:W0:Y:S01]  /*1a6d0*/  LDCU UR42, c[0x0][0x398] ;  /* 0x00007300ff2a77ac */ /* 0x000e220008000800 */
[----:B-1----:R-:W-:Y:S01]  /*1a6e0*/  IMAD.WIDE R10, R0, 0x2, R6 ;  /* 0x00000002000a7825 */ /* 0x002fe200078e0206 */
[----:B------:R-:W2:Y:S01]  /*1a6f0*/  LDL.S16 R71, [R1+0x304] ;  /* 0x0003040001477983 */ /* 0x000ea20000100600 */
[----:B----4-:R-:W-:-:S03]  /*1a700*/  PRMT R67, R70, 0x7610, R67 ;  /* 0x0000761046437816 */ /* 0x010fc60000000043 */
[----:B------:R5:W-:Y:S01]  /*1a710*/  @P4 STG.E.U16 desc[UR22][R10.64], R13 ;  /* 0x0000000d0a004986 */ /* 0x000be2000c101516 */
[----:B------:R-:W-:Y:S01]  /*1a720*/  ISETP.LT.AND P2, PT, R73, UR47, !P6 ;  /* 0x0000002f49007c0c */ /* 0x000fe2000f741270 */
[----:B------:R-:W1:Y:S01]  /*1a730*/  LDCU UR6, c[0x0][0x398] ;  /* 0x00007300ff0677ac */ /* 0x000e620008000800 */
[----:B-----5:R-:W-:Y:S01]  /*1a740*/  PRMT R11, R89, 0x7610, R11 ;  /* 0x00007610590b7816 */ /* 0x020fe2000000000b */
[----:B------:R-:W-:Y:S01]  /*1a750*/  VIADD R10, R0, UR30 ;  /* 0x0000001e000a7c36 */ /* 0x000fe20008000000 */
[----:B------:R-:W4:Y:S01]  /*1a760*/  LDL.LU.S16 R89, [R1+0x306] ;  /* 0x0003060001597983 */ /* 0x000f220000300600 */
[----:B------:R-:W-:Y:S01]  /*1a770*/  PRMT R0, R91, 0x7610, R0 ;  /* 0x000076105b007816 */ /* 0x000fe20000000000 */
[----:B------:R-:W5:Y:S02]  /*1a780*/  LDCU UR47, c[0x0][0x398] ;  /* 0x00007300ff2f77ac */ /* 0x000f640008000800 */
[----:B------:R-:W2:Y:S01]  /*1a790*/  LDL.S16 R91, [R1+0x1ec] ;  /* 0x0001ec00015b7983 */ /* 0x000ea20000100600 */
[----:B------:R-:W-:-:S03]  /*1a7a0*/  ISETP.GE.AND P1, PT, R12, UR36, PT ;  /* 0x000000240c007c0c */ /* 0x000fc6000bf26270 */
[----:B------:R-:W2:Y:S01]  /*1a7b0*/  LDL.LU.S16 R70, [R1+0x1ee] ;  /* 0x0001ee0001467983 */ /* 0x000ea20000300600 */
[----:B------:R-:W-:-:S03]  /*1a7c0*/  IMAD.WIDE R12, R10, 0x2, R8 ;  /* 0x000000020a0c7825 */ /* 0x000fc600078e0208 */
[----:B------:R0:W-:Y:S01]  /*1a7d0*/  @P0 STG.E.U16 desc[UR22][R14.64], R11 ;  /* 0x0000000b0e000986 */ /* 0x0001e2000c101516 */
[----:B---3--:R-:W-:Y:S01]  /*1a7e0*/  PRMT R69, R90, 0x7610, R69 ;  /* 0x000076105a457816 */ /* 0x008fe20000000045 */
[----:B------:R-:W3:Y:S02]  /*1a7f0*/  LDCU UR36, c[0x0][0x398] ;  /* 0x00007300ff2477ac */ /* 0x000ee40008000800 */
[----:B------:R-:W3:Y:S01]  /*1a800*/  LDL.S16 R90, [R1+0x30c] ;  /* 0x00030c00015a7983 */ /* 0x000ee20000100600 */
[----:B0-----:R-:W-:-:S03]  /*1a810*/  IMAD.WIDE R14, R10, 0x2, R2 ;  /* 0x000000020a0e7825 */ /* 0x001fc600078e0202 */
[----:B------:R-:W-:Y:S04]  /*1a820*/  @P5 STG.E.U16 desc[UR22][R12.64], R0 ;  /* 0x000000000c005986 */ /* 0x000fe8000c101516 */
[----:B------:R4:W-:Y:S01]  /*1a830*/  @P3 STG.E.U16 desc[UR22][R14.64], R67 ;  /* 0x000000430e003986 */ /* 0x0009e2000c101516 */
[----:B------:R-:W-:Y:S01]  /*1a840*/  ISETP.LT.AND P6, PT, R92, UR32, !P6 ;  /* 0x000000205c007c0c */ /* 0x000fe2000f7c1270 */
[----:B------:R-:W0:Y:S01]  /*1a850*/  LDCU UR32, c[0x0][0x398] ;  /* 0x00007300ff2077ac */ /* 0x000e220008000800 */
[----:B----4-:R-:W-:Y:S02]  /*1a860*/  PRMT R67, R89, 0x7610, R67 ;  /* 0x0000761059437816 */ /* 0x010fe40000000043 */
[----:B------:R-:W4:Y:S01]  /*1a870*/  LDL.LU.S16 R89, [R1+0x30e] ;  /* 0x00030e0001597983 */ /* 0x000f220000300600 */
[----:B------:R-:W-:Y:S01]  /*1a880*/  VIADD R0, R65, 0x3c ;  /* 0x0000003c41007836 */ /* 0x000fe20000000000 */
[----:B------:R-:W-:Y:S01]  /*1a890*/  ISETP.LT.AND P4, PT, R66, UR77, !P1 ;  /* 0x0000004d42007c0c */ /* 0x000fe2000cf81270 */
[----:B------:R-:W-:Y:S01]  /*1a8a0*/  IMAD.WIDE R12, R10, 0x2, R6 ;  /* 0x000000020a0c7825 */ /* 0x000fe200078e0206 */
[----:B------:R-:W-:Y:S01]  /*1a8b0*/  ISETP.LT.AND P0, PT, R74, UR76, !P1 ;  /* 0x0000004c4a007c0c */ /* 0x000fe2000cf01270 */
[----:B------:R-:W0:Y:S01]  /*1a8c0*/  LDCU UR77, c[0x0][0x39c] ;  /* 0x00007380ff4d77ac */ /* 0x000e220008000800 */
[----:B--2---:R-:W-:-:S02]  /*1a8d0*/  PRMT R11, R72, 0x7610, R11 ;  /* 0x00007610480b7816 */ /* 0x004fc4000000000b */
        /* <DEDUP_REMOVED lines=11> */
[----:B--2---:R-:W-:-:S02]  /*1a990*/  IMAD.WIDE R12, R0, 0x2, R8 ;  /* 0x00000002000c7825 */ /* 0x004fc400078e0208 */
[----:B------:R-:W2:Y:S02]  /*1a9a0*/  LDL.LU.S16 R71, [R1+0x1f2] ;  /* 0x0001f20001477983 */ /* 0x000ea40000300600 */
[----:B------:R-:W-:Y:S02]  /*1a9b0*/  IMAD.WIDE R10, R0, 0x2, R2 ;  /* 0x00000002000a7825 */ /* 0x000fe400078e0202 */
[----:B------:R0:W-:Y:S04]  /*1a9c0*/  @P4 STG.E.U16 desc[UR22][R12.64], R68 ;  /* 0x000000440c004986 */ /* 0x0001e8000c101516 */
[----:B------:R1:W-:Y:S01]  /*1a9d0*/  @P0 STG.E.U16 desc[UR22][R10.64], R67 ;  /* 0x000000430a000986 */ /* 0x0003e2000c101516 */
[----:B0-----:R-:W-:-:S03]  /*1a9e0*/  PRMT R13, R91, 0x7610, R13 ;  /* 0x000076105b0d7816 */ /* 0x001fc6000000000d */
[----:B------:R-:W5:Y:S01]  /*1a9f0*/  LDL.S16 R91, [R1+0x314] ;  /* 0x00031400015b7983 */ /* 0x000f620000100600 */
[----:B-1----:R-:W-:-:S05]  /*1aa00*/  IMAD.WIDE R10, R0, 0x2, R6 ;  /* 0x00000002000a7825 */ /* 0x002fca00078e0206 */
[----:B------:R0:W-:Y:S01]  /*1aa10*/  @P5 STG.E.U16 desc[UR22][R10.64], R13 ;  /* 0x0000000d0a005986 */ /* 0x0001e2000c101516 */
[----:B------:R-:W-:Y:S01]  /*1aa20*/  IMAD.WIDE R14, R0, 0x2, R4 ;  /* 0x00000002000e7825 */ /* 0x000fe200078e0204 */
[----:B0-----:R-:W-:Y:S02]  /*1aa30*/  PRMT R11, R70, 0x7610, R11 ;  /* 0x00007610460b7816 */ /* 0x001fe4000000000b */
[----:B------:R-:W5:Y:S01]  /*1aa40*/  LDL.LU.S16 R70, [R1+0x316] ;  /* 0x0003160001467983 */ /* 0x000f620000300600 */
[----:B------:R-:W-:Y:S01]  /*1aa50*/  VIADD R10, R0, UR30 ;  /* 0x0000001e000a7c36 */ /* 0x000fe20008000000 */
[----:B---3--:R-:W-:Y:S02]  /*1aa60*/  PRMT R0, R90, 0x7610, R0 ;  /* 0x000076105a007816 */ /* 0x008fe40000000000 */
[----:B------:R-:W3:Y:S01]  /*1aa70*/  LDL.S16 R90, [R1+0x1f4] ;  /* 0x0001f400015a7983 */ /* 0x000ee20000100600 */
[----:B----4-:R-:W-:-:S03]  /*1aa80*/  PRMT R67, R89, 0x7610, R67 ;  /* 0x0000761059437816 */ /* 0x010fc60000000043 */
[----:B------:R-:W4:Y:S01]  /*1aa90*/  LDL.LU.S16 R89, [R1+0x1f6] ;  /* 0x0001f60001597983 */ /* 0x000f220000300600 */
        /* <DEDUP_REMOVED lines=16> */
[----:B--2---:R-:W-:Y:S01]  /*1aba0*/  PRMT R69, R71, 0x7610, R69 ;  /* 0x0000761047457816 */ /* 0x004fe20000000045 */
[----:B------:R-:W2:Y:S01]  /*1abb0*/  LDCU UR18, c[0x0][0x39c] ;  /* 0x00007380ff1277ac */ /* 0x000ea20008000800 */
[----:B0-----:R-:W-:Y:S01]  /*1abc0*/  IMAD.WIDE R14, R10, 0x2, R2 ;  /* 0x000000020a0e7825 */ /* 0x001fe200078e0202 */
[----:B-----5:R-:W-:Y:S01]  /*1abd0*/  PRMT R11, R72, 0x7610, R11 ;  /* 0x00007610480b7816 */ /* 0x020fe2000000000b */
        /* <DEDUP_REMOVED lines=11> */
[----:B------:R-:W-:-:S02]  /*1ac90*/  PRMT R68, R91, 0x7610, R68 ;  /* 0x000076105b447816 */ /* 0x000fc40000000044 */
[----:B------:R-:W2:Y:S01]  /*1aca0*/  LDL.LU.S16 R91, [R1+0x31e] ;  /* 0x00031e00015b7983 */ /* 0x000ea20000300600 */
[----:B-1----:R-:W-:-:S03]  /*1acb0*/  IMAD.WIDE R14, R10, 0x2, R4 ;  /* 0x000000020a0e7825 */ /* 0x002fc600078e0204 */
[----:B------:R-:W5:Y:S01]  /*1acc0*/  LDL.S16 R75, [R1+0x1f8] ;  /* 0x0001f800014b7983 */ /* 0x000f620000100600 */
[----:B------:R-:W-:Y:S01]  /*1acd0*/  PRMT R67, R70, 0x7610, R67 ;  /* 0x0000761046437816 */ /* 0x000fe20000000043 */
[----:B0-----:R-:W-:Y:S02]  /*1ace0*/  IMAD.WIDE R12, R0, 0x2, R8 ;  /* 0x00000002000c7825 */ /* 0x001fe400078e0208 */
[----:B------:R0:W-:Y:S01]  /*1acf0*/  @P3 STG.E.U16 desc[UR22][R14.64], R69 ;  /* 0x000000450e003986 */ /* 0x0001e2000c101516 */
[----:B------:R-:W-:Y:S01]  /*1ad00*/  ISETP.LT.AND P0, PT, R92, UR49, !P0 ;  /* 0x000000315c007c0c */ /* 0x000fe2000c701270 */
[----:B------:R-:W1:Y:S01]  /*1ad10*/  LDCU UR53, c[0x0][0x398] ;  /* 0x00007300ff3577ac */ /* 0x000e620008000800 */
[----:B------:R-:W-:Y:S01]  /*1ad20*/  IMAD.WIDE R10, R0, 0x2, R2 ;  /* 0x00000002000a7825 */ /* 0x000fe200078e0202 */
[----:B------:R3:W-:Y:S01]  /*1ad30*/  @P5 STG.E.U16 desc[UR22][R12.64], R68 ;  /* 0x000000440c005986 */ /* 0x0007e2000c101516 */
[----:B------:R-:W1:Y:S03]  /*1ad40*/  LDCU UR54, c[0x0][0x398] ;  /* 0x00007300ff3677ac */ /* 0x000e660008000800 */
[----:B------:R1:W-:Y:S04]  /*1ad50*/  @P1 STG.E.U16 desc[UR22][R10.64], R67 ;  /* 0x000000430a001986 */ /* 0x0003e8000c101516 */
[----:B------:R-:W5:Y:S01]  /*1ad60*/  LDL.LU.S16 R70, [R1+0x1fa] ;  /* 0x0001fa0001467983 */ /* 0x000f620000300600 */
[----:B------:R-:W-:Y:S01]  /*1ad70*/  ISETP.LT.AND P4, PT, R66, UR70, !P6 ;  /* 0x0000004642007c0c */ /* 0x000fe2000f781270 */
[----:B0-----:R-:W-:Y:S01]  /*1ad80*/  IMAD.WIDE R14, R0, 0x2, R4 ;  /* 0x00000002000e7825 */ /* 0x001fe200078e0204 */
[----:B------:R-:W-:Y:S01]  /*1ad90*/  ISETP.LT.AND P3, PT, R74, UR48, !P6 ;  /* 0x000000304a007c0c */ /* 0x000fe2000f761270 */
[----:B------:R-:W0:Y:S01]  /*1ada0*/  LDCU UR70, c[0x0][0x39c] ;  /* 0x00007380ff4677ac */ /* 0x000e220008000800 */
[----:B---3--:R-:W-:-:S02]  /*1adb0*/  PRMT R13, R90, 0x7610, R13 ;  /* 0x000076105a0d7816 */ /* 0x008fc4000000000d */
[----:B------:R-:W3:Y:S01]  /*1adc0*/  LDL.S16 R90, [R1+0x324] ;  /* 0x00032400015a7983 */ /* 0x000ee20000100600 */
[C---:B-1----:R-:W-:Y:S01]  /*1add0*/  IMAD.WIDE R10, R0.reuse, 0x2, R6 ;  /* 0x00000002000a7825 */ /* 0x042fe200078e0206 */
[----:B------:R-:W1:Y:S04]  /*1ade0*/  LDCU UR49, c[0x0][0x398] ;  /* 0x00007300ff3177ac */ /* 0x000e680008000800 */
[----:B------:R4:W-:Y:S01]  /*1adf0*/  @P2 STG.E.U16 desc[UR22][R10.64], R13 ;  /* 0x0000000d0a002986 */ /* 0x0009e2000c101516 */
[----:B------:R-:W-:Y:S01]  /*1ae00*/  VIADD R12, R65, 0x3f ;  /* 0x0000003f410c7836 */ /* 0x000fe20000000000 */
[----:B------:R-:W-:Y:S01]  /*1ae10*/  ISETP.LT.AND P5, PT, R73, UR34, !P6 ;  /* 0x0000002249007c0c */ /* 0x000fe2000f7a1270 */
[----:B------:R-:W0:Y:S01]  /*1ae20*/  LDCU UR48, c[0x0][0x398] ;  /* 0x00007300ff3077ac */ /* 0x000e220008000800 */
[----:B----4-:R-:W-:Y:S01]  /*1ae30*/  PRMT R11, R89, 0x7610, R11 ;  /* 0x00007610590b7816 */ /* 0x010fe2000000000b */
[----:B------:R-:W-:Y:S01]  /*1ae40*/  VIADD R10, R0, UR30 ;  /* 0x0000001e000a7c36 */ /* 0x000fe20008000000 */
[----:B------:R-:W4:Y:S01]  /*1ae50*/  LDL.LU.S16 R89, [R1+0x326] ;  /* 0x0003260001597983 */ /* 0x000f220000300600 */
[----:B------:R-:W-:Y:S01]  /*1ae60*/  ISETP.GE.AND P1, PT, R12, UR45, PT ;  /* 0x0000002d0c007c0c */ /* 0x000fe2000bf26270 */
[----:B------:R-:W0:Y:S02]  /*1ae70*/  LDCU UR34, c[0x0][0x398] ;  /* 0x00007300ff2277ac */ /* 0x000e240008000800 */
[----:B------:R-:W4:Y:S01]  /*1ae80*/  LDL.S16 R72, [R1+0x1fc] ;  /* 0x0001fc0001487983 */ /* 0x000f220000100600 */
[----:B------:R-:W-:-:S03]  /*1ae90*/  IMAD.WIDE R12, R10, 0x2, R8 ;  /* 0x000000020a0c7825 */ /* 0x000fc600078e0208 */
[----:B------:R0:W-:Y:S01]  /*1aea0*/  @P0 STG.E.U16 desc[UR22][R14.64], R11 ;  /* 0x0000000b0e000986 */ /* 0x0001e2000c101516 */
[----:B--2---:R-:W-:Y:S02]  /*1aeb0*/  PRMT R67, R91, 0x7610, R67 ;  /* 0x000076105b437816 */ /* 0x004fe40000000043 */
[----:B-----5:R-:W-:Y:S01]  /*1aec0*/  PRMT R0, R71, 0x7610, R0 ;  /* 0x0000761047007816 */ /* 0x020fe20000000000 */
[----:B------:R-:W2:Y:S01]  /*1aed0*/  LDCU UR45, c[0x0][0x398] ;  /* 0x00007300ff2d77ac */ /* 0x000ea20008000800 */
[----:B------:R-:W5:Y:S01]  /*1aee0*/  LDL.LU.S16 R71, [R1+0x1fe] ;  /* 0x0001fe0001477983 */ /* 0x000f620000300600 */
[----:B0-----:R-:W-:-:S03]  /*1aef0*/  IMAD.WIDE R14, R10, 0x2, R2 ;  /* 0x000000020a0e7825 */ /* 0x001fc600078e0202 */
[----:B------:R-:W2:Y:S04]  /*1af00*/  LDL.S16 R91, [R1+0x200] ;  /* 0x00020000015b7983 */ /* 0x000ea80000100600 */
[----:B------:R-:W-:Y:S04]  /*1af10*/  @P4 STG.E.U16 desc[UR22][R12.64], R0 ;  /* 0x000000000c004986 */ /* 0x000fe8000c101516 */
[----:B------:R4:W-:Y:S01]  /*1af20*/  @P3 STG.E.U16 desc[UR22][R14.64], R67 ;  /* 0x000000430e003986 */ /* 0x0009e2000c101516 */
[----:B------:R-:W-:-:S03]  /*1af30*/  PRMT R69, R70, 0x7610, R69 ;  /* 0x0000761046457816 */ /* 0x000fc60000000045 */
[----:B------:R-:W2:Y:S01]  /*1af40*/  LDL.LU.S16 R70, [R1+0x202] ;  /* 0x0002020001467983 */ /* 0x000ea20000300600 */
[----:B---3--:R-:W-:-:S03]  /*1af50*/  PRMT R68, R90, 0x7610, R68 ;  /* 0x000076105a447816 */ /* 0x008fc60000000044 */
[----:B------:R-:W3:Y:S01]  /*1af60*/  LDL.S16 R90, [R1+0x204] ;  /* 0x00020400015a7983 */ /* 0x000ee20000100600 */
[----:B----4-:R-:W-:-:S03]  /*1af70*/  PRMT R67, R89, 0x7610, R67 ;  /* 0x0000761059437816 */ /* 0x010fc60000000043 */
[----:B------:R-:W4:Y:S01]  /*1af80*/  LDL.LU.S16 R89, [R1+0x206] ;  /* 0x0002060001597983 */ /* 0x000f220000300600 */
        /* <DEDUP_REMOVED lines=12> */
[----:B------:R-:W-:Y:S01]  /*1b050*/  ISETP.LT.AND P1, PT, R92, UR71, !P1 ;  /* 0x000000475c007c0c */ /* 0x000fe2000cf21270 */
[----:B------:R-:W1:Y:S03]  /*1b060*/  LDCU UR52, c[0x0][0x398] ;  /* 0x00007300ff3477ac */ /* 0x000e660008000800 */
[----:B------:R1:W-:Y:S01]  /*1b070*/  @P6 STG.E.U16 desc[UR22][R14.64], R69 ;  /* 0x000000450e006986 */ /* 0x0003e2000c101516 */
[----:B------:R-:W2:Y:S01]  /*1b080*/  LDCU UR75, c[0x0][0x398] ;  /* 0x00007300ff4b77ac */ /* 0x000ea20008000800 */
[----:B------:R-:W2:Y:S01]  /*1b090*/  LDCU UR16, c[0x0][0x398] ;  /* 0x00007300ff1077ac */ /* 0x000ea20008000800 */
[----:B0-----:R-:W-:Y:S01]  /*1b0a0*/  IMAD.WIDE R12, R0, 0x2, R8 ;  /* 0x00000002000c7825 */ /* 0x001fe200078e0208 */
[----:B------:R-:W-:Y:S01]  /*1b0b0*/  ISETP.LT.AND P5, PT, R66, UR65, !P3 ;  /* 0x0000004142007c0c */ /* 0x000fe2000dfa1270 */
[----:B------:R-:W0:Y:S02]  /*1b0c0*/  LDCU UR46, c[0x0][0x398] ;  /* 0x00007300ff2e77ac */ /* 0x000e240008000800 */
[----:B------:R-:W-:Y:S01]  /*1b0d0*/  IMAD.WIDE R10, R0, 0x2, R2 ;  /* 0x00000002000a7825 */ /* 0x000fe200078e0202 */
[----:B------:R5:W-:Y:S01]  /*1b0e0*/  @P2 STG.E.U16 desc[UR22][R12.64], R68 ;  /* 0x000000440c002986 */ /* 0x000be2000c101516 */
[----:B------:R-:W-:Y:S01]  /*1b0f0*/  ISETP.LT.AND P6, PT, R74, UR74, !P3 ;  /* 0x0000004a4a007c0c */ /* 0x000fe2000dfc1270 */
[----:B------:R-:W0:Y:S02]  /*1b100*/  LDCU UR65, c[0x0][0x39c] ;  /* 0x00007380ff4177ac */ /* 0x000e240008000800 */
[----:B------:R0:W-:Y:S01]  /*1b110*/  @P0 STG.E.U16 desc[UR22][R10.64], R67 ;  /* 0x000000430a000986 */ /* 0x0001e2000c101516 */
[----:B-1----:R-:W-:Y:S01]  /*1b120*/  IMAD.WIDE R14, R0, 0x2, R4 ;  /* 0x00000002000e7825 */ /* 0x002fe200078e0204 */
[----:B------:R-:W1:Y:S01]  /*1b130*/  LDCU UR71, c[0x0][0x398] ;  /* 0x00007300ff4777ac */ /* 0x000e620008000800 */
[----:B-----5:R-:W-:-:S02]  /*1b140*/  PRMT R13, R72, 0x7610, R13 ;  /* 0x00007610480d7816 */ /* 0x020fc4000000000d */
[----:B------:R-:W-:Y:S01]  /*1b150*/  VIADD R12, R65, 0x41 ;  /* 0x00000041410c7836 */ /* 0x000fe20000000000 */
[----:B---3--:R-:W-:Y:S01]  /*1b160*/  PRMT R68, R90, 0x7610, R68 ;  /* 0x000076105a447816 */ /* 0x008fe20000000044 */
[----:B0-----:R-:W-:Y:S01]  /*1b170*/  IMAD.WIDE R10, R0, 0x2, R6 ;  /* 0x00000002000a7825 */ /* 0x001fe200078e0206 */
[----:B------:R-:W-:Y:S01]  /*1b180*/  ISETP.LT.AND P2, PT, R73, UR39, !P3 ;  /* 0x0000002749007c0c */ /* 0x000fe2000df41270 */
[----:B------:R-:W0:Y:S03]  /*1b190*/  LDCU UR74, c[0x0][0x398] ;  /* 0x00007300ff4a77ac */ /* 0x000e260008000800 */
[----:B------:R3:W-:Y:S01]  /*1b1a0*/  @P4 STG.E.U16 desc[UR22][R10.64], R13 ;  /* 0x0000000d0a004986 */ /* 0x0007e2000c101516 */
[----:B------:R-:W-:Y:S01]  /*1b1b0*/  ISETP.GE.AND P0, PT, R12, UR64, PT ;  /* 0x000000400c007c0c */ /* 0x000fe2000bf06270 */
[----:B------:R-:W5:Y:S01]  /*1b1c0*/  LDCU UR39, c[0x0][0x398] ;  /* 0x00007300ff2777ac */ /* 0x000f620008000800 */
[----:B--2---:R-:W-:-:S02]  /*1b1d0*/  PRMT R67, R70, 0x7610, R67 ;  /* 0x0000761046437816 */ /* 0x004fc40000000043 */
[----:B---3--:R-:W-:Y:S01]  /*1b1e0*/  PRMT R11, R71, 0x7610, R11 ;  /* 0x00007610470b7816 */ /* 0x008fe2000000000b */
[----:B------:R-:W-:Y:S01]  /*1b1f0*/  VIADD R10, R0, UR30 ;  /* 0x0000001e000a7c36 */ /* 0x000fe20008000000 */
[----:B------:R-:W-:Y:S01]  /*1b200*/  PRMT R0, R91, 0x7610, R0 ;  /* 0x000076105b007816 */ /* 0x000fe20000000000 */
[----:B------:R-:W2:Y:S01]  /*1b210*/  LDCU UR64, c[0x0][0x398] ;  /* 0x00007300ff4077ac */ /* 0x000ea20008000800 */
[----:B------:R-:W3:Y:S01]  /*1b220*/  LDL.S16 R91, [R1+0x208] ;  /* 0x00020800015b7983 */ /* 0x000ee20000100600 */
[----:B------:R-:W-:-:S03]  /*1b230*/  IMAD.WIDE R12, R10, 0x2, R8 ;  /* 0x000000020a0c7825 */ /* 0x000fc600078e0208 */
[----:B------:R0:W-:Y:S04]  /*1b240*/  @P1 STG.E.U16 desc[UR22][R14.64], R11 ;  /* 0x0000000b0e001986 */ /* 0x0001e8000c101516 */
[----:B------:R-:W2:Y:S04]  /*1b250*/  LDL.LU.S16 R70, [R1+0x20a] ;  /* 0x00020a0001467983 */ /* 0x000ea80000300600 */
[----:B------:R-:W-:Y:S01]  /*1b260*/  @P5 STG.E.U16 desc[UR22][R12.64], R0 ;  /* 0x000000000c005986 */ /* 0x000fe2000c101516 */
[----:B0-----:R-:W-:-:S03]  /*1b270*/  IMAD.WIDE R14, R10, 0x2, R2 ;  /* 0x000000020a0e7825 */ /* 0x001fc600078e0202 */
[----:B------:R-:W2:Y:S04]  /*1b280*/  LDL.S16 R90, [R1+0x20c] ;  /* 0x00020c00015a7983 */ /* 0x000ea80000100600 */
[----:B------:R4:W-:Y:S02]  /*1b290*/  @P6 STG.E.U16 desc[UR22][R14.64], R67 ;  /* 0x000000430e006986 */ /* 0x0009e4000c101516 */
[----:B----4-:R-:W-:Y:S02]  /*1b2a0*/  PRMT R67, R89, 0x7610, R67 ;  /* 0x0000761059437816 */ /* 0x010fe40000000043 */
[----:B------:R-:W4:Y:S01]  /*1b2b0*/  LDL.LU.S16 R89, [R1+0x20e] ;  /* 0x00020e0001597983 */ /* 0x000f220000300600 */
        /* <DEDUP_REMOVED lines=8> */
[----:B------:R-:W-:Y:S01]  /*1b340*/  VIADD R0, R10, UR30 ;  /* 0x0000001e0a007c36 */ /* 0x000fe20008000000 */
[----:B------:R-:W-:Y:S01]  /*1b350*/  ISETP.LT.AND P5, PT, R73, UR66, !P0 ;  /* 0x0000004249007c0c */ /* 0x000fe2000c7a1270 */
[----:B------:R0:W-:Y:S01]  /*1b360*/  @P2 STG.E.U16 desc[UR22][R12.64], R11 ;  /* 0x0000000b0c002986 */ /* 0x0001e2000c101516 */
[----:B------:R-:W-:Y:S01]  /*1b370*/  PRMT R69, R88, 0x7632, R69 ;  /* 0x0000763258457816 */ /* 0x000fe20000000045 */
[----:B------:R-:W-:Y:S01]  /*1b380*/  IMAD.WIDE R14, R10, 0x2, R4 ;  /* 0x000000020a0e7825 */ /* 0x000fe200078e0204 */
[----:B------:R-:W-:Y:S01]  /*1b390*/  ISETP.LT.AND P0, PT, R92, UR68, !P0 ;  /* 0x000000445c007c0c */ /* 0x000fe2000c701270 */
[----:B------:R-:W1:Y:S03]  /*1b3a0*/  LDCU UR26, c[0x0][0x398] ;  /* 0x00007300ff1a77ac */ /* 0x000e660008000800 */
[----:B------:R1:W-:Y:S01]  /*1b3b0*/  @P3 STG.E.U16 desc[UR22][R14.64], R69 ;  /* 0x000000450e003986 */ /* 0x0003e2000c101516 */
[----:B------:R-:W2:Y:S01]  /*1b3c0*/  LDCU UR35, c[0x0][0x398] ;  /* 0x00007300ff2377ac */ /* 0x000ea20008000800 */
[----:B0-----:R-:W-:Y:S01]  /*1b3d0*/  IMAD.WIDE R12, R0, 0x2, R8 ;  /* 0x00000002000c7825 */ /* 0x001fe200078e0208 */
[----:B------:R-:W-:Y:S01]  /*1b3e0*/  ISETP.LT.AND P2, PT, R66, UR62, !P6 ;  /* 0x0000003e42007c0c */ /* 0x000fe2000f741270 */
[----:B------:R-:W0:Y:S02]  /*1b3f0*/  LDCU UR62, c[0x0][0x39c] ;  /* 0x00007380ff3e77ac */ /* 0x000e240008000800 */
[----:B------:R-:W-:Y:S01]  /*1b400*/  IMAD.WIDE R10, R0, 0x2, R2 ;  /* 0x00000002000a7825 */ /* 0x000fe200078e0202 */
[----:B------:R5:W-:Y:S01]  /*1b410*/  @P4 STG.E.U16 desc[UR22][R12.64], R68 ;  /* 0x000000440c004986 */ /* 0x000be2000c101516 */
[----:B------:R-:W0:Y:S03]  /*1b420*/  LDCU UR66, c[0x0][0x398] ;  /* 0x00007300ff4277ac */ /* 0x000e260008000800 */
[----:B------:R0:W-:Y:S01]  /*1b430*/  @P1 STG.E.U16 desc[UR22][R10.64], R67 ;  /* 0x000000430a001986 */ /* 0x0001e2000c101516 */
[----:B------:R-:W-:Y:S01]  /*1b440*/  ISETP.LT.AND P3, PT, R74, UR60, !P6 ;  /* 0x0000003c4a007c0c */ /* 0x000fe2000f761270 */
[----:B-1----:R-:W-:Y:S01]  /*1b450*/  IMAD.WIDE R14, R0, 0x2, R4 ;  /* 0x00000002000e7825 */ /* 0x002fe200078e0204 */
[----:B------:R-:W1:Y:S01]  /*1b460*/  LDCU UR68, c[0x0][0x398] ;  /* 0x00007300ff4477ac */ /* 0x000e620008000800 */
[----:B------:R-:W1:Y:S01]  /*1b470*/  LDCU UR24, c[0x0][0x398] ;  /* 0x00007300ff1877ac */ /* 0x000e620008000800 */
[----:B-----5:R-:W-:Y:S01]  /*1b480*/  PRMT R13, R43, 0x7610, R13 ;  /* 0x000076102b0d7816 */ /* 0x020fe2000000000d */
[----:B------:R-:W-:Y:S01]  /*1b490*/  VIADD R12, R65, 0x43 ;  /* 0x00000043410c7836 */ /* 0x000fe20000000000 */
[----:B------:R-:W5:Y:S01]  /*1b4a0*/  LDL.LU R43, [R1+0x654] ;  /* 0x00065400012b7983 */ /* 0x000f620000300800 */
[----:B------:R-:W-:Y:S01]  /*1b4b0*/  PRMT R69, R46, 0x7610, R69 ;  /* 0x000076102e457816 */ /* 0x000fe20000000045 */
[----:B0-----:R-:W-:Y:S01]  /*1b4c0*/  IMAD.WIDE R10, R0, 0x2, R6 ;  /* 0x00000002000a7825 */ /* 0x001fe200078e0206 */
[----:B--2---:R-:W-:-:S04]  /*1b4d0*/  PRMT R68, R90, 0x7610, R68 ;  /* 0x000076105a447816 */ /* 0x004fc80000000044 */
[----:B------:R0:W-:Y:S01]  /*1b4e0*/  @P5 STG.E.U16 desc[UR22][R10.64], R13 ;  /* 0x0000000d0a005986 */ /* 0x0001e2000c101516 */
[----:B------:R-:W-:Y:S01]  /*1b4f0*/  ISETP.GE.AND P1, PT, R12, UR12, PT ;  /* 0x0000000c0c007c0c */ /* 0x000fe2000bf26270 */
[----:B------:R-:W2:Y:S01]  /*1b500*/  LDCU UR60, c[0x0][0x398] ;  /* 0x00007300ff3c77ac */ /* 0x000ea20008000800 */
[----:B------:R-:W-:Y:S02]  /*1b510*/  PRMT R67, R70, 0x7610, R67 ;  /* 0x0000761046437816 */ /* 0x000fe40000000043 */
[----:B0-----:R-:W-:Y:S01]  /*1b520*/  PRMT R11, R44, 0x7610, R11 ;  /* 0x000076102c0b7816 */ /* 0x001fe2000000000b */
[----:B------:R-:W-:Y:S01]  /*1b530*/  VIADD R10, R0, UR30 ;  /* 0x0000001e000a7c36 */ /* 0x000fe20008000000 */
[----:B------:R-:W2:Y:S01]  /*1b540*/  LDL.LU R44, [R1+0x650] ;  /* 0x00065000012c7983 */ /* 0x000ea20000300800 */
[----:B---3--:R-:W-:Y:S01]  /*1b550*/  PRMT R0, R91, 0x7610, R0 ;  /* 0x000076105b007816 */ /* 0x008fe20000000000 */
[----:B------:R-:W0:Y:S02]  /*1b560*/  LDCU UR12, c[0x0][0x398] ;  /* 0x00007300ff0c77ac */ /* 0x000e240008000800 */
[----:B------:R3:W-:Y:S01]  /*1b570*/  @P0 STG.E.U16 desc[UR22][R14.64], R11 ;  /* 0x0000000b0e000986 */ /* 0x0007e2000c101516 */
[----:B------:R-:W-:-:S03]  /*1b580*/  IMAD.WIDE R12, R10, 0x2, R8 ;  /* 0x000000020a0c7825 */ /* 0x000fc600078e0208 */
[----:B------:R-:W2:Y:S01]  /*1b590*/  LDL.S16 R91, [R1+0x210] ;  /* 0x00021000015b7983 */ /* 0x000ea20000100600 */
[----:B---3--:R-:W-:Y:S01]  /*1b5a0*/  PRMT R11, R45, 0x7610, R11 ;  /* 0x000076102d0b7816 */ /* 0x008fe2000000000b */
[----:B------:R-:W-:Y:S02]  /*1b5b0*/  IMAD.WIDE R14, R10, 0x2, R2 ;  /* 0x000000020a0e7825 */ /* 0x000fe400078e0202 */
[----:B------:R-:W3:Y:S04]  /*1b5c0*/  LDL.LU R45, [R1+0x64c] ;  /* 0x00064c00012d7983 */ /* 0x000ee80000300800 */
[----:B------:R-:W2:Y:S04]  /*1b5d0*/  LDL.LU R46, [R1+0x648] ;  /* 0x00064800012e7983 */ /* 0x000ea80000300800 */
[----:B------:R-:W2:Y:S04]  /*1b5e0*/  LDL.LU.S16 R70, [R1+0x212] ;  /* 0x0002120001467983 */ /* 0x000ea80000300600 */
[----:B------:R-:W-:Y:S04]  /*1b5f0*/  @P2 STG.E.U16 desc[UR22][R12.64], R0 ;  /* 0x000000000c002986 */ /* 0x000fe8000c101516 */
[----:B------:R4:W-:Y:S04]  /*1b600*/  @P3 STG.E.U16 desc[UR22][R14.64], R67 ;  /* 0x000000430e003986 */ /* 0x0009e8000c101516 */
[----:B------:R-:W2:Y:S01]  /*1b610*/  LDL.S16 R90, [R1+0x2d4] ;  /* 0x0002d400015a7983 */ /* 0x000ea20000100600 */
[----:B----4-:R-:W-:-:S03]  /*1b620*/  PRMT R67, R89, 0x7610, R67 ;  /* 0x0000761059437816 */ /* 0x010fc60000000043 */
[----:B------:R-:W4:Y:S01]  /*1b630*/  LDL.LU.S16 R89, [R1+0x2d6] ;  /* 0x0002d60001597983 */ /* 0x000f220000300600 */
[----:B------:R-:W-:Y:S01]  /*1b640*/  ISETP.LT.AND P4, PT, R73, UR73, !P6 ;  /* 0x0000004949007c0c */ /* 0x000fe2000f781270 */
[----:B------:R-:W-:Y:S01]  /*1b650*/  VIADD R0, R65, 0x44 ;  /* 0x0000004441007836 */ /* 0x000fe20000000000 */
[----:B------:R-:W-:Y:S02]  /*1b660*/  ISETP.LT.AND P6, PT, R92, UR67, !P6 ;  /* 0x000000435c007c0c */ /* 0x000fe4000f7c1270 */
[----:B------:R-:W-:Y:S01]  /*1b670*/  ISETP.LT.AND P5, PT, R66, UR59, !P1 ;  /* 0x0000003b42007c0c */ /* 0x000fe2000cfa1270 */
[----:B------:R-:W-:Y:S01]  /*1b680*/  IMAD.WIDE R12, R10, 0x2, R6 ;  /* 0x000000020a0c7825 */ /* 0x000fe200078e0206 */
[----:B------:R-:W-:Y:S01]  /*1b690*/  ISETP.LT.AND P0, PT, R74, UR4, !P1 ;  /* 0x000000044a007c0c */ /* 0x000fe2000cf01270 */
[----:B------:R-:W0:Y:S01]  /*1b6a0*/  LDCU UR59, c[0x0][0x39c] ;  /* 0x00007380ff3b77ac */ /* 0x000e220008000800 */
[----:B------:R-:W-:Y:S01]  /*1b6b0*/  ISETP.GE.AND P3, PT, R0, UR41, PT ;  /* 0x0000002900007c0c */ /* 0x000fe2000bf66270 */
[C---:B------:R-:W-:Y:S01]  /*1b6c0*/  VIADD R0, R10.reuse, UR30 ;  /* 0x0000001e0a007c36 */ /* 0x040fe20008000000 */
[----:B------:R-:W-:Y:S01]  /*1b6d0*/  ISETP.LT.AND P2, PT, R73, UR33, !P1 ;  /* 0x0000002149007c0c */ /* 0x000fe2000cf41270 */
[----:B------:R-:W-:Y:S01]  /*1b6e0*/  IMAD.WIDE R14, R10, 0x2, R4 ;  /* 0x000000020a0e7825 */ /* 0x000fe200078e0204 */
[----:B------:R-:W0:Y:S01]  /*1b6f0*/  LDCU UR73, c[0x0][0x398] ;  /* 0x00007300ff4977ac */ /* 0x000e220008000800 */
[----:B------:R1:W-:Y:S01]  /*1b700*/  @P4 STG.E.U16 desc[UR22][R12.64], R11 ;  /* 0x0000000b0c004986 */ /* 0x0003e2000c101516 */
[----:B------:R-:W-:Y:S01]  /*1b710*/  ISETP.LT.AND P1, PT, R92, UR31, !P1 ;  /* 0x0000001f5c007c0c */ /* 0x000fe2000cf21270 */
[----:B------:R-:W0:Y:S02]  /*1b720*/  LDCU UR67, c[0x0][0x398] ;  /* 0x00007300ff4377ac */ /* 0x000e240008000800 */
[----:B------:R0:W-:Y:S01]  /*1b730*/  @P6 STG.E.U16 desc[UR22][R14.64], R69 ;  /* 0x000000450e006986 */ /* 0x0001e2000c101516 */
[----:B------:R-:W0:Y:S01]  /*1b740*/  LDCU UR4, c[0x0][0x398] ;  /* 0x00007300ff0477ac */ /* 0x000e220008000800 */
[----:B------:R-:W2:Y:S01]  /*1b750*/  LDCU UR33, c[0x0][0x398] ;  /* 0x00007300ff2177ac */ /* 0x000ea20008000800 */
[C---:B-1----:R-:W-:Y:S01]  /*1b760*/  IMAD.WIDE R12, R0.reuse, 0x2, R8 ;  /* 0x00000002000c7825 */ /* 0x042fe200078e0208 */
[----:B------:R-:W1:Y:S03]  /*1b770*/  LDCU UR41, c[0x0][0x398] ;  /* 0x00007300ff2977ac */ /* 0x000e660008000800 */
[----:B------:R-:W-:Y:S01]  /*1b780*/  IMAD.WIDE R10, R0, 0x2, R2 ;  /* 0x00000002000a7825 */ /* 0x000fe200078e0202 */
[----:B------:R5:W-:Y:S01]  /*1b790*/  @P5 STG.E.U16 desc[UR22][R12.64], R68 ;  /* 0x000000440c005986 */ /* 0x000be2000c101516 */
[----:B------:R-:W-:Y:S01]  /*1b7a0*/  ISETP.LT.AND P4, PT, R66, UR57, !P3 ;  /* 0x0000003942007c0c */ /* 0x000fe2000df81270 */
[----:B------:R-:W1:Y:S02]  /*1b7b0*/  LDCU UR31, c[0x0][0x398] ;  /* 0x00007300ff1f77ac */ /* 0x000e640008000800 */
[----:B------:R1:W-:Y:S01]  /*1b7c0*/  @P0 STG.E.U16 desc[UR22][R10.64], R67 ;  /* 0x000000430a000986 */ /* 0x0003e2000c101516 */
[----:B------:R-:W-:Y:S01]  /*1b7d0*/  ISETP.LT.AND P6, PT, R74, UR44, !P3 ;  /* 0x0000002c4a007c0c */ /* 0x000fe2000dfc1270 */
[----:B0-----:R-:W-:Y:S01]  /*1b7e0*/  IMAD.WIDE R14, R0, 0x2, R4 ;  /* 0x00000002000e7825 */ /* 0x001fe200078e0204 */
[----:B-----5:R-:W-:-:S03]  /*1b7f0*/  PRMT R13, R47, 0x7610, R13 ;  /* 0x000076102f0d7816 */ /* 0x020fc6000000000d */
[----:B------:R-:W-:Y:S01]  /*1b800*/  VIADD R12, R65, 0x45 ;  /* 0x00000045410c7836 */ /* 0x000fe20000000000 */
[----:B------:R-:W5:Y:S01]  /*1b810*/  LDL.LU R47, [R1+0x644] ;  /* 0x00064400012f7983 */ /* 0x000f620000300800 */
[----:B------:R-:W-:Y:S01]  /*1b820*/  PRMT R69, R50, 0x7610, R69 ;  /* 0x0000761032457816 */ /* 0x000fe20000000045 */
[----:B-1----:R-:W-:Y:S01]  /*1b830*/  IMAD.WIDE R10, R0, 0x2, R6 ;  /* 0x00000002000a7825 */ /* 0x002fe200078e0206 */
[----:B--2---:R-:W-:-:S04]  /*1b840*/  PRMT R68, R90, 0x7610, R68 ;  /* 0x000076105a447816 */ /* 0x004fc80000000044 */
[----:B------:R0:W-:Y:S01]  /*1b850*/  @P2 STG.E.U16 desc[UR22][R10.64], R13 ;  /* 0x0000000d0a002986 */ /* 0x0001e2000c101516 */
[----:B------:R-:W-:Y:S01]  /*1b860*/  ISETP.GE.AND P0, PT, R12, UR61, PT ;  /* 0x0000003d0c007c0c */ /* 0x000fe2000bf06270 */
[----:B------:R-:W1:Y:S01]  /*1b870*/  LDCU UR57, c[0x0][0x39c] ;  /* 0x00007380ff3977ac */ /* 0x000e620008000800 */
[----:B------:R-:W-:Y:S02]  /*1b880*/  PRMT R67, R70, 0x7610, R67 ;  /* 0x0000761046437816 */ /* 0x000fe40000000043 */
[----:B------:R-:W-:Y:S01]  /*1b890*/  ISETP.LT.AND P5, PT, R73, UR69, !P3 ;  /* 0x0000004549007c0c */ /* 0x000fe2000dfa1270 */
[----:B------:R-:W2:Y:S01]  /*1b8a0*/  LDCU UR44, c[0x0][0x398] ;  /* 0x00007300ff2c77ac */ /* 0x000ea20008000800 */
[----:B0-----:R-:W-:Y:S01]  /*1b8b0*/  PRMT R11, R48, 0x7610, R11 ;  /* 0x00007610300b7816 */ /* 0x001fe2000000000b */
[----:B------:R-:W-:Y:S01]  /*1b8c0*/  VIADD R10, R0, UR30 ;  /* 0x0000001e000a7c36 */ /* 0x000fe20008000000 */
[----:B------:R-:W2:Y:S01]  /*1b8d0*/  LDL.LU R48, [R1+0x640] ;  /* 0x0006400001307983 */ /* 0x000ea20000300800 */
[----:B------:R-:W-:Y:S01]  /*1b8e0*/  PRMT R0, R91, 0x7610, R0 ;  /* 0x000076105b007816 */ /* 0x000fe20000000000 */
[----:B------:R-:W0:Y:S02]  /*1b8f0*/  LDCU UR69, c[0x0][0x398] ;  /* 0x00007300ff4577ac */ /* 0x000e240008000800 */
[----:B------:R1:W-:Y:S01]  /*1b900*/  @P1 STG.E.U16 desc[UR22][R14.64], R11 ;  /* 0x0000000b0e001986 */ /* 0x0003e2000c101516 */
[C---:B------:R-:W-:Y:S01]  /*1b910*/  IMAD.WIDE R12, R10.reuse, 0x2, R8 ;  /* 0x000000020a0c7825 */ /* 0x040fe200078e0208 */
[----:B------:R-:W0:Y:S02]  /*1b920*/  LDCU UR61, c[0x0][0x398] ;  /* 0x00007300ff3d77ac */ /* 0x000e240008000800 */
[----:B------:R-:W2:Y:S01]  /*1b930*/  LDL.S16 R91, [R1+0x2dc] ;  /* 0x0002dc00015b7983 */ /* 0x000ea20000100600 */
[----:B-1----:R-:W-:Y:S01]  /*1b940*/  PRMT R11, R49, 0x7610, R11 ;  /* 0x00007610310b7816 */ /* 0x002fe2000000000b */
[----:B------:R-:W-:-:S02]  /*1b950*/  IMAD.WIDE R14, R10, 0x2, R2 ;  /* 0x000000020a0e7825 */ /* 0x000fc400078e0202 */
[----:B------:R-:W2:Y:S04]  /*1b960*/  LDL.LU R49, [R1+0x63c] ;  /* 0x00063c0001317983 */ /* 0x000ea80000300800 */
[----:B------:R-:W2:Y:S04]  /*1b970*/  LDL.LU R50, [R1+0x638] ;  /* 0x0006380001327983 */ /* 0x000ea80000300800 */
[----:B------:R-:W2:Y:S04]  /*1b980*/  LDL.LU.S16 R70, [R1+0x2de] ;  /* 0x0002de0001467983 */ /* 0x000ea80000300600 */
[----:B------:R-:W-:Y:S04]  /*1b990*/  @P4 STG.E.U16 desc[UR22][R12.64], R0 ;  /* 0x000000000c004986 */ /* 0x000fe8000c101516 */
[----:B------:R4:W-:Y:S04]  /*1b9a0*/  @P6 STG.E.U16 desc[UR22][R14.64], R67 ;  /* 0x000000430e006986 */ /* 0x0009e8000c101516 */
        /* <DEDUP_REMOVED lines=8> */
[----:B------:R-:W1:Y:S01]  /*1ba30*/  LDCU UR40, c[0x0][0x39c] ;  /* 0x00007380ff2877ac */ /* 0x000e620008000800 */
        /* <DEDUP_REMOVED lines=16> */
[----:B------:R-:W2:Y:S02]  /*1bb40*/  LDCU UR6, c[0x0][0x39c] ;  /* 0x00007380ff0677ac */ /* 0x000ea40008000800 */
[----:B------:R5:W-:Y:S01]  /*1bb50*/  @P1 STG.E.U16 desc[UR22][R10.64], R67 ;  /* 0x000000430a001986 */ /* 0x000be2000c101516 */
[----:B-1----:R-:W-:Y:S01]  /*1bb60*/  IMAD.WIDE R14, R0, 0x2, R4 ;  /* 0x00000002000e7825 */ /* 0x002fe200078e0204 */
[----:B------:R-:W1:Y:S01]  /*1bb70*/  LDCU UR43, c[0x0][0x398] ;  /* 0x00007300ff2b77ac */ /* 0x000e620008000800 */
[----:B0-----:R-:W-:-:S02]  /*1bb80*/  PRMT R13, R51, 0x7610, R13 ;  /* 0x00007610330d7816 */ /* 0x001fc4000000000d */
[----:B------:R-:W-:Y:S01]  /*1bb90*/  VIADD R12, R65, 0x47 ;  /* 0x00000047410c7836 */ /* 0x000fe20000000000 */
[----:B------:R-:W3:Y:S01]  /*1bba0*/  LDL.LU R51, [R1+0x634] ;  /* 0x0006340001337983 */ /* 0x000ee20000300800 */
[----:B------:R-:W-:Y:S01]  /*1bbb0*/  PRMT R69, R54, 0x7610, R69 ;  /* 0x0000761036457816 */ /* 0x000fe20000000045 */
[----:B-----5:R-:W-:Y:S01]  /*1bbc0*/  IMAD.WIDE R10, R0, 0x2, R6 ;  /* 0x00000002000a7825 */ /* 0x020fe200078e0206 */
[----:B------:R-:W-:Y:S01]  /*1bbd0*/  ISETP.LT.AND P2, PT, R73, UR32, !P6 ;  /* 0x0000002049007c0c */ /* 0x000fe2000f741270 */
[----:B------:R-:W0:Y:S03]  /*1bbe0*/  LDCU UR47, c[0x0][0x398] ;  /* 0x00007300ff2f77ac */ /* 0x000e260008000800 */
[----:B------:R5:W-:Y:S01]  /*1bbf0*/  @P4 STG.E.U16 desc[UR22][R10.64], R13 ;  /* 0x0000000d0a004986 */ /* 0x000be2000c101516 */
[----:B------:R-:W-:Y:S01]  /*1bc00*/  ISETP.GE.AND P1, PT, R12, UR77, PT ;  /* 0x0000004d0c007c0c */ /* 0x000fe2000bf26270 */
[----:B------:R-:W0:Y:S01]  /*1bc10*/  LDCU UR32, c[0x0][0x398] ;  /* 0x00007300ff2077ac */ /* 0x000e220008000800 */
[----:B-----5:R-:W-:Y:S01]  /*1bc20*/  PRMT R11, R52, 0x7610, R11 ;  /* 0x00007610340b7816 */ /* 0x020fe2000000000b */
[----:B------:R-:W-:Y:S01]  /*1bc30*/  VIADD R10, R0, UR30 ;  /* 0x0000001e000a7c36 */ /* 0x000fe20008000000 */
[----:B------:R-:W5:Y:S01]  /*1bc40*/  LDL.LU R52, [R1+0x630] ;  /* 0x0006300001347983 */ /* 0x000f620000300800 */
[----:B--2---:R-:W-:-:S02]  /*1bc50*/  PRMT R67, R70, 0x7610, R67 ;  /* 0x0000761046437816 */ /* 0x004fc40000000043 */
[----:B------:R-:W-:Y:S01]  /*1bc60*/  IMAD.WIDE R12, R10, 0x2, R8 ;  /* 0x000000020a0c7825 */ /* 0x000fe200078e0208 */
[----:B------:R-:W-:Y:S01]  /*1bc70*/  PRMT R0, R91, 0x7610, R0 ;  /* 0x000076105b007816 */ /* 0x000fe20000000000 */
[----:B------:R2:W-:Y:S01]  /*1bc80*/  @P0 STG.E.U16 desc[UR22][R14.64], R11 ;  /* 0x0000000b0e000986 */ /* 0x0005e2000c101516 */
[----:B------:R-:W-:Y:S01]  /*1bc90*/  ISETP.LT.AND P6, PT, R92, UR36, !P6 ;  /* 0x000000245c007c0c */ /* 0x000fe2000f7c1270 */
[----:B------:R-:W0:Y:S02]  /*1bca0*/  LDCU UR36, c[0x0][0x398] ;  /* 0x00007300ff2477ac */ /* 0x000e240008000800 */
[----:B------:R-:W5:Y:S01]  /*1bcb0*/  LDL.S16 R91, [R1+0x2ec] ;  /* 0x0002ec00015b7983 */ /* 0x000f620000100600 */
[----:B------:R-:W0:Y:S03]  /*1bcc0*/  LDCU UR77, c[0x0][0x398] ;  /* 0x00007300ff4d77ac */ /* 0x000e260008000800 */
[----:B------:R-:W-:Y:S01]  /*1bcd0*/  @P5 STG.E.U16 desc[UR22][R12.64], R0 ;  /* 0x000000000c005986 */ /* 0x000fe2000c101516 */
[----:B--2---:R-:W-:Y:S01]  /*1bce0*/  IMAD.WIDE R14, R10, 0x2, R2 ;  /* 0x000000020a0e7825 */ /* 0x004fe200078e0202 */
[----:B------:R-:W-:-:S02]  /*1bcf0*/  PRMT R11, R53, 0x7610, R11 ;  /* 0x00007610350b7816 */ /* 0x000fc4000000000b */
[----:B------:R-:W2:Y:S04]  /*1bd00*/  LDL.LU R53, [R1+0x62c] ;  /* 0x00062c0001357983 */ /* 0x000ea80000300800 */
[----:B------:R-:W2:Y:S04]  /*1bd10*/  LDL.LU R54, [R1+0x628] ;  /* 0x0006280001367983 */ /* 0x000ea80000300800 */
[----:B------:R-:W2:Y:S04]  /*1bd20*/  LDL.LU.S16 R70, [R1+0x2ee] ;  /* 0x0002ee0001467983 */ /* 0x000ea80000300600 */
[----:B------:R4:W-:Y:S02]  /*1bd30*/  @P3 STG.E.U16 desc[UR22][R14.64], R67 ;  /* 0x000000430e003986 */ /* 0x0009e4000c101516 */
[----:B----4-:R-:W-:-:S02]  /*1bd40*/  PRMT R67, R89, 0x7610, R67 ;  /* 0x0000761059437816 */ /* 0x010fc40000000043 */
[----:B------:R-:W4:Y:S01]  /*1bd50*/  LDL.S16 R89, [R1+0x2f8] ;  /* 0x0002f80001597983 */ /* 0x000f220000100600 */
[----:B------:R-:W-:Y:S01]  /*1bd60*/  VIADD R0, R65, 0x48 ;  /* 0x0000004841007836 */ /* 0x000fe20000000000 */
[----:B------:R-:W-:Y:S01]  /*1bd70*/  ISETP.LT.AND P4, PT, R66, UR76, !P1 ;  /* 0x0000004c42007c0c */ /* 0x000fe2000cf81270 */
[----:B------:R-:W-:Y:S01]  /*1bd80*/  IMAD.WIDE R12, R10, 0x2, R6 ;  /* 0x000000020a0c7825 */ /* 0x000fe200078e0206 */
[----:B------:R-:W-:Y:S01]  /*1bd90*/  ISETP.LT.AND P0, PT, R74, UR51, !P1 ;  /* 0x000000334a007c0c */ /* 0x000fe2000cf01270 */
[----:B------:R-:W0:Y:S01]  /*1bda0*/  LDCU UR76, c[0x0][0x39c] ;  /* 0x00007380ff4c77ac */ /* 0x000e220008000800 */
[----:B------:R-:W-:Y:S01]  /*1bdb0*/  ISETP.GE.AND P3, PT, R0, UR10, PT ;  /* 0x0000000a00007c0c */ /* 0x000fe2000bf66270 */
[C---:B------:R-:W-:Y:S01]  /*1bdc0*/  VIADD R0, R10.reuse, UR30 ;  /* 0x0000001e0a007c36 */ /* 0x040fe20008000000 */
[----:B------:R-:W-:Y:S01]  /*1bdd0*/  ISETP.LT.AND P5, PT, R73, UR58, !P1 ;  /* 0x0000003a49007c0c */ /* 0x000fe2000cfa1270 */
[----:B------:R1:W-:Y:S01]  /*1bde0*/  @P2 STG.E.U16 desc[UR22][R12.64], R11 ;  /* 0x0000000b0c002986 */ /* 0x0003e2000c101516 */
[----:B------:R-:W-:Y:S01]  /*1bdf0*/  IMAD.WIDE R14, R10, 0x2, R4 ;  /* 0x000000020a0e7825 */ /* 0x000fe200078e0204 */
[----:B---3--:R-:W-:Y:S01]  /*1be00*/  PRMT R68, R90, 0x7610, R68 ;  /* 0x000076105a447816 */ /* 0x008fe20000000044 */
[----:B------:R-:W3:Y:S03]  /*1be10*/  LDCU UR51, c[0x0][0x398] ;  /* 0x00007300ff3377ac */ /* 0x000ee60008000800 */
[----:B------:R0:W-:Y:S01]  /*1be20*/  @P6 STG.E.U16 desc[UR22][R14.64], R69 ;  /* 0x000000450e006986 */ /* 0x0001e2000c101516 */
[----:B------:R-:W2:Y:S01]  /*1be30*/  LDCU UR58, c[0x0][0x398] ;  /* 0x00007300ff3a77ac */ /* 0x000ea20008000800 */
[----:B------:R-:W2:Y:S01]  /*1be40*/  LDCU UR10, c[0x0][0x398] ;  /* 0x00007300ff0a77ac */ /* 0x000ea20008000800 */
[----:B-1----:R-:W-:-:S04]  /*1be50*/  IMAD.WIDE R12, R0, 0x2, R8 ;  /* 0x00000002000c7825 */ /* 0x002fc800078e0208 */
[----:B------:R-:W-:Y:S01]  /*1be60*/  IMAD.WIDE R10, R0, 0x2, R2 ;  /* 0x00000002000a7825 */ /* 0x000fe200078e0202 */
[----:B------:R1:W-:Y:S04]  /*1be70*/  @P4 STG.E.U16 desc[UR22][R12.64], R68 ;  /* 0x000000440c004986 */ /* 0x0003e8000c101516 */
[----:B------:R3:W-:Y:S01]  /*1be80*/  @P0 STG.E.U16 desc[UR22][R10.64], R67 ;  /* 0x000000430a000986 */ /* 0x0007e2000c101516 */
[----:B------:R-:W-:Y:S01]  /*1be90*/  ISETP.LT.AND P1, PT, R92, UR63, !P1 ;  /* 0x0000003f5c007c0c */ /* 0x000fe2000cf21270 */
[C---:B0-----:R-:W-:Y:S01]  /*1bea0*/  IMAD.WIDE R14, R0.reuse, 0x2, R4 ;  /* 0x00000002000e7825 */ /* 0x041fe200078e0204 */
[----:B-1----:R-:W-:Y:S02]  /*1beb0*/  PRMT R13, R55, 0x7610, R13 ;  /* 0x00007610370d7816 */ /* 0x002fe4000000000d */
[----:B------:R-:W-:Y:S01]  /*1bec0*/  PRMT R69, R57, 0x7610, R69 ;  /* 0x0000761039457816 */ /* 0x000fe20000000045 */
[----:B------:R-:W5:Y:S01]  /*1bed0*/  LDL.LU R55, [R1+0x624] ;  /* 0x0006240001377983 */ /* 0x000f620000300800 */
[----:B---3--:R-:W-:Y:S01]  /*1bee0*/  IMAD.WIDE R10, R0, 0x2, R6 ;  /* 0x00000002000a7825 */ /* 0x008fe200078e0206 */
[----:B------:R-:W-:Y:S01]  /*1bef0*/  PRMT R68, R58, 0x7610, R68 ;  /* 0x000076103a447816 */ /* 0x000fe20000000044 */
[----:B------:R-:W0:Y:S03]  /*1bf00*/  LDCU UR63, c[0x0][0x398] ;  /* 0x00007300ff3f77ac */ /* 0x000e260008000800 */
[----:B------:R1:W-:Y:S02]  /*1bf10*/  @P5 STG.E.U16 desc[UR22][R10.64], R13 ;  /* 0x0000000d0a005986 */ /* 0x0003e4000c101516 */
[----:B-1----:R-:W-:-:S02]  /*1bf20*/  PRMT R11, R56, 0x7610, R11 ;  /* 0x00007610380b7816 */ /* 0x002fc4000000000b */
[----:B------:R-:W3:Y:S04]  /*1bf30*/  LDL.LU R56, [R1+0x620] ;  /* 0x0006200001387983 */ /* 0x000ee80000300800 */
[----:B------:R-:W3:Y:S04]  /*1bf40*/  LDL.LU.S16 R90, [R1+0x2fa] ;  /* 0x0002fa00015a7983 */ /* 0x000ee80000300600 */
[----:B------:R2:W-:Y:S02]  /*1bf50*/  @P1 STG.E.U16 desc[UR22][R14.64], R11 ;  /* 0x0000000b0e001986 */ /* 0x0005e4000c101516 */
[----:B--2---:R-:W-:-:S02]  /*1bf60*/  PRMT R11, R70, 0x7610, R11 ;  /* 0x00007610460b7816 */ /* 0x004fc4000000000b */
[----:B------:R-:W2:Y:S04]  /*1bf70*/  LDL.S16 R70, [R1+0x300] ;  /* 0x0003000001467983 */ /* 0x000ea80000100600 */
[----:B------:R-:W2:Y:S04]  /*1bf80*/  LDL.LU R57, [R1+0x61c] ;  /* 0x00061c0001397983 */ /* 0x000ea80000300800 */
[----:B------:R-:W2:Y:S01]  /*1bf90*/  LDL.LU R58, [R1+0x618] ;  /* 0x00061800013a7983 */ /* 0x000ea20000300800 */
[----:B----4-:R-:W-:-:S03]  /*1bfa0*/  PRMT R67, R89, 0x7610, R67 ;  /* 0x0000761059437816 */ /* 0x010fc60000000043 */
[----:B------:R-:W4:Y:S01]  /*1bfb0*/  LDL.LU.S16 R89, [R1+0x302] ;  /* 0x0003020001597983 */ /* 0x000f220000300600 */
[----:B------:R-:W-:Y:S01]  /*1bfc0*/  ISETP.LT.AND P2, PT, R66, UR55, !P3 ;  /* 0x0000003742007c0c */ /* 0x000fe2000df41270 */
[----:B------:R-:W-:Y:S01]  /*1bfd0*/  VIADD R12, R65, 0x49 ;  /* 0x00000049410c7836 */ /* 0x000fe20000000000 */
[----:B------:R-:W-:Y:S01]  /*1bfe0*/  ISETP.LT.AND P6, PT, R74, UR50, !P3 ;  /* 0x000000324a007c0c */ /* 0x000fe2000dfc1270 */
[----:B------:R-:W-:Y:S01]  /*1bff0*/  VIADD R10, R0, UR30 ;  /* 0x0000001e000a7c36 */ /* 0x000fe20008000000 */
[----:B-----5:R-:W-:Y:S01]  /*1c000*/  PRMT R0, R91, 0x7610, R0 ;  /* 0x000076105b007816 */ /* 0x020fe20000000000 */
[----:B------:R-:W1:Y:S01]  /*1c010*/  LDCU UR55, c[0x0][0x39c] ;  /* 0x00007380ff3777ac */ /* 0x000e620008000800 */
[----:B------:R-:W-:Y:S01]  /*1c020*/  ISETP.GE.AND P4, PT, R12, UR18, PT ;  /* 0x000000120c007c0c */ /* 0x000fe2000bf86270 */
[----:B------:R-:W-:Y:S01]  /*1c030*/  IMAD.WIDE R12, R10, 0x2, R8 ;  /* 0x000000020a0c7825 */ /* 0x000fe200078e0208 */
[----:B------:R-:W-:Y:S01]  /*1c040*/  ISETP.LT.AND P0, PT, R73, UR9, !P3 ;  /* 0x0000000949007c0c */ /* 0x000fe2000df01270 */
[----:B------:R-:W5:Y:S01]  /*1c050*/  LDCU UR50, c[0x0][0x398] ;  /* 0x00007300ff3277ac */ /* 0x000f620008000800 */
[----:B------:R-:W-:-:S03]  /*1c060*/  ISETP.LT.AND P3, PT, R92, UR56, !P3 ;  /* 0x000000385c007c0c */ /* 0x000fc6000df61270 */
[----:B------:R0:W-:Y:S01]  /*1c070*/  @P2 STG.E.U16 desc[UR22][R12.64], R0 ;  /* 0x000000000c002986 */ /* 0x0001e2000c101516 */
[----:B------:R-:W-:Y:S01]  /*1c080*/  ISETP.LT.AND P5, PT, R66, UR72, !P4 ;  /* 0x0000004842007c0c */ /* 0x000fe2000e7a1270 */
[----:B------:R-:W-:Y:S01]  /*1c090*/  IMAD.WIDE R14, R10, 0x2, R6 ;  /* 0x000000020a0e7825 */ /* 0x000fe200078e0206 */
        /* <DEDUP_REMOVED lines=10> */
[C---:B------:R-:W-:Y:S01]  /*1c140*/  VIADD R0, R10.reuse, UR30 ;  /* 0x0000001e0a007c36 */ /* 0x040fe20008000000 */
[----:B------:R5:W-:Y:S01]  /*1c150*/  @P0 STG.E.U16 desc[UR22][R14.64], R69 ;  /* 0x000000450e000986 */ /* 0x000be2000c101516 */
[----:B------:R-:W0:Y:S01]  /*1c160*/  LDCU UR53, c[0x0][0x398] ;  /* 0x00007300ff3577ac */ /* 0x000e220008000800 */
[----:B-1----:R-:W-:Y:S01]  /*1c170*/  IMAD.WIDE R12, R10, 0x2, R4 ;  /* 0x000000020a0c7825 */ /* 0x002fe200078e0204 */
[----:B------:R-:W-:Y:S01]  /*1c180*/  ISETP.LT.AND P4, PT, R92, UR54, !P4 ;  /* 0x000000365c007c0c */ /* 0x000fe2000e781270 */
[----:B------:R-:W1:Y:S02]  /*1c190*/  LDCU UR49, c[0x0][0x398] ;  /* 0x00007300ff3177ac */ /* 0x000e640008000800 */
[C---:B------:R-:W-:Y:S01]  /*1c1a0*/  IMAD.WIDE R10, R0.reuse, 0x2, R8 ;  /* 0x00000002000a7825 */ /* 0x040fe200078e0208 */
[----:B------:R0:W-:Y:S01]  /*1c1b0*/  @P3 STG.E.U16 desc[UR22][R12.64], R68 ;  /* 0x000000440c003986 */ /* 0x0001e2000c101516 */
[----:B-----5:R-:W-:Y:S01]  /*1c1c0*/  PRMT R15, R59, 0x7610, R15 ;  /* 0x000076103b0f7816 */ /* 0x020fe2000000000f */
[----:B------:R-:W5:Y:S02]  /*1c1d0*/  LDCU UR54, c[0x0][0x398] ;  /* 0x00007300ff3677ac */ /* 0x000f640008000800 */
[----:B------:R3:W-:Y:S01]  /*1c1e0*/  @P5 STG.E.U16 desc[UR22][R10.64], R67 ;  /* 0x000000430a005986 */ /* 0x0007e2000c101516 */
[----:B------:R-:W-:Y:S01]  /*1c1f0*/  VIADD R14, R65, 0x4b ;  /* 0x0000004b410e7836 */ /* 0x000fe20000000000 */
[----:B------:R-:W1:Y:S02]  /*1c200*/  LDCU UR70, c[0x0][0x398] ;  /* 0x00007300ff4677ac */ /* 0x000e640008000800 */
[----:B------:R-:W5:Y:S01]  /*1c210*/  LDL.LU R59, [R1+0x614] ;  /* 0x00061400013b7983 */ /* 0x000f620000300800 */
[----:B0-----:R-:W-:Y:S01]  /*1c220*/  IMAD.WIDE R12, R0, 0x2, R2 ;  /* 0x00000002000c7825 */ /* 0x001fe200078e0202 */
[----:B---3--:R-:W-:-:S03]  /*1c230*/  PRMT R67, R90, 0x7610, R67 ;  /* 0x000076105a437816 */ /* 0x008fc60000000043 */
[----:B------:R-:W-:Y:S01]  /*1c240*/  IMAD.WIDE R10, R0, 0x2, R6 ;  /* 0x00000002000a7825 */ /* 0x000fe200078e0206 */
[----:B------:R-:W-:Y:S02]  /*1c250*/  PRMT R68, R60, 0x7610, R68 ;  /* 0x000076103c447816 */ /* 0x000fe40000000044 */
[----:B------:R-:W3:Y:S04]  /*1c260*/  LDL.LU R60, [R1+0x610] ;  /* 0x00061000013c7983 */ /* 0x000ee80000300800 */
[----:B------:R0:W-:Y:S01]  /*1c270*/  @P1 STG.E.U16 desc[UR22][R12.64], R67 ;  /* 0x000000430c001986 */ /* 0x0001e2000c101516 */
[----:B------:R-:W-:Y:S01]  /*1c280*/  ISETP.GE.AND P1, PT, R14, UR14, PT ;  /* 0x0000000e0e007c0c */ /* 0x000fe2000bf26270 */
[----:B------:R-:W1:Y:S02]  /*1c290*/  LDCU UR14, c[0x0][0x398] ;  /* 0x00007300ff0e77ac */ /* 0x000e640008000800 */
[----:B------:R0:W-:Y:S04]  /*1c2a0*/  @P2 STG.E.U16 desc[UR22][R10.64], R15 ;  /* 0x0000000f0a002986 */ /* 0x0001e8000c101516 */
[----:B------:R-:W3:Y:S01]  /*1c2b0*/  LDL.S16 R71, [R1+0x308] ;  /* 0x0003080001477983 */ /* 0x000ee20000100600 */
[----:B0-----:R-:W-:-:S03]  /*1c2c0*/  VIADD R67, R65, 0x4d ;  /* 0x0000004d41437836 */ /* 0x001fc60000000000 */
[----:B------:R-:W3:Y:S01]  /*1c2d0*/  LDL.LU.S16 R90, [R1+0x30a] ;  /* 0x00030a00015a7983 */ /* 0x000ee20000300600 */
[----:B------:R-:W-:-:S05]  /*1c2e0*/  IMAD.WIDE R14, R0, 0x2, R4 ;  /* 0x00000002000e7825 */ /* 0x000fca00078e0204 */
[----:B------:R0:W-:Y:S01]  /*1c2f0*/  @P4 STG.E.U16 desc[UR22][R14.64], R68 ;  /* 0x000000440e004986 */ /* 0x0001e2000c101516 */
[----:B------:R-:W-:Y:S02]  /*1c300*/  ISETP.GE.AND P4, PT, R67, UR37, PT ;  /* 0x0000002543007c0c */ /* 0x000fe4000bf86270 */
[----:B------:R-:W-:Y:S02]  /*1c310*/  ISETP.LT.AND P0, PT, R66, UR48, !P6 ;  /* 0x0000003042007c0c */ /* 0x000fe4000f701270 */
[----:B------:R-:W-:Y:S01]  /*1c320*/  ISETP.LT.AND P3, PT, R74, UR34, !P6 ;  /* 0x000000224a007c0c */ /* 0x000fe2000f761270 */
[----:B------:R-:W-:Y:S01]  /*1c330*/  VIADD R10, R0, UR30 ;  /* 0x0000001e000a7c36 */ /* 0x000fe20008000000 */
[----:B------:R-:W-:Y:S01]  /*1c340*/  ISETP.LT.AND P5, PT, R73, UR52, !P6 ;  /* 0x0000003449007c0c */ /* 0x000fe2000f7a1270 */
[----:B------:R-:W-:Y:S01]  /*1c350*/  VIADD R11, R65, 0x4c ;  /* 0x0000004c410b7836 */ /* 0x000fe20000000000 */
[----:B------:R-:W0:Y:S01]  /*1c360*/  LDCU UR48, c[0x0][0x39c] ;  /* 0x00007380ff3077ac */ /* 0x000e220008000800 */
[----:B----4-:R-:W-:Y:S01]  /*1c370*/  PRMT R67, R89, 0x7610, R67 ;  /* 0x0000761059437816 */ /* 0x010fe20000000043 */
[----:B------:R-:W-:Y:S01]  /*1c380*/  IMAD.WIDE R12, R10, 0x2, R8 ;  /* 0x000000020a0c7825 */ /* 0x000fe200078e0208 */
[----:B------:R-:W4:Y:S01]  /*1c390*/  LDL.LU R89, [R1+0x30] ;  /* 0x0000300001597983 */ /* 0x000f220000300800 */
[----:B--2---:R-:W-:Y:S01]  /*1c3a0*/  PRMT R0, R70, 0x7610, R0 ;  /* 0x0000761046007816 */ /* 0x004fe20000000000 */
[----:B------:R-:W2:Y:S01]  /*1c3b0*/  LDCU UR37, c[0x0][0x39c] ;  /* 0x00007380ff2577ac */ /* 0x000ea20008000800 */
[----:B0-----:R-:W-:Y:S01]  /*1c3c0*/  IMAD.WIDE R14, R10, 0x2, R2 ;  /* 0x000000020a0e7825 */ /* 0x001fe200078e0202 */
[----:B------:R-:W-:-:S02]  /*1c3d0*/  ISETP.GE.AND P2, PT, R11, UR65, PT ;  /* 0x000000410b007c0c */ /* 0x000fc4000bf46270 */
[----:B------:R-:W-:Y:S01]  /*1c3e0*/  @P0 STG.E.U16 desc[UR22][R12.64], R0 ;  /* 0x000000000c000986 */ /* 0x000fe2000c101516 */
[----:B------:R-:W-:Y:S01]  /*1c3f0*/  PRMT R11, R61, 0x7610, R11 ;  /* 0x000076103d0b7816 */ /* 0x000fe2000000000b */
[----:B------:R-:W0:Y:S02]  /*1c400*/  LDCU UR34, c[0x0][0x398] ;  /* 0x00007300ff2277ac */ /* 0x000e240008000800 */
[----:B------:R0:W-:Y:S01]  /*1c410*/  @P3 STG.E.U16 desc[UR22][R14.64], R67 ;  /* 0x000000430e003986 */ /* 0x0001e2000c101516 */
[----:B------:R-:W-:Y:S01]  /*1c420*/  PRMT R68, R63, 0x7610, R68 ;  /* 0x000076103f447816 */ /* 0x000fe20000000044 */
[----:B------:R-:W0:Y:S02]  /*1c430*/  LDCU UR52, c[0x0][0x398] ;  /* 0x00007300ff3477ac */ /* 0x000e240008000800 */
[----:B------:R-:W2:Y:S01]  /*1c440*/  LDL.LU R61, [R1+0x60c] ;  /* 0x00060c00013d7983 */ /* 0x000ea20000300800 */
[----:B---3--:R-:W-:Y:S01]  /*1c450*/  PRMT R69, R90, 0x7610, R69 ;  /* 0x000076105a457816 */ /* 0x008fe20000000045 */
[----:B------:R-:W3:Y:S01]  /*1c460*/  LDCU UR65, c[0x0][0x398] ;  /* 0x00007300ff4177ac */ /* 0x000ee20008000800 */
[----:B0-----:R-:W-:-:S02]  /*1c470*/  PRMT R15, R62, 0x7610, R15 ;  /* 0x000076103e0f7816 */ /* 0x001fc4000000000f */
[----:B------:R-:W2:Y:S04]  /*1c480*/  LDL.LU R62, [R1+0x608] ;  /* 0x00060800013e7983 */ /* 0x000ea80000300800 */
[----:B------:R-:W2:Y:S04]  /*1c490*/  LDL.S16 R91, [R1+0x310] ;  /* 0x00031000015b7983 */ /* 0x000ea80000100600 */
[----:B------:R-:W3:Y:S01]  /*1c4a0*/  LDL.LU.S16 R70, [R1+0x312] ;  /* 0x0003120001467983 */ /* 0x000ee20000300600 */
[----:B------:R-:W-:-:S03]  /*1c4b0*/  PRMT R67, R64, 0x7610, R67 ;  /* 0x0000761040437816 */ /* 0x000fc60000000043 */
[----:B------:R-:W5:Y:S04]  /*1c4c0*/  LDL.LU R63, [R1+0x604] ;  /* 0x00060400013f7983 */ /* 0x000f680000300800 */
[----:B------:R-:W5:Y:S04]  /*1c4d0*/  LDL.LU R64, [R1+0x600] ;  /* 0x0006000001407983 */ /* 0x000f680000300800 */
[----:B------:R-:W5:Y:S01]  /*1c4e0*/  LDL.S16 R90, [R1+0x318] ;  /* 0x00031800015a7983 */ /* 0x000f620000100600 */
[----:B----4-:R-:W-:-:S03]  /*1c4f0*/  F2FP.BF16.F32.PACK_AB R16, R16, R89 ;  /* 0x000000591010723e */ /* 0x010fc600000010ff */
[----:B------:R-:W4:Y:S01]  /*1c500*/  LDL.LU.S16 R89, [R1+0x31a] ;  /* 0x00031a0001597983 */ /* 0x000f220000300600 */
[----:B------:R-:W-:Y:S01]  /*1c510*/  ISETP.LT.AND P6, PT, R92, UR45, !P6 ;  /* 0x0000002d5c007c0c */ /* 0x000fe2000f7c1270 */
[----:B------:R-:W-:-:S04]  /*1c520*/  IMAD.WIDE R12, R10, 0x2, R6 ;  /* 0x000000020a0c7825 */ /* 0x000fc800078e0206 */
[----:B------:R-:W-:Y:S01]  /*1c530*/  VIADD R0, R65, 0x4e ;  /* 0x0000004e41007836 */ /* 0x000fe20000000000 */
[----:B------:R0:W-:Y:S01]  /*1c540*/  @P5 STG.E.U16 desc[UR22][R12.64], R11 ;  /* 0x0000000b0c005986 */ /* 0x0001e2000c101516 */
[----:B------:R-:W-:Y:S01]  /*1c550*/  ISETP.LT.AND P5, PT, R66, UR75, !P1 ;  /* 0x0000004b42007c0c */ /* 0x000fe2000cfa1270 */
[----:B------:R-:W1:Y:S02]  /*1c560*/  LDCU UR45, c[0x0][0x398] ;  /* 0x00007300ff2d77ac */ /* 0x000e640008000800 */
[----:B------:R-:W-:Y:S01]  /*1c570*/  ISETP.GE.AND P0, PT, R0, UR62, PT ;  /* 0x0000003e00007c0c */ /* 0x000fe2000bf06270 */
[----:B------:R-:W-:Y:S01]  /*1c580*/  VIADD R0, R10, UR30 ;  /* 0x0000001e0a007c36 */ /* 0x000fe20008000000 */
[----:B------:R-:W-:Y:S01]  /*1c590*/  ISETP.LT.AND P3, PT, R74, UR16, !P1 ;  /* 0x000000104a007c0c */ /* 0x000fe2000cf61270 */
[----:B------:R-:W4:Y:S01]  /*1c5a0*/  LDL.LU R75, [R1+0x34] ;  /* 0x00003400014b7983 */ /* 0x000f220000300800 */
[----:B------:R-:W-:Y:S01]  /*1c5b0*/  PRMT R14, R71, 0x7610, R14 ;  /* 0x00007610470e7816 */ /* 0x000fe2000000000e */
[----:B------:R-:W1:Y:S02]  /*1c5c0*/  LDCU UR62, c[0x0][0x398] ;  /* 0x00007300ff3e77ac */ /* 0x000e640008000800 */
[----:B------:R-:W4:Y:S01]  /*1c5d0*/  LDL.S16 R72, [R1+0x320] ;  /* 0x0003200001487983 */ /* 0x000f220000100600 */
[----:B0-----:R-:W-:Y:S01]  /*1c5e0*/  IMAD.WIDE R12, R10, 0x2, R4 ;  /* 0x000000020a0c7825 */ /* 0x001fe200078e0204 */
[----:B------:R-:W0:Y:S02]  /*1c5f0*/  LDCU UR16, c[0x0][0x398] ;  /* 0x00007300ff1077ac */ /* 0x000e240008000800 */
[----:B------:R-:W4:Y:S01]  /*1c600*/  LDL.LU R71, [R1+0x38] ;  /* 0x0000380001477983 */ /* 0x000f220000300800 */
[----:B------:R-:W-:Y:S01]  /*1c610*/  IMAD.WIDE R10, R0, 0x2, R8 ;  /* 0x00000002000a7825 */ /* 0x000fe200078e0208 */
[----:B------:R-:W0:Y:S02]  /*1c620*/  LDCU UR75, c[0x0][0x398] ;  /* 0x00007300ff4b77ac */ /* 0x000e240008000800 */
[----:B------:R1:W-:Y:S01]  /*1c630*/  @P6 STG.E.U16 desc[UR22][R12.64], R15 ;  /* 0x0000000f0c006986 */ /* 0x0003e2000c101516 */
[----:B------:R-:W-:Y:S01]  /*1c640*/  ISETP.LT.AND P6, PT, R73, UR71, !P1 ;  /* 0x0000004749007c0c */ /* 0x000fe2000cfc1270 */
[----:B------:R-:W0:Y:S01]  /*1c650*/  LDCU UR71, c[0x0][0x398] ;  /* 0x00007300ff4777ac */ /* 0x000e220008000800 */
[----:B------:R-:W-:Y:S01]  /*1c660*/  ISETP.LT.AND P1, PT, R92, UR46, !P1 ;  /* 0x0000002e5c007c0c */ /* 0x000fe2000cf21270 */
[----:B------:R0:W-:Y:S01]  /*1c670*/  @P5 STG.E.U16 desc[UR22][R10.64], R14 ;  /* 0x0000000e0a005986 */ /* 0x0001e2000c101516 */
[----:B------:R-:W2:Y:S01]  /*1c680*/  LDCU UR46, c[0x0][0x398] ;  /* 0x00007300ff2e77ac */ /* 0x000ea20008000800 */
[----:B-1----:R-:W-:-:S02]  /*1c690*/  VIADD R12, R65, 0x4f ;  /* 0x0000004f410c7836 */ /* 0x002fc40000000000 */
[----:B0-----:R-:W-:-:S03]  /*1c6a0*/  IMAD.WIDE R14, R0, 0x2, R2 ;  /* 0x00000002000e7825 */ /* 0x001fc600078e0202 */
[----:B------:R-:W-:Y:S01]  /*1c6b0*/  ISETP.GE.AND P5, PT, R12, UR59, PT ;  /* 0x0000003b0c007c0c */ /* 0x000fe2000bfa6270 */
[----:B------:R-:W0:Y:S01]  /*1c6c0*/  LDCU UR59, c[0x0][0x39c] ;  /* 0x00007380ff3b77ac */ /* 0x000e220008000800 */
[C---:B------:R-:W-:Y:S01]  /*1c6d0*/  IMAD.WIDE R12, R0.reuse, 0x2, R6 ;  /* 0x00000002000c7825 */ /* 0x040fe200078e0206 */
[----:B------:R1:W-:Y:S03]  /*1c6e0*/  @P3 STG.E.U16 desc[UR22][R14.64], R69 ;  /* 0x000000450e003986 */ /* 0x0003e6000c101516 */
[----:B------:R-:W-:Y:S01]  /*1c6f0*/  IMAD.WIDE R10, R0, 0x2, R4 ;  /* 0x00000002000a7825 */ /* 0x000fe200078e0204 */
[----:B------:R0:W-:Y:S01]  /*1c700*/  @P6 STG.E.U16 desc[UR22][R12.64], R68 ;  /* 0x000000440c006986 */ /* 0x0001e2000c101516 */
[----:B------:R-:W-:Y:S01]  /*1c710*/  ISETP.LT.AND P3, PT, R66, UR74, !P2 ;  /* 0x0000004a42007c0c */ /* 0x000fe2000d761270 */
[----:B------:R-:W2:Y:S02]  /*1c720*/  LDCU UR74, c[0x0][0x398] ;  /* 0x00007300ff4a77ac */ /* 0x000ea40008000800 */
[----:B------:R0:W-:Y:S01]  /*1c730*/  @P1 STG.E.U16 desc[UR22][R10.64], R67 ;  /* 0x000000430a001986 */ /* 0x0001e2000c101516 */
[----:B------:R-:W-:Y:S01]  /*1c740*/  ISETP.LT.AND P1, PT, R74, UR39, !P2 ;  /* 0x000000274a007c0c */ /* 0x000fe2000d721270 */
[----:B------:R-:W-:Y:S01]  /*1c750*/  VIADD R0, R0, UR30 ;  /* 0x0000001e00007c36 */ /* 0x000fe20008000000 */
[----:B------:R-:W-:Y:S01]  /*1c760*/  ISETP.LT.AND P6, PT, R73, UR26, !P2 ;  /* 0x0000001a49007c0c */ /* 0x000fe2000d7c1270 */
[----:B------:R-:W2:Y:S01]  /*1c770*/  LDCU UR39, c[0x0][0x398] ;  /* 0x00007300ff2777ac */ /* 0x000ea20008000800 */
[----:B------:R-:W-:Y:S01]  /*1c780*/  ISETP.LT.AND P2, PT, R92, UR64, !P2 ;  /* 0x000000405c007c0c */ /* 0x000fe2000d741270 */
[C---:B-1----:R-:W-:Y:S01]  /*1c790*/  IMAD.WIDE R14, R0.reuse, 0x2, R8 ;  /* 0x00000002000e7825 */ /* 0x042fe200078e0208 */
[----:B------:R-:W1:Y:S03]  /*1c7a0*/  LDCU UR26, c[0x0][0x398] ;  /* 0x00007300ff1a77ac */ /* 0x000e660008000800 */
[C---:B0-----:R-:W-:Y:S01]  /*1c7b0*/  IMAD.WIDE R12, R0.reuse, 0x2, R2 ;  /* 0x00000002000c7825 */ /* 0x041fe200078e0202 */
[----:B------:R-:W0:Y:S03]  /*1c7c0*/  LDCU UR64, c[0x0][0x398] ;  /* 0x00007300ff4077ac */ /* 0x000e260008000800 */
[----:B------:R-:W-:Y:S01]  /*1c7d0*/  IMAD.WIDE R10, R0, 0x2, R6 ;  /* 0x00000002000a7825 */ /* 0x000fe200078e0206 */
[----:B--2---:R-:W-:-:S02]  /*1c7e0*/  PRMT R69, R91, 0x7610, R69 ;  /* 0x000076105b457816 */ /* 0x004fc40000000045 */
[----:B---3--:R-:W-:-:S03]  /*1c7f0*/  PRMT R68, R70, 0x7610, R68 ;  /* 0x0000761046447816 */ /* 0x008fc60000000044 */
[----:B------:R-:W-:Y:S04]  /*1c800*/  @P3 STG.E.U16 desc[UR22][R14.64], R69 ;  /* 0x000000450e003986 */ /* 0x000fe8000c101516 */
[----:B------:R2:W-:Y:S04]  /*1c810*/  @P1 STG.E.U16 desc[UR22][R12.64], R68 ;  /* 0x000000440c001986 */ /* 0x0005e8000c101516 */
[----:B------:R3:W-:Y:S01]  /*1c820*/  @P6 STG.E.U16 desc[UR22][R10.64], R16 ;  /* 0x000000100a006986 */ /* 0x0007e2000c101516 */
[----:B--2---:R-:W-:Y:S01]  /*1c830*/  IMAD.WIDE R12, R0, 0x2, R4 ;  /* 0x00000002000c7825 */ /* 0x004fe200078e0204 */
[----:B---3--:R-:W-:-:S02]  /*1c840*/  PRMT R11, R16, 0x7632, R11 ;  /* 0x00007632100b7816 */ /* 0x008fc4000000000b */
[----:B-----5:R-:W-:Y:S02]  /*1c850*/  PRMT R16, R90, 0x7610, R16 ;  /* 0x000076105a107816 */ /* 0x020fe40000000010 */
[----:B------:R-:W2:Y:S04]  /*1c860*/  LDL.LU.S16 R90, [R1+0x322] ;  /* 0x00032200015a7983 */ /* 0x000ea80000300600 */
[----:B------:R4:W-:Y:S02]  /*1c870*/  @P2 STG.E.U16 desc[UR22][R12.64], R11 ;  /* 0x0000000b0c002986 */ /* 0x0009e4000c101516 */
[----:B----4-:R-:W-:Y:S02]  /*1c880*/  PRMT R11, R89, 0x7610, R11 ;  /* 0x00007610590b7816 */ /* 0x010fe4000000000b */
[----:B------:R-:W3:Y:S01]  /*1c890*/  LDL.LU R89, [R1+0x3c] ;  /* 0x00003c0001597983 */ /* 0x000ee20000300800 */
[----:B------:R-:W-:Y:S01]  /*1c8a0*/  ISETP.LT.AND P6, PT, R66, UR35, !P4 ;  /* 0x0000002342007c0c */ /* 0x000fe2000e7c1270 */
[----:B------:R-:W-:Y:S01]  /*1c8b0*/  VIADD R10, R0, UR30 ;  /* 0x0000001e000a7c36 */ /* 0x000fe20008000000 */
[----:B------:R-:W-:Y:S01]  /*1c8c0*/  ISETP.LT.AND P1, PT, R74, UR66, !P4 ;  /* 0x000000424a007c0c */ /* 0x000fe2000e721270 */
[----:B------:R-:W4:Y:S01]  /*1c8d0*/  LDL.S16 R91, [R1+0x328] ;  /* 0x00032800015b7983 */ /* 0x000f220000100600 */
[----:B------:R-:W-:Y:S01]  /*1c8e0*/  F2FP.BF16.F32.PACK_AB R17, R17, R75 ;  /* 0x0000004b1111723e */ /* 0x000fe200000010ff */
[----:B------:R-:W-:-:S02]  /*1c8f0*/  IMAD.WIDE R14, R10, 0x2, R8 ;  /* 0x000000020a0e7825 */ /* 0x000fc400078e0208 */
[----:B------:R-:W5:Y:S01]  /*1c900*/  LDL.LU.S16 R70, [R1+0x32a] ;  /* 0x00032a0001467983 */ /* 0x000f620000300600 */
[----:B------:R-:W0:Y:S05]  /*1c910*/  LDCU UR35, c[0x0][0x398] ;  /* 0x00007300ff2377ac */ /* 0x000e2a0008000800 */
[----:B------:R1:W-:Y:S01]  /*1c920*/  @P6 STG.E.U16 desc[UR22][R14.64], R16 ;  /* 0x000000100e006986 */ /* 0x0003e2000c101516 */
[----:B------:R-:W-:Y:S01]  /*1c930*/  ISETP.LT.AND P6, PT, R73, UR68, !P4 ;  /* 0x0000004449007c0c */ /* 0x000fe2000e7c1270 */
[----:B------:R-:W-:Y:S01]  /*1c940*/  IMAD.WIDE R12, R10, 0x2, R2 ;  /* 0x000000020a0c7825 */ /* 0x000fe200078e0202 */
[----:B------:R-:W-:Y:S01]  /*1c950*/  F2FP.BF16.F32.PACK_AB R18, R18, R71 ;  /* 0x000000471212723e */ /* 0x000fe200000010ff */
[----:B------:R-:W0:Y:S03]  /*1c960*/  LDCU UR66, c[0x0][0x398] ;  /* 0x00007300ff4277ac */ /* 0x000e260008000800 */
[----:B------:R-:W-:Y:S01]  /*1c970*/  @P1 STG.E.U16 desc[UR22][R12.64], R11 ;  /* 0x0000000b0c001986 */ /* 0x000fe2000c101516 */
[----:B-1----:R-:W-:Y:S01]  /*1c980*/  IMAD.WIDE R14, R10, 0x2, R6 ;  /* 0x000000020a0e7825 */ /* 0x002fe200078e0206 */
[----:B------:R-:W-:Y:S01]  /*1c990*/  PRMT R16, R17, 0x7632, R16 ;  /* 0x0000763211107816 */ /* 0x000fe20000000010 */
[----:B------:R-:W1:Y:S04]  /*1c9a0*/  LDCU UR68, c[0x0][0x398] ;  /* 0x00007300ff4477ac */ /* 0x000e680008000800 */
[----:B------:R2:W-:Y:S02]  /*1c9b0*/  @P6 STG.E.U16 desc[UR22][R14.64], R17 ;  /* 0x000000110e006986 */ /* 0x0005e4000c101516 */
[----:B--2---:R-:W-:-:S02]  /*1c9c0*/  PRMT R17, R90, 0x7610, R17 ;  /* 0x000076105a117816 */ /* 0x004fc40000000011 */
[----:B------:R-:W2:Y:S01]  /*1c9d0*/  LDL.S16 R90, [R1+0x32c] ;  /* 0x00032c00015a7983 */ /* 0x000ea20000100600 */
[----:B---3--:R-:W-:-:S03]  /*1c9e0*/  F2FP.BF16.F32.PACK_AB R19, R19, R89 ;  /* 0x000000591313723e */ /* 0x008fc600000010ff */
[----:B------:R-:W3:Y:S01]  /*1c9f0*/  LDL.LU.S16 R89, [R1+0x32e] ;  /* 0x00032e0001597983 */ /* 0x000ee20000300600 */
[----:B------:R-:W-:Y:S01]  /*1ca00*/  ISETP.LT.AND P4, PT, R92, UR24, !P4 ;  /* 0x000000185c007c0c */ /* 0x000fe2000e781270 */
[C---:B------:R-:W-:Y:S01]  /*1ca10*/  VIADD R0, R65.reuse, 0x51 ;  /* 0x0000005141007836 */ /* 0x040fe20000000000 */
[----:B------:R-:W-:Y:S01]  /*1ca20*/  ISETP.LT.AND P1, PT, R66, UR60, !P0 ;  /* 0x0000003c42007c0c */ /* 0x000fe2000c721270 */
[----:B------:R-:W-:Y:S01]  /*1ca30*/  IMAD.WIDE R12, R10, 0x2, R4 ;  /* 0x000000020a0c7825 */ /* 0x000fe200078e0204 */
[----:B------:R-:W-:Y:S01]  /*1ca40*/  ISETP.LT.AND P6, PT, R74, UR73, !P0 ;  /* 0x000000494a007c0c */ /* 0x000fe2000c7c1270 */
[----:B------:R-:W3:Y:S01]  /*1ca50*/  LDL.LU R75, [R1+0x40] ;  /* 0x00004000014b7983 */ /* 0x000ee20000300800 */
[----:B------:R-:W-:Y:S01]  /*1ca60*/  ISETP.GE.AND P2, PT, R0, UR40, PT ;  /* 0x0000002800007c0c */ /* 0x000fe2000bf46270 */
[----:B------:R-:W-:Y:S01]  /*1ca70*/  VIADD R0, R10, UR30 ;  /* 0x0000001e0a007c36 */ /* 0x000fe20008000000 */
[----:B------:R-:W-:Y:S01]  /*1ca80*/  PRMT R14, R72, 0x7610, R14 ;  /* 0x00007610480e7816 */ /* 0x000fe2000000000e */
[----:B------:R-:W-:Y:S01]  /*1ca90*/  VIADD R67, R65, 0x50 ;  /* 0x0000005041437836 */ /* 0x000fe20000000000 */
[----:B------:R-:W3:Y:S01]  /*1caa0*/  LDL.S16 R72, [R1+0x330] ;  /* 0x0003300001487983 */ /* 0x000ee20000100600 */
[----:B------:R-:W-:Y:S01]  /*1cab0*/  IMAD.WIDE R10, R0, 0x2, R8 ;  /* 0x00000002000a7825 */ /* 0x000fe200078e0208 */
[----:B------:R-:W0:Y:S02]  /*1cac0*/  LDCU UR24, c[0x0][0x39c] ;  /* 0x00007380ff1877ac */ /* 0x000e240008000800 */
[----:B------:R1:W-:Y:S01]  /*1cad0*/  @P4 STG.E.U16 desc[UR22][R12.64], R16 ;  /* 0x000000100c004986 */ /* 0x0003e2000c101516 */
[----:B------:R-:W-:Y:S01]  /*1cae0*/  ISETP.LT.AND P4, PT, R73, UR67, !P0 ;  /* 0x0000004349007c0c */ /* 0x000fe2000c781270 */
[----:B------:R-:W0:Y:S01]  /*1caf0*/  LDCU UR40, c[0x0][0x398] ;  /* 0x00007300ff2877ac */ /* 0x000e220008000800 */
[----:B------:R-:W-:Y:S01]  /*1cb00*/  ISETP.LT.AND P0, PT, R92, UR12, !P0 ;  /* 0x0000000c5c007c0c */ /* 0x000fe2000c701270 */
[----:B------:R4:W-:Y:S01]  /*1cb10*/  @P1 STG.E.U16 desc[UR22][R10.64], R14 ;  /* 0x0000000e0a001986 */ /* 0x0009e2000c101516 */
[----:B------:R-:W-:Y:S01]  /*1cb20*/  ISETP.GE.AND P3, PT, R67, UR57, PT ;  /* 0x0000003943007c0c */ /* 0x000fe2000bf66270 */
[----:B------:R-:W0:Y:S02]  /*1cb30*/  LDCU UR57, c[0x0][0x39c] ;  /* 0x00007380ff3977ac */ /* 0x000e240008000800 */
[----:B------:R-:W3:Y:S01]  /*1cb40*/  LDL.LU R71, [R1+0x44] ;  /* 0x0000440001477983 */ /* 0x000ee20000300800 */
[----:B------:R-:W0:Y:S01]  /*1cb50*/  LDCU UR12, c[0x0][0x39c] ;  /* 0x00007380ff0c77ac */ /* 0x000e220008000800 */
[----:B-1----:R-:W-:Y:S01]  /*1cb60*/  VIADD R12, R65, 0x52 ;  /* 0x00000052410c7836 */ /* 0x002fe20000000000 */
[----:B------:R-:W-:Y:S01]  /*1cb70*/  PRMT R16, R18, 0x7632, R16 ;  /* 0x0000763212107816 */ /* 0x000fe20000000010 */
[----:B------:R-:W1:Y:S01]  /*1cb80*/  LDCU UR60, c[0x0][0x398] ;  /* 0x00007300ff3c77ac */ /* 0x000e620008000800 */
[----:B----4-:R-:W-:-:S02]  /*1cb90*/  IMAD.WIDE R14, R0, 0x2, R2 ;  /* 0x00000002000e7825 */ /* 0x010fc400078e0202 */
[----:B------:R-:W-:Y:S01]  /*1cba0*/  ISETP.GE.AND P1, PT, R12, UR6, PT ;  /* 0x000000060c007c0c */ /* 0x000fe2000bf26270 */
[----:B------:R-:W4:Y:S01]  /*1cbb0*/  LDCU UR73, c[0x0][0x398] ;  /* 0x00007300ff4977ac */ /* 0x000f220008000800 */
[C---:B------:R-:W-:Y:S01]  /*1cbc0*/  IMAD.WIDE R12, R0.reuse, 0x2, R6 ;  /* 0x00000002000c7825 */ /* 0x040fe200078e0206 */
[----:B------:R5:W-:Y:S01]  /*1cbd0*/  @P6 STG.E.U16 desc[UR22][R14.64], R17 ;  /* 0x000000110e006986 */ /* 0x000be2000c101516 */
[----:B------:R-:W0:Y:S02]  /*1cbe0*/  LDCU UR67, c[0x0][0x398] ;  /* 0x00007300ff4377ac */ /* 0x000e240008000800 */
[----:B------:R-:W-:Y:S01]  /*1cbf0*/  IMAD.WIDE R10, R0, 0x2, R4 ;  /* 0x00000002000a7825 */ /* 0x000fe200078e0204 */
[----:B------:R1:W-:Y:S01]  /*1cc00*/  @P4 STG.E.U16 desc[UR22][R12.64], R18 ;  /* 0x000000120c004986 */ /* 0x0003e2000c101516 */
[----:B------:R-:W-:Y:S01]  /*1cc10*/  ISETP.LT.AND P4, PT, R66, UR4, !P5 ;  /* 0x0000000442007c0c */ /* 0x000fe2000ef81270 */
[----:B------:R-:W0:Y:S02]  /*1cc20*/  LDCU UR6, c[0x0][0x398] ;  /* 0x00007300ff0677ac */ /* 0x000e240008000800 */
[----:B------:R0:W-:Y:S01]  /*1cc30*/  @P0 STG.E.U16 desc[UR22][R10.64], R16 ;  /* 0x000000100a000986 */ /* 0x0001e2000c101516 */
[----:B------:R-:W-:-:S02]  /*1cc40*/  ISETP.LT.AND P0, PT, R74, UR33, !P5 ;  /* 0x000000214a007c0c */ /* 0x000fc4000ef01270 */
[----:B------:R-:W-:Y:S01]  /*1cc50*/  ISETP.LT.AND P6, PT, R73, UR31, !P5 ;  /* 0x0000001f49007c0c */ /* 0x000fe2000efc1270 */
[----:B------:R-:W-:Y:S01]  /*1cc60*/  VIADD R0, R0, UR30 ;  /* 0x0000001e00007c36 */ /* 0x000fe20008000000 */
[----:B------:R-:W-:Y:S01]  /*1cc70*/  ISETP.LT.AND P5, PT, R92, UR41, !P5 ;  /* 0x000000295c007c0c */ /* 0x000fe2000efa1270 */
[----:B------:R-:W2:Y:S01]  /*1cc80*/  LDCU UR41, c[0x0][0x39c] ;  /* 0x00007380ff2977ac */ /* 0x000ea20008000800 */
[----:B-----5:R-:W-:Y:S01]  /*1cc90*/  PRMT R17, R70, 0x7610, R17 ;  /* 0x0000761046117816 */ /* 0x020fe20000000011 */
[C---:B------:R-:W-:Y:S01]  /*1cca0*/  IMAD.WIDE R14, R0.reuse, 0x2, R8 ;  /* 0x00000002000e7825 */ /* 0x040fe200078e0208 */
[----:B-1----:R-:W-:Y:S01]  /*1ccb0*/  PRMT R18, R91, 0x7610, R18 ;  /* 0x000076105b127816 */ /* 0x002fe20000000012 */
[----:B------:R-:W1:Y:S02]  /*1ccc0*/  LDCU UR4, c[0x0][0x398] ;  /* 0x00007300ff0477ac */ /* 0x000e640008000800 */
[C---:B------:R-:W-:Y:S01]  /*1ccd0*/  IMAD.WIDE R12, R0.reuse, 0x2, R2 ;  /* 0x00000002000c7825 */ /* 0x040fe200078e0202 */
[----:B------:R-:W5:Y:S03]  /*1cce0*/  LDCU UR33, c[0x0][0x398] ;  /* 0x00007300ff2177ac */ /* 0x000f660008000800 */
[----:B0-----:R-:W-:Y:S01]  /*1ccf0*/  IMAD.WIDE R10, R0, 0x2, R6 ;  /* 0x00000002000a7825 */ /* 0x001fe200078e0206 */
[----:B------:R-:W-:Y:S01]  /*1cd00*/  @P4 STG.E.U16 desc[UR22][R14.64], R18 ;  /* 0x000000120e004986 */ /* 0x000fe2000c101516 */
[----:B------:R-:W0:Y:S02]  /*1cd10*/  LDCU UR31, c[0x0][0x398] ;  /* 0x00007300ff1f77ac */ /* 0x000e240008000800 */
[----:B------:R-:W-:Y:S01]  /*1cd20*/  VIADD R16, R65, 0x53 ;  /* 0x0000005341107836 */ /* 0x000fe20000000000 */
[----:B------:R1:W-:Y:S04]  /*1cd30*/  @P0 STG.E.U16 desc[UR22][R12.64], R17 ;  /* 0x000000110c000986 */ /* 0x0003e8000c101516 */
[----:B------:R0:W-:Y:S01]  /*1cd40*/  @P6 STG.E.U16 desc[UR22][R10.64], R19 ;  /* 0x000000130a006986 */ /* 0x0001e2000c101516 */
[----:B------:R-:W-:Y:S01]  /*1cd50*/  ISETP.GE.AND P4, PT, R16, UR76, PT ;  /* 0x0000004c10007c0c */ /* 0x000fe2000bf86270 */
[----:B------:R-:W2:Y:S01]  /*1cd60*/  LDCU UR76, c[0x0][0x398] ;  /* 0x00007300ff4c77ac */ /* 0x000ea20008000800 */
[----:B-1----:R-:W-:Y:S01]  /*1cd70*/  IMAD.WIDE R12, R0, 0x2, R4 ;  /* 0x00000002000c7825 */ /* 0x002fe200078e0204 */
[----:B0-----:R-:W-:-:S05]  /*1cd80*/  PRMT R11, R19, 0x7632, R11 ;  /* 0x00007632130b7816 */ /* 0x001fca000000000b */
[----:B------:R3:W-:Y:S01]  /*1cd90*/  @P5 STG.E.U16 desc[UR22][R12.64], R11 ;  /* 0x0000000b0c005986 */ /* 0x0007e2000c101516 */
[----:B--2---:R-:W-:-:S03]  /*1cda0*/  PRMT R16, R90, 0x7610, R16 ;  /* 0x000076105a107816 */ /* 0x004fc60000000010 */
[----:B------:R-:W2:Y:S01]  /*1cdb0*/  LDL.LU.S16 R90, [R1+0x332] ;  /* 0x00033200015a7983 */ /* 0x000ea20000300600 */
[----:B---3--:R-:W-:-:S03]  /*1cdc0*/  PRMT R11, R89, 0x7610, R11 ;  /* 0x00007610590b7816 */ /* 0x008fc6000000000b */
[----:B------:R-:W3:Y:S04]  /*1cdd0*/  LDL.LU R89, [R1+0x48] ;  /* 0x0000480001597983 */ /* 0x000ee80000300800 */
[----:B------:R-:W4:Y:S04]  /*1cde0*/  LDL.S16 R91, [R1+0x334] ;  /* 0x00033400015b7983 */ /* 0x000f280000100600 */
[----:B------:R-:W4:Y:S01]  /*1cdf0*/  LDL.LU.S16 R70, [R1+0x336] ;  /* 0x0003360001467983 */ /* 0x000f220000300600 */
[----:B--2---:R-:W-:-:S03]  /*1ce00*/  PRMT R17, R90, 0x7610, R17 ;  /* 0x000076105a117816 */ /* 0x004fc60000000011 */
[----:B------:R-:W2:Y:S01]  /*1ce10*/  LDL.S16 R90, [R1+0x338] ;  /* 0x00033800015a7983 */ /* 0x000ea20000100600 */
[----:B---3--:R-:W-:-:S03]  /*1ce20*/  F2FP.BF16.F32.PACK_AB R22, R22, R89 ;  /* 0x000000591616723e */ /* 0x008fc600000010ff */
[----:B------:R-:W3:Y:S01]  /*1ce30*/  LDL.LU.S16 R89, [R1+0x33a] ;  /* 0x00033a0001597983 */ /* 0x000ee20000300600 */
[----:B------:R-:W-:Y:S01]  /*1ce40*/  ISETP.LT.AND P6, PT, R66, UR44, !P3 ;  /* 0x0000002c42007c0c */ /* 0x000fe2000dfc1270 */
[----:B------:R-:W-:Y:S01]  /*1ce50*/  VIADD R10, R0, UR30 ;  /* 0x0000001e000a7c36 */ /* 0x000fe20008000000 */
[----:B------:R-:W-:Y:S01]  /*1ce60*/  ISETP.LT.AND P0, PT, R74, UR69, !P3 ;  /* 0x000000454a007c0c */ /* 0x000fe2000df01270 */
[----:B------:R-:W-:Y:S01]  /*1ce70*/  VIADD R0, R65, 0x54 ;  /* 0x0000005441007836 */ /* 0x000fe20000000000 */
[----:B------:R-:W-:Y:S01]  /*1ce80*/  F2FP.BF16.F32.PACK_AB R20, R20, R75 ;  /* 0x0000004b1414723e */ /* 0x000fe200000010ff */
[C---:B------:R-:W-:Y:S01]  /*1ce90*/  IMAD.WIDE R14, R10.reuse, 0x2, R8 ;  /* 0x000000020a0e7825 */ /* 0x040fe200078e0208 */
[----:B------:R-:W-:Y:S01]  /*1cea0*/  F2FP.BF16.F32.PACK_AB R21, R21, R71 ;  /* 0x000000471515723e */ /* 0x000fe200000010ff */
[----:B------:R-:W5:Y:S01]  /*1ceb0*/  LDL.LU R75, [R1+0x4c] ;  /* 0x00004c00014b7983 */ /* 0x000f620000300800 */
[----:B----4-:R-:W-:Y:S01]  /*1cec0*/  PRMT R18, R91, 0x7610, R18 ;  /* 0x000076105b127816 */ /* 0x010fe20000000012 */
[----:B------:R-:W-:Y:S01]  /*1ced0*/  IMAD.WIDE R12, R10, 0x2, R2 ;  /* 0x000000020a0c7825 */ /* 0x000fe200078e0202 */
[----:B------:R-:W0:Y:S03]  /*1cee0*/  LDCU UR44, c[0x0][0x398] ;  /* 0x00007300ff2c77ac */ /* 0x000e260008000800 */
[----:B------:R1:W-:Y:S01]  /*1cef0*/  @P6 STG.E.U16 desc[UR22][R14.64], R16 ;  /* 0x000000100e006986 */ /* 0x0003e2000c101516 */
[C---:B------:R-:W-:Y:S01]  /*1cf00*/  ISETP.LT.AND P6, PT, R73.reuse, UR20, !P3 ;  /* 0x0000001449007c0c */ /* 0x040fe2000dfc1270 */
[----:B------:R-:W4:Y:S01]  /*1cf10*/  LDCU UR69, c[0x0][0x398] ;  /* 0x00007300ff4577ac */ /* 0x000f220008000800 */
[----:B------:R-:W-:Y:S01]  /*1cf20*/  ISETP.LT.AND P3, PT, R92, UR61, !P3 ;  /* 0x0000003d5c007c0c */ /* 0x000fe2000df61270 */
[----:B------:R0:W-:Y:S01]  /*1cf30*/  @P0 STG.E.U16 desc[UR22][R12.64], R11 ;  /* 0x0000000b0c000986 */ /* 0x0001e2000c101516 */
[----:B------:R-:W-:Y:S01]  /*1cf40*/  ISETP.LT.AND P0, PT, R66, UR28, !P2 ;  /* 0x0000001c42007c0c */ /* 0x000fe2000d701270 */
[----:B------:R-:W2:Y:S01]  /*1cf50*/  LDCU UR20, c[0x0][0x398] ;  /* 0x00007300ff1477ac */ /* 0x000ea20008000800 */
[----:B------:R-:W-:Y:S01]  /*1cf60*/  ISETP.GE.AND P5, PT, R0, UR55, PT ;  /* 0x0000003700007c0c */ /* 0x000fe2000bfa6270 */
[C---:B------:R-:W-:Y:S01]  /*1cf70*/  VIADD R0, R10.reuse, UR30 ;  /* 0x0000001e0a007c36 */ /* 0x040fe20008000000 */
[----:B------:R-:W2:Y:S01]  /*1cf80*/  LDCU UR55, c[0x0][0x39c] ;  /* 0x00007380ff3777ac */ /* 0x000ea20008000800 */
[----:B-1----:R-:W-:Y:S01]  /*1cf90*/  IMAD.WIDE R14, R10, 0x2, R6 ;  /* 0x000000020a0e7825 */ /* 0x002fe200078e0206 */
[----:B------:R-:W-:Y:S01]  /*1cfa0*/  PRMT R16, R20, 0x7632, R16 ;  /* 0x0000763214107816 */ /* 0x000fe20000000010 */
[----:B------:R-:W1:Y:S02]  /*1cfb0*/  LDCU UR61, c[0x0][0x398] ;  /* 0x00007300ff3d77ac */ /* 0x000e640008000800 */
[----:B0-----:R-:W-:Y:S01]  /*1cfc0*/  IMAD.WIDE R12, R10, 0x2, R4 ;  /* 0x000000020a0c7825 */ /* 0x001fe200078e0204 */
[----:B------:R0:W-:Y:S01]  /*1cfd0*/  @P6 STG.E.U16 desc[UR22][R14.64], R20 ;  /* 0x000000140e006986 */ /* 0x0001e2000c101516 */
[----:B------:R-:W-:Y:S01]  /*1cfe0*/  ISETP.LT.AND P6, PT, R74, UR42, !P2 ;  /* 0x0000002a4a007c0c */ /* 0x000fe2000d7c1270 */
[----:B------:R-:W1:Y:S02]  /*1cff0*/  LDCU UR28, c[0x0][0x398] ;  /* 0x00007300ff1c77ac */ /* 0x000e640008000800 */
[----:B------:R4:W-:Y:S01]  /*1d000*/  @P3 STG.E.U16 desc[UR22][R12.64], R16 ;  /* 0x000000100c003986 */ /* 0x0009e2000c101516 */
[----:B------:R-:W-:Y:S01]  /*1d010*/  ISETP.LT.AND P3, PT, R73, UR43, !P2 ;  /* 0x0000002b49007c0c */ /* 0x000fe2000d761270 */
[----:B------:R-:W-:Y:S01]  /*1d020*/  IMAD.WIDE R10, R0, 0x2, R8 ;  /* 0x00000002000a7825 */ /* 0x000fe200078e0208 */
[----:B------:R-:W-:Y:S01]  /*1d030*/  ISETP.LT.AND P2, PT, R92, UR38, !P2 ;  /* 0x000000265c007c0c */ /* 0x000fe2000d741270 */
[----:B------:R-:W1:Y:S01]  /*1d040*/  LDCU UR42, c[0x0][0x398] ;  /* 0x00007300ff2a77ac */ /* 0x000e620008000800 */
[----:B0-----:R-:W-:Y:S01]  /*1d050*/  PRMT R14, R72, 0x7610, R14 ;  /* 0x00007610480e7816 */ /* 0x001fe2000000000e */
[----:B------:R-:W0:Y:S01]  /*1d060*/  LDCU UR43, c[0x0][0x398] ;  /* 0x00007300ff2b77ac */ /* 0x000e220008000800 */
[----:B------:R-:W5:Y:S01]  /*1d070*/  LDL.S16 R72, [R1+0x33c] ;  /* 0x00033c0001487983 */ /* 0x000f620000100600 */
[----:B----4-:R-:W-:Y:S01]  /*1d080*/  VIADD R12, R65, 0x55 ;  /* 0x00000055410c7836 */ /* 0x010fe20000000000 */
[----:B------:R-:W-:-:S02]  /*1d090*/  PRMT R16, R21, 0x7632, R16 ;  /* 0x0000763215107816 */ /* 0x000fc40000000010 */
[----:B------:R4:W-:Y:S01]  /*1d0a0*/  @P0 STG.E.U16 desc[UR22][R10.64], R14 ;  /* 0x0000000e0a000986 */ /* 0x0009e2000c101516 */
[----:B------:R-:W0:Y:S01]  /*1d0b0*/  LDCU UR38, c[0x0][0x398] ;  /* 0x00007300ff2677ac */ /* 0x000e220008000800 */
[----:B------:R-:W-:Y:S01]  /*1d0c0*/  ISETP.GE.AND P0, PT, R12, UR72, PT ;  /* 0x000000480c007c0c */ /* 0x000fe2000bf06270 */
[C---:B------:R-:W-:Y:S01]  /*1d0d0*/  IMAD.WIDE R12, R0.reuse, 0x2, R6 ;  /* 0x00000002000c7825 */ /* 0x040fe200078e0206 */
[----:B------:R-:W5:Y:S01]  /*1d0e0*/  LDL.LU R71, [R1+0x50] ;  /* 0x0000500001477983 */ /* 0x000f620000300800 */
[----:B------:R-:W0:Y:S02]  /*1d0f0*/  LDCU UR72, c[0x0][0x39c] ;  /* 0x00007380ff4877ac */ /* 0x000e240008000800 */
[----:B----4-:R-:W-:-:S04]  /*1d100*/  IMAD.WIDE R14, R0, 0x2, R2 ;  /* 0x00000002000e7825 */ /* 0x010fc800078e0202 */
[----:B------:R-:W-:Y:S01]  /*1d110*/  IMAD.WIDE R10, R0, 0x2, R4 ;  /* 0x00000002000a7825 */ /* 0x000fe200078e0204 */
[----:B------:R4:W-:Y:S01]  /*1d120*/  @P6 STG.E.U16 desc[UR22][R14.64], R17 ;  /* 0x000000110e006986 */ /* 0x0009e2000c101516 */
[----:B------:R-:W-:Y:S01]  /*1d130*/  ISETP.LT.AND P6, PT, R73, UR36, !P1 ;  /* 0x0000002449007c0c */ /* 0x000fe2000cfc1270 */
[----:B------:R-:W0:Y:S02]  /*1d140*/  LDCU UR36, c[0x0][0x398] ;  /* 0x00007300ff2477ac */ /* 0x000e240008000800 */
[----:B------:R1:W-:Y:S01]  /*1d150*/  @P3 STG.E.U16 desc[UR22][R12.64], R21 ;  /* 0x000000150c003986 */ /* 0x0003e2000c101516 */
[----:B------:R-:W-:Y:S01]  /*1d160*/  ISETP.LT.AND P3, PT, R66, UR47, !P1 ;  /* 0x0000002f42007c0c */ /* 0x000fe2000cf61270 */
[----:B------:R-:W-:Y:S01]  /*1d170*/  VIADD R0, R0, UR30 ;  /* 0x0000001e00007c36 */ /* 0x000fe20008000000 */
[----:B------:R-:W0:Y:S01]  /*1d180*/  LDCU UR47, c[0x0][0x398] ;  /* 0x00007300ff2f77ac */ /* 0x000e220008000800 */
[----:B------:R1:W-:Y:S01]  /*1d190*/  @P2 STG.E.U16 desc[UR22][R10.64], R16 ;  /* 0x000000100a002986 */ /* 0x0003e2000c101516 */
[----:B------:R-:W-:-:S02]  /*1d1a0*/  ISETP.LT.AND P2, PT, R74, UR32, !P1 ;  /* 0x000000204a007c0c */ /* 0x000fc4000cf41270 */
[----:B------:R-:W-:Y:S01]  /*1d1b0*/  ISETP.LT.AND P1, PT, R92, UR77, !P1 ;  /* 0x0000004d5c007c0c */ /* 0x000fe2000cf21270 */
[----:B----4-:R-:W-:Y:S01]  /*1d1c0*/  IMAD.WIDE R14, R0, 0x2, R8 ;  /* 0x00000002000e7825 */ /* 0x010fe200078e0208 */
[----:B------:R-:W-:Y:S01]  /*1d1d0*/  PRMT R17, R70, 0x7610, R17 ;  /* 0x0000761046117816 */ /* 0x000fe20000000011 */
[----:B------:R-:W4:Y:S02]  /*1d1e0*/  LDCU UR32, c[0x0][0x398] ;  /* 0x00007300ff2077ac */ /* 0x000f240008000800 */
[----:B-1----:R-:W-:-:S04]  /*1d1f0*/  IMAD.WIDE R12, R0, 0x2, R2 ;  /* 0x00000002000c7825 */ /* 0x002fc800078e0202 */
[----:B------:R-:W-:Y:S01]  /*1d200*/  IMAD.WIDE R10, R0, 0x2, R6 ;  /* 0x00000002000a7825 */ /* 0x000fe200078e0206 */
[----:B------:R-:W-:Y:S03]  /*1d210*/  @P3 STG.E.U16 desc[UR22][R14.64], R18 ;  /* 0x000000120e003986 */ /* 0x000fe6000c101516 */
        /* <DEDUP_REMOVED lines=22> */
[----:B-----5:R-:W-:Y:S01]  /*1d380*/  F2FP.BF16.F32.PACK_AB R23, R23, R75 ;  /* 0x0000004b1717723e */ /* 0x020fe200000010ff */
[----:B------:R-:W-:Y:S01]  /*1d390*/  IMAD.WIDE R14, R10, 0x2, R8 ;  /* 0x000000020a0e7825 */ /* 0x000fe200078e0208 */
[----:B------:R-:W-:Y:S01]  /*1d3a0*/  F2FP.BF16.F32.PACK_AB R24, R24, R71 ;  /* 0x000000471818723e */ /* 0x000fe200000010ff */
[----:B------:R-:W5:Y:S01]  /*1d3b0*/  LDL.LU R75, [R1+0x58] ;  /* 0x00005800014b7983 */ /* 0x000f620000300800 */
[----:B----4-:R-:W-:Y:S01]  /*1d3c0*/  PRMT R18, R91, 0x7610, R18 ;  /* 0x000076105b127816 */ /* 0x010fe20000000012 */
[----:B------:R-:W-:Y:S01]  /*1d3d0*/  IMAD.WIDE R12, R10, 0x2, R2 ;  /* 0x000000020a0c7825 */ /* 0x000fe200078e0202 */
[----:B------:R-:W0:Y:S03]  /*1d3e0*/  LDCU UR51, c[0x0][0x398] ;  /* 0x00007300ff3377ac */ /* 0x000e260008000800 */
[----:B------:R1:W-:Y:S01]  /*1d3f0*/  @P6 STG.E.U16 desc[UR22][R14.64], R16 ;  /* 0x000000100e006986 */ /* 0x0003e2000c101516 */
[----:B------:R-:W-:Y:S01]  /*1d400*/  ISETP.LT.AND P6, PT, R73, UR63, !P4 ;  /* 0x0000003f49007c0c */ /* 0x000fe2000e7c1270 */
        /* <DEDUP_REMOVED lines=8> */
[C---:B-1----:R-:W-:Y:S01]  /*1d490*/  IMAD.WIDE R14, R10.reuse, 0x2, R6 ;  /* 0x000000020a0e7825 */ /* 0x042fe200078e0206 */
        /* <DEDUP_REMOVED lines=39> */
[----:B------:R-:W-:Y:S01]  /*1d710*/  @P4 STG.E.U16 desc[UR22][R14.64], R18 ;  /* 0x000000120e004986 */ /* 0x000fe2000c101516 */
[----:B------:R-:W1:Y:S02]  /*1d720*/  LDCU UR70, c[0x0][0x398] ;  /* 0x00007300ff4677ac */ /* 0x000e640008000800 */
[----:B------:R-:W-:Y:S01]  /*1d730*/  VIADD R16, R65, 0x59 ;  /* 0x0000005941107836 */ /* 0x000fe20000000000 */
[----:B------:R0:W-:Y:S04]  /*1d740*/  @P5 STG.E.U16 desc[UR22][R12.64], R17 ;  /* 0x000000110c005986 */ /* 0x0001e8000c101516 */
[----:B------:R1:W-:Y:S01]  /*1d750*/  @P6 STG.E.U16 desc[UR22][R10.64], R25 ;  /* 0x000000190a006986 */ /* 0x0003e2000c101516 */
[----:B------:R-:W-:Y:S01]  /*1d760*/  ISETP.GE.AND P4, PT, R16, UR57, PT ;  /* 0x0000003910007c0c */ /* 0x000fe2000bf86270 */
[----:B------:R-:W2:Y:S01]  /*1d770*/  LDCU UR57, c[0x0][0x39c] ;  /* 0x00007380ff3977ac */ /* 0x000ea20008000800 */
[----:B0-----:R-:W-:Y:S01]  /*1d780*/  IMAD.WIDE R12, R0, 0x2, R4 ;  /* 0x00000002000c7825 */ /* 0x001fe200078e0204 */
[----:B-1----:R-:W-:-:S05]  /*1d790*/  PRMT R11, R25, 0x7632, R11 ;  /* 0x00007632190b7816 */ /* 0x002fca000000000b */
        /* <DEDUP_REMOVED lines=11> */
[----:B------:R-:W-:Y:S02]  /*1d850*/  ISETP.LT.AND P6, PT, R66, UR34, !P3 ;  /* 0x0000002242007c0c */ /* 0x000fe4000dfc1270 */
[----:B------:R-:W-:Y:S01]  /*1d860*/  ISETP.LT.AND P5, PT, R74, UR52, !P3 ;  /* 0x000000344a007c0c */ /* 0x000fe2000dfa1270 */
[----:B------:R-:W-:Y:S01]  /*1d870*/  VIADD R10, R0, UR30 ;  /* 0x0000001e000a7c36 */ /* 0x000fe20008000000 */
[----:B-----5:R-:W-:Y:S01]  /*1d880*/  F2FP.BF16.F32.PACK_AB R26, R26, R75 ;  /* 0x0000004b1a1a723e */ /* 0x020fe200000010ff */
[----:B------:R-:W-:Y:S01]  /*1d890*/  VIADD R0, R65, 0x5a ;  /* 0x0000005a41007836 */ /* 0x000fe20000000000 */
[----:B------:R-:W-:Y:S01]  /*1d8a0*/  F2FP.BF16.F32.PACK_AB R27, R27, R71 ;  /* 0x000000471b1b723e */ /* 0x000fe200000010ff */
[C---:B------:R-:W-:Y:S01]  /*1d8b0*/  IMAD.WIDE R14, R10.reuse, 0x2, R8 ;  /* 0x000000020a0e7825 */ /* 0x040fe200078e0208 */
[----:B----4-:R-:W-:Y:S01]  /*1d8c0*/  PRMT R18, R91, 0x7610, R18 ;  /* 0x000076105b127816 */ /* 0x010fe20000000012 */
[----:B------:R-:W4:Y:S01]  /*1d8d0*/  LDL.LU R75, [R1+0x64] ;  /* 0x00006400014b7983 */ /* 0x000f220000300800 */
[----:B------:R-:W0:Y:S01]  /*1d8e0*/  LDCU UR34, c[0x0][0x398] ;  /* 0x00007300ff2277ac */ /* 0x000e220008000800 */
[----:B------:R-:W-:-:S02]  /*1d8f0*/  IMAD.WIDE R12, R10, 0x2, R2 ;  /* 0x000000020a0c7825 */ /* 0x000fc400078e0202 */
[----:B------:R1:W-:Y:S01]  /*1d900*/  @P6 STG.E.U16 desc[UR22][R14.64], R16 ;  /* 0x000000100e006986 */ /* 0x0003e2000c101516 */
[C---:B------:R-:W-:Y:S01]  /*1d910*/  ISETP.LT.AND P6, PT, R73.reuse, UR14, !P3 ;  /* 0x0000000e49007c0c */ /* 0x040fe2000dfc1270 */
[----:B------:R-:W5:Y:S02]  /*1d920*/  LDCU UR52, c[0x0][0x398] ;  /* 0x00007300ff3477ac */ /* 0x000f640008000800 */
[----:B------:R0:W-:Y:S01]  /*1d930*/  @P5 STG.E.U16 desc[UR22][R12.64], R11 ;  /* 0x0000000b0c005986 */ /* 0x0001e2000c101516 */
[----:B------:R-:W-:Y:S01]  /*1d940*/  ISETP.LT.AND P5, PT, R92, UR65, !P3 ;  /* 0x000000415c007c0c */ /* 0x000fe2000dfa1270 */
[----:B------:R-:W2:Y:S01]  /*1d950*/  LDCU UR14, c[0x0][0x398] ;  /* 0x00007300ff0e77ac */ /* 0x000ea20008000800 */
[----:B------:R-:W-:Y:S02]  /*1d960*/  ISETP.LT.AND P3, PT, R66, UR45, !P1 ;  /* 0x0000002d42007c0c */ /* 0x000fe4000cf61270 */
[----:B------:R-:W-:Y:S01]  /*1d970*/  ISETP.GE.AND P0, PT, R0, UR24, PT ;  /* 0x0000001800007c0c */ /* 0x000fe2000bf06270 */
[----:B-1----:R-:W-:Y:S01]  /*1d980*/  IMAD.WIDE R14, R10, 0x2, R6 ;  /* 0x000000020a0e7825 */ /* 0x002fe200078e0206 */
[----:B------:R-:W-:Y:S01]  /*1d990*/  PRMT R16, R26, 0x7632, R16 ;  /* 0x000076321a107816 */ /* 0x000fe20000000010 */
[----:B------:R-:W1:Y:S02]  /*1d9a0*/  LDCU UR24, c[0x0][0x39c] ;  /* 0x00007380ff1877ac */ /* 0x000e640008000800 */
[----:B0-----:R-:W-:Y:S01]  /*1d9b0*/  IMAD.WIDE R12, R10, 0x2, R4 ;  /* 0x000000020a0c7825 */ /* 0x001fe200078e0204 */
[----:B------:R0:W-:Y:S01]  /*1d9c0*/  @P6 STG.E.U16 desc[UR22][R14.64], R26 ;  /* 0x0000001a0e006986 */ /* 0x0001e2000c101516 */
[----:B------:R-:W-:Y:S01]  /*1d9d0*/  ISETP.LT.AND P6, PT, R74, UR62, !P1 ;  /* 0x0000003e4a007c0c */ /* 0x000fe2000cfc1270 */
[----:B------:R-:W1:Y:S01]  /*1d9e0*/  LDCU UR45, c[0x0][0x398] ;  /* 0x00007300ff2d77ac */ /* 0x000e620008000800 */
[----:B------:R-:W-:Y:S01]  /*1d9f0*/  VIADD R0, R10, UR30 ;  /* 0x0000001e0a007c36 */ /* 0x000fe20008000000 */
[----:B------:R5:W-:Y:S01]  /*1da00*/  @P5 STG.E.U16 desc[UR22][R12.64], R16 ;  /* 0x000000100c005986 */ /* 0x000be2000c101516 */
[----:B------:R-:W-:Y:S01]  /*1da10*/  ISETP.LT.AND P5, PT, R73, UR16, !P1 ;  /* 0x0000001049007c0c */ /* 0x000fe2000cfa1270 */
[----:B------:R-:W1:Y:S01]  /*1da20*/  LDCU UR65, c[0x0][0x398] ;  /* 0x00007300ff4177ac */ /* 0x000e620008000800 */
[----:B------:R-:W-:Y:S01]  /*1da30*/  IMAD.WIDE R10, R0, 0x2, R8 ;  /* 0x00000002000a7825 */ /* 0x000fe200078e0208 */
[----:B------:R-:W-:Y:S01]  /*1da40*/  ISETP.LT.AND P1, PT, R92, UR71, !P1 ;  /* 0x000000475c007c0c */ /* 0x000fe2000cf21270 */
[----:B------:R-:W1:Y:S01]  /*1da50*/  LDCU UR71, c[0x0][0x39c] ;  /* 0x00007380ff4777ac */ /* 0x000e620008000800 */
[----:B0-----:R-:W-:-:S02]  /*1da60*/  PRMT R14, R72, 0x7610, R14 ;  /* 0x00007610480e7816 */ /* 0x001fc4000000000e */
[----:B------:R-:W4:Y:S01]  /*1da70*/  LDL.S16 R72, [R1+0x354] ;  /* 0x0003540001487983 */ /* 0x000f220000100600 */
[----:B------:R-:W0:Y:S01]  /*1da80*/  LDCU UR62, c[0x0][0x398] ;  /* 0x00007300ff3e77ac */ /* 0x000e220008000800 */
[----:B-----5:R-:W-:Y:S02]  /*1da90*/  VIADD R12, R65, 0x5b ;  /* 0x0000005b410c7836 */ /* 0x020fe40000000000 */
[----:B------:R5:W-:Y:S01]  /*1daa0*/  @P3 STG.E.U16 desc[UR22][R10.64], R14 ;  /* 0x0000000e0a003986 */ /* 0x000be2000c101516 */
[----:B------:R-:W-:Y:S01]  /*1dab0*/  PRMT R16, R27, 0x7632, R16 ;  /* 0x000076321b107816 */ /* 0x000fe20000000010 */
[----:B------:R-:W0:Y:S01]  /*1dac0*/  LDCU UR16, c[0x0][0x398] ;  /* 0x00007300ff1077ac */ /* 0x000e220008000800 */
[----:B------:R-:W-:Y:S01]  /*1dad0*/  ISETP.GE.AND P3, PT, R12, UR12, PT ;  /* 0x0000000c0c007c0c */ /* 0x000fe2000bf66270 */
[C---:B------:R-:W-:Y:S01]  /*1dae0*/  IMAD.WIDE R12, R0.reuse, 0x2, R6 ;  /* 0x00000002000c7825 */ /* 0x040fe200078e0206 */
[----:B------:R-:W4:Y:S01]  /*1daf0*/  LDL.LU R71, [R1+0x68] ;  /* 0x0000680001477983 */ /* 0x000f220000300800 */
[----:B------:R-:W0:Y:S02]  /*1db00*/  LDCU UR12, c[0x0][0x398] ;  /* 0x00007300ff0c77ac */ /* 0x000e240008000800 */
[----:B-----5:R-:W-:-:S04]  /*1db10*/  IMAD.WIDE R14, R0, 0x2, R2 ;  /* 0x00000002000e7825 */ /* 0x020fc800078e0202 */
        /* <DEDUP_REMOVED lines=11> */
[----:B-----5:R-:W-:Y:S01]  /*1dbd0*/  IMAD.WIDE R14, R0, 0x2, R8 ;  /* 0x00000002000e7825 */ /* 0x020fe200078e0208 */
[----:B------:R-:W-:Y:S01]  /*1dbe0*/  PRMT R17, R70, 0x7610, R17 ;  /* 0x0000761046117816 */ /* 0x000fe20000000011 */
[----:B------:R-:W5:Y:S02]  /*1dbf0*/  LDCU UR74, c[0x0][0x398] ;  /* 0x00007300ff4a77ac */ /* 0x000f640008000800 */
        /* <DEDUP_REMOVED lines=9> */
[----:B0-----:R-:W-:Y:S01]  /*1dc90*/  PRMT R13, R28, 0x7632, R13 ;  /* 0x000076321c0d7816 */ /* 0x001fe2000000000d */
[----:B-1----:R-:W-:-:S05]  /*1dca0*/  IMAD.WIDE R10, R0, 0x2, R4 ;  /* 0x00000002000a7825 */ /* 0x002fca00078e0204 */
        /* <DEDUP_REMOVED lines=15> */
[----:B----4-:R-:W-:Y:S01]  /*1dda0*/  F2FP.BF16.F32.PACK_AB R17, R30, R71 ;  /* 0x000000471e11723e */ /* 0x010fe200000010ff */
[C---:B------:R-:W-:Y:S01]  /*1ddb0*/  IMAD.WIDE R14, R12.reuse, 0x2, R8 ;  /* 0x000000020c0e7825 */ /* 0x040fe200078e0208 */
[----:B------:R-:W0:Y:S03]  /*1ddc0*/  LDCU UR35, c[0x0][0x398] ;  /* 0x00007300ff2377ac */ /* 0x000e260008000800 */
[----:B------:R-:W-:Y:S01]  /*1ddd0*/  IMAD.WIDE R10, R12, 0x2, R2 ;  /* 0x000000020c0a7825 */ /* 0x000fe200078e0202 */
[----:B------:R-:W1:Y:S03]  /*1dde0*/  LDCU UR66, c[0x0][0x398] ;  /* 0x00007300ff4277ac */ /* 0x000e660008000800 */
[----:B------:R4:W-:Y:S01]  /*1ddf0*/  @P6 STG.E.U16 desc[UR22][R14.64], R16 ;  /* 0x000000100e006986 */ /* 0x0009e2000c101516 */
[----:B------:R-:W-:Y:S01]  /*1de00*/  ISETP.LT.AND P6, PT, R73, UR64, !P4 ;  /* 0x0000004049007c0c */ /* 0x000fe2000e7c1270 */
[----:B------:R-:W0:Y:S01]  /*1de10*/  LDCU UR64, c[0x0][0x398] ;  /* 0x00007300ff4077ac */ /* 0x000e220008000800 */
[----:B------:R-:W-:Y:S01]  /*1de20*/  ISETP.LT.AND P4, PT, R92, UR40, !P4 ;  /* 0x000000285c007c0c */ /* 0x000fe2000e781270 */
[----:B------:R1:W-:Y:S01]  /*1de30*/  @P1 STG.E.U16 desc[UR22][R10.64], R13 ;  /* 0x0000000d0a001986 */ /* 0x0003e2000c101516 */
[----:B------:R-:W-:Y:S01]  /*1de40*/  ISETP.GE.AND P2, PT, R0, UR55, PT ;  /* 0x0000003700007c0c */ /* 0x000fe2000bf46270 */
[----:B------:R-:W-:Y:S01]  /*1de50*/  VIADD R0, R12, UR30 ;  /* 0x0000001e0c007c36 */ /* 0x000fe20008000000 */
[----:B------:R-:W-:Y:S01]  /*1de60*/  ISETP.LT.AND P1, PT, R66, UR60, !P0 ;  /* 0x0000003c42007c0c */ /* 0x000fe2000c721270 */
[----:B------:R-:W0:Y:S01]  /*1de70*/  LDCU UR40, c[0x0][0x39c] ;  /* 0x00007380ff2877ac */ /* 0x000e220008000800 */
[----:B----4-:R-:W-:Y:S01]  /*1de80*/  F2FP.BF16.F32.PACK_AB R14, R29, R75 ;  /* 0x0000004b1d0e723e */ /* 0x010fe200000010ff */
[----:B------:R-:W4:Y:S01]  /*1de90*/  LDCU UR55, c[0x0][0x398] ;  /* 0x00007300ff3777ac */ /* 0x000f220008000800 */
[----:B------:R-:W4:Y:S01]  /*1dea0*/  LDL.LU R75, [R1+0x70] ;  /* 0x00007000014b7983 */ /* 0x000f220000300800 */
[----:B-1----:R-:W-:Y:S01]  /*1deb0*/  IMAD.WIDE R10, R12, 0x2, R6 ;  /* 0x000000020c0a7825 */ /* 0x002fe200078e0206 */
[----:B------:R-:W-:-:S02]  /*1dec0*/  PRMT R15, R14, 0x7632, R15 ;  /* 0x000076320e0f7816 */ /* 0x000fc4000000000f */
[----:B------:R-:W4:Y:S01]  /*1ded0*/  LDL.S16 R71, [R1+0x360] ;  /* 0x0003600001477983 */ /* 0x000f220000100600 */
[----:B------:R-:W-:Y:S01]  /*1dee0*/  PRMT R16, R17, 0x7632, R16 ;  /* 0x0000763211107816 */ /* 0x000fe20000000010 */
[----:B------:R-:W-:Y:S01]  /*1def0*/  IMAD.WIDE R12, R12, 0x2, R4 ;  /* 0x000000020c0c7825 */ /* 0x000fe200078e0204 */
[----:B------:R-:W1:Y:S01]  /*1df00*/  LDCU UR60, c[0x0][0x398] ;  /* 0x00007300ff3c77ac */ /* 0x000e620008000800 */
[----:B------:R0:W-:Y:S01]  /*1df10*/  @P6 STG.E.U16 desc[UR22][R10.64], R14 ;  /* 0x0000000e0a006986 */ /* 0x0001e2000c101516 */
[----:B------:R-:W-:Y:S01]  /*1df20*/  ISETP.LT.AND P6, PT, R74, UR68, !P0 ;  /* 0x000000444a007c0c */ /* 0x000fe2000c7c1270 */
[----:B------:R-:W1:Y:S02]  /*1df30*/  LDCU UR68, c[0x0][0x398] ;  /* 0x00007300ff4477ac */ /* 0x000e640008000800 */
[----:B------:R5:W-:Y:S01]  /*1df40*/  @P4 STG.E.U16 desc[UR22][R12.64], R15 ;  /* 0x0000000f0c004986 */ /* 0x000be2000c101516 */
[----:B------:R-:W-:Y:S02]  /*1df50*/  ISETP.LT.AND P4, PT, R73, UR73, !P0 ;  /* 0x0000004949007c0c */ /* 0x000fe4000c781270 */
[----:B------:R-:W-:Y:S01]  /*1df60*/  ISETP.LT.AND P0, PT, R92, UR67, !P0 ;  /* 0x000000435c007c0c */ /* 0x000fe2000c701270 */
[----:B------:R-:W1:Y:S01]  /*1df70*/  LDCU UR73, c[0x0][0x398] ;  /* 0x00007300ff4977ac */ /* 0x000e620008000800 */
[----:B0-----:R-:W-:Y:S01]  /*1df80*/  PRMT R14, R72, 0x7610, R14 ;  /* 0x00007610480e7816 */ /* 0x001fe2000000000e */
[----:B------:R-:W-:Y:S01]  /*1df90*/  IMAD.WIDE R10, R0, 0x2, R8 ;  /* 0x00000002000a7825 */ /* 0x000fe200078e0208 */
[----:B------:R-:W0:Y:S03]  /*1dfa0*/  LDCU UR67, c[0x0][0x398] ;  /* 0x00007300ff4377ac */ /* 0x000e260008000800 */
[----:B-----5:R-:W-:Y:S01]  /*1dfb0*/  VIADD R12, R65, 0x5e ;  /* 0x0000005e410c7836 */ /* 0x020fe20000000000 */
[----:B------:R5:W-:Y:S04]  /*1dfc0*/  @P1 STG.E.U16 desc[UR22][R10.64], R14 ;  /* 0x0000000e0a001986 */ /* 0x000be8000c101516 */
[----:B------:R-:W-:Y:S01]  /*1dfd0*/  ISETP.GE.AND P1, PT, R12, UR72, PT ;  /* 0x000000480c007c0c */ /* 0x000fe2000bf26270 */
[C---:B------:R-:W-:Y:S01]  /*1dfe0*/  IMAD.WIDE R12, R0.reuse, 0x2, R6 ;  /* 0x00000002000c7825 */ /* 0x040fe200078e0206 */
[----:B------:R-:W0:Y:S03]  /*1dff0*/  LDCU UR72, c[0x0][0x39c] ;  /* 0x00007380ff4877ac */ /* 0x000e260008000800 */
[----:B-----5:R-:W-:-:S04]  /*1e000*/  IMAD.WIDE R14, R0, 0x2, R2 ;  /* 0x00000002000e7825 */ /* 0x020fc800078e0202 */
[----:B------:R-:W-:Y:S01]  /*1e010*/  IMAD.WIDE R10, R0, 0x2, R4 ;  /* 0x00000002000a7825 */ /* 0x000fe200078e0204 */
[----:B------:R5:W-:Y:S04]  /*1e020*/  @P6 STG.E.U16 desc[UR22][R14.64], R18 ;  /* 0x000000120e006986 */ /* 0x000be8000c101516 */
[----:B------:R0:W-:Y:S01]  /*1e030*/  @P4 STG.E.U16 desc[UR22][R12.64], R17 ;  /* 0x000000110c004986 */ /* 0x0001e2000c101516 */
[----:B------:R-:W-:Y:S01]  /*1e040*/  ISETP.LT.AND P4, PT, R66, UR6, !P3 ;  /* 0x0000000642007c0c */ /* 0x000fe2000df81270 */
[----:B------:R-:W-:Y:S01]  /*1e050*/  VIADD R0, R0, UR30 ;  /* 0x0000001e00007c36 */ /* 0x000fe20008000000 */
[----:B-----5:R-:W-:Y:S01]  /*1e060*/  PRMT R18, R91, 0x7610, R18 ;  /* 0x000076105b127816 */ /* 0x020fe20000000012 */
[----:B------:R5:W-:Y:S01]  /*1e070*/  @P0 STG.E.U16 desc[UR22][R10.64], R16 ;  /* 0x000000100a000986 */ /* 0x000be2000c101516 */
[----:B------:R-:W-:Y:S01]  /*1e080*/  ISETP.LT.AND P6, PT, R73, UR33, !P3 ;  /* 0x0000002149007c0c */ /* 0x000fe2000dfc1270 */
[----:B------:R-:W-:Y:S01]  /*1e090*/  IMAD.WIDE R14, R0, 0x2, R8 ;  /* 0x00000002000e7825 */ /* 0x000fe200078e0208 */
[----:B------:R-:W1:Y:S01]  /*1e0a0*/  LDCU UR6, c[0x0][0x398] ;  /* 0x00007300ff0677ac */ /* 0x000e620008000800 */
[----:B------:R-:W4:Y:S01]  /*1e0b0*/  LDL.LU R91, [R1+0x74] ;  /* 0x00007400015b7983 */ /* 0x000f220000300800 */
[----:B------:R-:W-:Y:S01]  /*1e0c0*/  ISETP.LT.AND P0, PT, R74, UR4, !P3 ;  /* 0x000000044a007c0c */ /* 0x000fe2000df01270 */
[----:B0-----:R-:W-:Y:S01]  /*1e0d0*/  IMAD.WIDE R12, R0, 0x2, R2 ;  /* 0x00000002000c7825 */ /* 0x001fe200078e0202 */
[----:B------:R-:W0:Y:S01]  /*1e0e0*/  LDCU UR33, c[0x0][0x39c] ;  /* 0x00007380ff2177ac */ /* 0x000e220008000800 */
[----:B-----5:R-:W-:-:S02]  /*1e0f0*/  PRMT R16, R70, 0x7610, R16 ;  /* 0x0000761046107816 */ /* 0x020fc40000000010 */
[----:B------:R2:W-:Y:S01]  /*1e100*/  @P4 STG.E.U16 desc[UR22][R14.64], R18 ;  /* 0x000000120e004986 */ /* 0x0005e2000c101516 */
[----:B------:R-:W-:Y:S01]  /*1e110*/  IMAD.WIDE R10, R0, 0x2, R6 ;  /* 0x00000002000a7825 */ /* 0x000fe200078e0206 */
[----:B------:R-:W5:Y:S02]  /*1e120*/  LDCU UR4, c[0x0][0x398] ;  /* 0x00007300ff0477ac */ /* 0x000f640008000800 */
[----:B------:R-:W5:Y:S04]  /*1e130*/  LDL.LU.S16 R70, [R1+0x362] ;  /* 0x0003620001467983 */ /* 0x000f680000300600 */
[----:B------:R-:W5:Y:S04]  /*1e140*/  LDL.LU R72, [R1+0x78] ;  /* 0x0000780001487983 */ /* 0x000f680000300800 */
[----:B------:R3:W-:Y:S01]  /*1e150*/  @P0 STG.E.U16 desc[UR22][R12.64], R16 ;  /* 0x000000100c000986 */ /* 0x0007e2000c101516 */
[----:B--2---:R-:W-:-:S03]  /*1e160*/  PRMT R15, R90, 0x7610, R15 ;  /* 0x000076105a0f7816 */ /* 0x004fc6000000000f */
[----:B------:R-:W2:Y:S01]  /*1e170*/  LDL.S16 R90, [R1+0x364] ;  /* 0x00036400015a7983 */ /* 0x000ea20000100600 */
[----:B---3--:R-:W-:-:S03]  /*1e180*/  PRMT R16, R89, 0x7610, R16 ;  /* 0x0000761059107816 */ /* 0x008fc60000000010 */
[----:B------:R-:W3:Y:S01]  /*1e190*/  LDL.LU.S16 R89, [R1+0x366] ;  /* 0x0003660001597983 */ /* 0x000ee20000300600 */
[----:B------:R-:W-:Y:S01]  /*1e1a0*/  ISETP.LT.AND P3, PT, R92, UR31, !P3 ;  /* 0x0000001f5c007c0c */ /* 0x000fe2000df61270 */
[----:B------:R-:W-:Y:S01]  /*1e1b0*/  VIADD R14, R0, UR30 ;  /* 0x0000001e000e7c36 */ /* 0x000fe20008000000 */
[----:B------:R-:W-:Y:S01]  /*1e1c0*/  PRMT R12, R31, 0x7632, R12 ;  /* 0x000076321f0c7816 */ /* 0x000fe2000000000c */
[----:B------:R0:W-:Y:S01]  /*1e1d0*/  @P6 STG.E.U16 desc[UR22][R10.64], R31 ;  /* 0x0000001f0a006986 */ /* 0x0001e2000c101516 */
[----:B------:R-:W-:Y:S01]  /*1e1e0*/  ISETP.LT.AND P6, PT, R66, UR44, !P5 ;  /* 0x0000002c42007c0c */ /* 0x000fe2000efc1270 */
[----:B------:R-:W-:Y:S01]  /*1e1f0*/  VIADD R17, R65, 0x5f ;  /* 0x0000005f41117836 */ /* 0x000fe20000000000 */
[----:B------:R-:W-:Y:S01]  /*1e200*/  ISETP.LT.AND P0, PT, R74, UR69, !P5 ;  /* 0x000000454a007c0c */ /* 0x000fe2000ef01270 */
[----:B------:R-:W1:Y:S01]  /*1e210*/  LDCU UR31, c[0x0][0x398] ;  /* 0x00007300ff1f77ac */ /* 0x000e620008000800 */
[----:B0-----:R-:W-:Y:S02]  /*1e220*/  IMAD.WIDE R10, R0, 0x2, R4 ;  /* 0x00000002000a7825 */ /* 0x001fe400078e0204 */
[----:B------:R-:W-:Y:S01]  /*1e230*/  ISETP.GE.AND P4, PT, R17, UR48, PT ;  /* 0x0000003011007c0c */ /* 0x000fe2000bf86270 */
[----:B------:R-:W0:Y:S02]  /*1e240*/  LDCU UR44, c[0x0][0x398] ;  /* 0x00007300ff2c77ac */ /* 0x000e240008000800 */
[----:B------:R1:W-:Y:S01]  /*1e250*/  @P3 STG.E.U16 desc[UR22][R10.64], R12 ;  /* 0x0000000c0a003986 */ /* 0x0003e2000c101516 */
[----:B------:R-:W-:Y:S01]  /*1e260*/  VIADD R0, R65, 0x60 ;  /* 0x0000006041007836 */ /* 0x000fe20000000000 */
[----:B------:R-:W0:Y:S01]  /*1e270*/  LDCU UR69, c[0x0][0x398] ;  /* 0x00007300ff4577ac */ /* 0x000e220008000800 */
[----:B------:R-:W0:Y:S01]  /*1e280*/  LDCU UR48, c[0x0][0x398] ;  /* 0x00007300ff3077ac */ /* 0x000e220008000800 */
[----:B-1----:R-:W-:-:S04]  /*1e290*/  IMAD.WIDE R12, R14, 0x2, R8 ;  /* 0x000000020e0c7825 */ /* 0x002fc800078e0208 */
[----:B------:R-:W-:Y:S01]  /*1e2a0*/  IMAD.WIDE R10, R14, 0x2, R2 ;  /* 0x000000020e0a7825 */ /* 0x000fe200078e0202 */
        /* <DEDUP_REMOVED lines=9> */
[----:B-1----:R-:W-:Y:S01]  /*1e340*/  IMAD.WIDE R12, R14, 0x2, R4 ;  /* 0x000000020e0c7825 */ /* 0x002fe200078e0204 */
[----:B------:R-:W1:Y:S01]  /*1e350*/  LDCU UR10, c[0x0][0x398] ;  /* 0x00007300ff0a77ac */ /* 0x000e620008000800 */
[----:B----4-:R-:W-:-:S02]  /*1e360*/  F2FP.BF16.F32.PACK_AB R16, R32, R75 ;  /* 0x0000004b2010723e */ /* 0x010fc400000010ff */
[----:B------:R-:W-:Y:S01]  /*1e370*/  IMAD.WIDE R10, R14, 0x2, R6 ;  /* 0x000000020e0a7825 */ /* 0x000fe200078e0206 */
[----:B------:R-:W-:Y:S01]  /*1e380*/  PRMT R14, R71, 0x7610, R14 ;  /* 0x00007610470e7816 */ /* 0x000fe2000000000e */
[----:B------:R-:W4:Y:S01]  /*1e390*/  LDCU UR61, c[0x0][0x398] ;  /* 0x00007300ff3d77ac */ /* 0x000f220008000800 */
[----:B------:R-:W-:Y:S01]  /*1e3a0*/  PRMT R15, R16, 0x7632, R15 ;  /* 0x00007632100f7816 */ /* 0x000fe2000000000f */
[----:B------:R-:W4:Y:S04]  /*1e3b0*/  LDL.LU R71, [R1+0x7c] ;  /* 0x00007c0001477983 */ /* 0x000f280000300800 */
[----:B------:R0:W-:Y:S01]  /*1e3c0*/  @P6 STG.E.U16 desc[UR22][R10.64], R16 ;  /* 0x000000100a006986 */ /* 0x0001e2000c101516 */
[----:B------:R-:W-:Y:S01]  /*1e3d0*/  ISETP.LT.AND P6, PT, R74, UR28, !P2 ;  /* 0x0000001c4a007c0c */ /* 0x000fe2000d7c1270 */
[----:B------:R-:W1:Y:S02]  /*1e3e0*/  LDCU UR28, c[0x0][0x398] ;  /* 0x00007300ff1c77ac */ /* 0x000e640008000800 */
[----:B------:R0:W-:Y:S01]  /*1e3f0*/  @P5 STG.E.U16 desc[UR22][R12.64], R15 ;  /* 0x0000000f0c005986 */ /* 0x0001e2000c101516 */
[----:B------:R-:W-:Y:S01]  /*1e400*/  ISETP.LT.AND P5, PT, R73, UR42, !P2 ;  /* 0x0000002a49007c0c */ /* 0x000fe2000d7a1270 */
[----:B------:R-:W1:Y:S01]  /*1e410*/  LDCU UR42, c[0x0][0x398] ;  /* 0x00007300ff2a77ac */ /* 0x000e620008000800 */
[----:B------:R-:W-:Y:S01]  /*1e420*/  ISETP.LT.AND P2, PT, R92, UR43, !P2 ;  /* 0x0000002b5c007c0c */ /* 0x000fe2000d741270 */
[----:B------:R-:W1:Y:S01]  /*1e430*/  LDCU UR43, c[0x0][0x39c] ;  /* 0x00007380ff2b77ac */ /* 0x000e620008000800 */
[----:B0-----:R-:W-:-:S04]  /*1e440*/  IMAD.WIDE R10, R0, 0x2, R8 ;  /* 0x00000002000a7825 */ /* 0x001fc800078e0208 */
[----:B------:R-:W-:Y:S01]  /*1e450*/  VIADD R12, R65, 0x61 ;  /* 0x00000061410c7836 */ /* 0x000fe20000000000 */
[----:B------:R-:W-:Y:S02]  /*1e460*/  F2FP.BF16.F32.PACK_AB R17, R33, R91 ;  /* 0x0000005b2111723e */ /* 0x000fe400000010ff */
[----:B------:R-:W4:Y:S04]  /*1e470*/  LDL.S16 R91, [R1+0x368] ;  /* 0x00036800015b7983 */ /* 0x000f280000100600 */
[----:B------:R0:W-:Y:S01]  /*1e480*/  @P0 STG.E.U16 desc[UR22][R10.64], R14 ;  /* 0x0000000e0a000986 */ /* 0x0001e2000c101516 */
[----:B-----5:R-:W-:-:S03]  /*1e490*/  PRMT R16, R70, 0x7610, R16 ;  /* 0x0000761046107816 */ /* 0x020fc60000000010 */
[----:B------:R-:W5:Y:S01]  /*1e4a0*/  LDL.LU.S16 R70, [R1+0x36a] ;  /* 0x00036a0001467983 */ /* 0x000f620000300600 */
[----:B------:R-:W-:Y:S01]  /*1e4b0*/  ISETP.GE.AND P0, PT, R12, UR18, PT ;  /* 0x000000120c007c0c */ /* 0x000fe2000bf06270 */
[C---:B------:R-:W-:Y:S01]  /*1e4c0*/  IMAD.WIDE R12, R0.reuse, 0x2, R6 ;  /* 0x00000002000c7825 */ /* 0x040fe200078e0206 */
[----:B------:R-:W-:Y:S01]  /*1e4d0*/  PRMT R18, R17, 0x7632, R18 ;  /* 0x0000763211127816 */ /* 0x000fe20000000012 */
[----:B------:R-:W1:Y:S02]  /*1e4e0*/  LDCU UR18, c[0x0][0x398] ;  /* 0x00007300ff1277ac */ /* 0x000e640008000800 */
[----:B0-----:R-:W-:-:S04]  /*1e4f0*/  IMAD.WIDE R10, R0, 0x2, R2 ;  /* 0x00000002000a7825 */ /* 0x001fc800078e0202 */
[----:B------:R-:W-:Y:S01]  /*1e500*/  IMAD.WIDE R14, R0, 0x2, R4 ;  /* 0x00000002000e7825 */ /* 0x000fe200078e0204 */
[----:B------:R-:W-:Y:S04]  /*1e510*/  @P6 STG.E.U16 desc[UR22][R10.64], R16 ;  /* 0x000000100a006986 */ /* 0x000fe8000c101516 */
[----:B------:R-:W-:Y:S04]  /*1e520*/  @P5 STG.E.U16 desc[UR22][R12.64], R17 ;  /* 0x000000110c005986 */ /* 0x000fe8000c101516 */
[----:B------:R2:W-:Y:S02]  /*1e530*/  @P2 STG.E.U16 desc[UR22][R14.64], R18 ;  /* 0x000000120e002986 */ /* 0x0005e4000c101516 */
[----:B--2---:R-:W-:-:S02]  /*1e540*/  PRMT R18, R90, 0x7610, R18 ;  /* 0x000076105a127816 */ /* 0x004fc40000000012 */
[----:B------:R-:W2:Y:S01]  /*1e550*/  LDL.S16 R90, [R1+0x36c] ;  /* 0x00036c00015a7983 */ /* 0x000ea20000100600 */
[----:B---3--:R-:W-:-:S03]  /*1e560*/  PRMT R19, R89, 0x7610, R19 ;  /* 0x0000761059137816 */ /* 0x008fc60000000013 */
[----:B------:R-:W3:Y:S01]  /*1e570*/  LDL.LU.S16 R89, [R1+0x36e] ;  /* 0x00036e0001597983 */ /* 0x000ee20000300600 */
[----:B------:R-:W-:Y:S01]  /*1e580*/  ISETP.LT.AND P5, PT, R66, UR38, !P1 ;  /* 0x0000002642007c0c */ /* 0x000fe2000cfa1270 */
[----:B------:R-:W-:Y:S01]  /*1e590*/  VIADD R0, R0, UR30 ;  /* 0x0000001e00007c36 */ /* 0x000fe20008000000 */
[----:B------:R-:W-:Y:S01]  /*1e5a0*/  ISETP.LT.AND P6, PT, R74, UR47, !P1 ;  /* 0x0000002f4a007c0c */ /* 0x000fe2000cfc1270 */
[----:B------:R-:W3:Y:S01]  /*1e5b0*/  LDL.LU R75, [R1+0x80] ;  /* 0x00008000014b7983 */ /* 0x000ee20000300800 */
[----:B------:R-:W-:Y:S01]  /*1e5c0*/  ISETP.LT.AND P2, PT, R73, UR32, !P1 ;  /* 0x0000002049007c0c */ /* 0x000fe2000cf41270 */
[----:B------:R-:W-:Y:S01]  /*1e5d0*/  IMAD.WIDE R16, R0, 0x2, R8 ;  /* 0x0000000200107825 */ /* 0x000fe200078e0208 */
[----:B------:R-:W-:Y:S01]  /*1e5e0*/  F2FP.BF16.F32.PACK_AB R20, R34, R72 ;  /* 0x000000482214723e */ /* 0x000fe200000010ff */
[----:B------:R-:W0:Y:S02]  /*1e5f0*/  LDCU UR38, c[0x0][0x398] ;  /* 0x00007300ff2677ac */ /* 0x000e240008000800 */
[----:B------:R-:W-:-:S04]  /*1e600*/  IMAD.WIDE R10, R0, 0x2, R2 ;  /* 0x00000002000a7825 */ /* 0x000fc800078e0202 */
[----:B------:R-:W-:Y:S01]  /*1e610*/  IMAD.WIDE R12, R0, 0x2, R6 ;  /* 0x00000002000c7825 */ /* 0x000fe200078e0206 */
[----:B------:R0:W-:Y:S01]  /*1e620*/  @P5 STG.E.U16 desc[UR22][R16.64], R18 ;  /* 0x0000001210005986 */ /* 0x0001e2000c101516 */
[----:B------:R-:W-:Y:S01]  /*1e630*/  ISETP.LT.AND P1, PT, R92, UR36, !P1 ;  /* 0x000000245c007c0c */ /* 0x000fe2000cf21270 */
[----:B------:R-:W1:Y:S02]  /*1e640*/  LDCU UR36, c[0x0][0x39c] ;  /* 0x00007380ff2477ac */ /* 0x000e640008000800 */
[----:B------:R0:W-:Y:S01]  /*1e650*/  @P6 STG.E.U16 desc[UR22][R10.64], R19 ;  /* 0x000000130a006986 */ /* 0x0001e2000c101516 */
[----:B------:R-:W-:Y:S01]  /*1e660*/  IMAD.WIDE R14, R0, 0x2, R4 ;  /* 0x00000002000e7825 */ /* 0x000fe200078e0204 */
[----:B------:R-:W1:Y:S02]  /*1e670*/  LDCU UR47, c[0x0][0x398] ;  /* 0x00007300ff2f77ac */ /* 0x000e640008000800 */
[----:B------:R1:W-:Y:S01]  /*1e680*/  @P2 STG.E.U16 desc[UR22][R12.64], R20 ;  /* 0x000000140c002986 */ /* 0x0003e2000c101516 */
[----:B------:R-:W-:Y:S01]  /*1e690*/  ISETP.LT.AND P2, PT, R66, UR51, !P4 ;  /* 0x0000003342007c0c */ /* 0x000fe2000e741270 */
[----:B------:R-:W-:Y:S01]  /*1e6a0*/  VIADD R0, R0, UR30 ;  /* 0x0000001e00007c36 */ /* 0x000fe20008000000 */
[----:B------:R-:W-:Y:S01]  /*1e6b0*/  PRMT R21, R20, 0x7632, R21 ;  /* 0x0000763214157816 */ /* 0x000fe20000000015 */
[----:B0-----:R-:W-:Y:S01]  /*1e6c0*/  VIADD R16, R65, 0x62 ;  /* 0x0000006241107836 */ /* 0x001fe20000000000 */
[----:B------:R-:W0:Y:S01]  /*1e6d0*/  LDCU UR32, c[0x0][0x398] ;  /* 0x00007300ff2077ac */ /* 0x000e220008000800 */
[----:B------:R-:W-:-:S02]  /*1e6e0*/  IMAD.WIDE R10, R0, 0x2, R8 ;  /* 0x00000002000a7825 */ /* 0x000fc400078e0208 */
[----:B------:R0:W-:Y:S01]  /*1e6f0*/  @P1 STG.E.U16 desc[UR22][R14.64], R21 ;  /* 0x000000150e001986 */ /* 0x0001e2000c101516 */
[----:B------:R-:W-:Y:S01]  /*1e700*/  ISETP.GE.AND P1, PT, R16, UR57, PT ;  /* 0x0000003910007c0c */ /* 0x000fe2000bf26270 */
[----:B------:R-:W0:Y:S01]  /*1e710*/  LDCU UR51, c[0x0][0x398] ;  /* 0x00007300ff3377ac */ /* 0x000e220008000800 */
[----:B----4-:R-:W-:Y:S01]  /*1e720*/  F2FP.BF16.F32.PACK_AB R35, R35, R71 ;  /* 0x000000472323723e */ /* 0x010fe200000010ff */
[----:B-1----:R-:W-:Y:S01]  /*1e730*/  IMAD.WIDE R12, R0, 0x2, R2 ;  /* 0x00000002000c7825 */ /* 0x002fe200078e0202 */
[----:B------:R-:W4:Y:S01]  /*1e740*/  LDL.S16 R71, [R1+0x370] ;  /* 0x0003700001477983 */ /* 0x000f220000100600 */
[----:B------:R-:W-:Y:S02]  /*1e750*/  PRMT R18, R91, 0x7610, R18 ;  /* 0x000076105b127816 */ /* 0x000fe40000000012 */
[----:B-----5:R-:W-:Y:S01]  /*1e760*/  PRMT R17, R70, 0x7610, R17 ;  /* 0x0000761046117816 */ /* 0x020fe20000000011 */
[----:B------:R-:W5:Y:S01]  /*1e770*/  LDL.LU R91, [R1+0x84] ;  /* 0x00008400015b7983 */ /* 0x000f620000300800 */
[----:B0-----:R-:W-:Y:S01]  /*1e780*/  IMAD.WIDE R14, R0, 0x2, R6 ;  /* 0x00000002000e7825 */ /* 0x001fe200078e0206 */
[----:B------:R-:W-:Y:S01]  /*1e790*/  ISETP.LT.AND P5, PT, R74, UR58, !P4 ;  /* 0x0000003a4a007c0c */ /* 0x000fe2000e7a1270 */
[----:B------:R-:W0:Y:S01]  /*1e7a0*/  LDCU UR57, c[0x0][0x398] ;  /* 0x00007300ff3977ac */ /* 0x000e220008000800 */
[----:B------:R-:W5:Y:S01]  /*1e7b0*/  LDL.LU.S16 R70, [R1+0x372] ;  /* 0x0003720001467983 */ /* 0x000f620000300600 */
[----:B------:R-:W-:-:S03]  /*1e7c0*/  VIADD R16, R0, UR30 ;  /* 0x0000001e00107c36 */ /* 0x000fc60008000000 */
[----:B------:R1:W-:Y:S04]  /*1e7d0*/  @P2 STG.E.U16 desc[UR22][R10.64], R18 ;  /* 0x000000120a002986 */ /* 0x0003e8000c101516 */
[----:B------:R-:W5:Y:S01]  /*1e7e0*/  LDL.LU R72, [R1+0x88] ;  /* 0x0000880001487983 */ /* 0x000f620000300800 */
[----:B-1----:R-:W-:Y:S01]  /*1e7f0*/  IMAD.WIDE R10, R0, 0x2, R4 ;  /* 0x00000002000a7825 */ /* 0x002fe200078e0204 */
[----:B--2---:R-:W-:Y:S02]  /*1e800*/  PRMT R18, R90, 0x7610, R18 ;  /* 0x000076105a127816 */ /* 0x004fe40000000012 */
[----:B------:R-:W2:Y:S01]  /*1e810*/  LDL.S16 R90, [R1+0x374] ;  /* 0x00037400015a7983 */ /* 0x000ea20000100600 */
[----:B---3--:R-:W-:-:S03]  /*1e820*/  PRMT R0, R89, 0x7610, R0 ;  /* 0x0000761059007816 */ /* 0x008fc60000000000 */
[----:B------:R-:W3:Y:S01]  /*1e830*/  LDL.LU.S16 R89, [R1+0x376] ;  /* 0x0003760001597983 */ /* 0x000ee20000300600 */
[----:B------:R-:W-:Y:S02]  /*1e840*/  ISETP.LT.AND P6, PT, R73, UR76, !P4 ;  /* 0x0000004c49007c0c */ /* 0x000fe4000e7c1270 */
[----:B------:R-:W-:Y:S01]  /*1e850*/  ISETP.LT.AND P4, PT, R92, UR37, !P4 ;  /* 0x000000255c007c0c */ /* 0x000fe2000e781270 */
[----:B------:R1:W-:Y:S01]  /*1e860*/  @P5 STG.E.U16 desc[UR22][R12.64], R17 ;  /* 0x000000110c005986 */ /* 0x0003e2000c101516 */
[----:B------:R-:W-:Y:S01]  /*1e870*/  ISETP.LT.AND P5, PT, R66, UR50, !P3 ;  /* 0x0000003242007c0c */ /* 0x000fe2000dfa1270 */
[----:B------:R-:W0:Y:S01]  /*1e880*/  LDCU UR50, c[0x0][0x39c] ;  /* 0x00007380ff3277ac */ /* 0x000e220008000800 */
[----:B------:R-:W-:Y:S01]  /*1e890*/  PRMT R19, R35, 0x7632, R19 ;  /* 0x0000763223137816 */ /* 0x000fe20000000013 */
[----:B------:R-:W0:Y:S06]  /*1e8a0*/  LDCU UR37, c[0x0][0x398] ;  /* 0x00007300ff2577ac */ /* 0x000e2c0008000800 */
[----:B------:R0:W-:Y:S01]  /*1e8b0*/  @P6 STG.E.U16 desc[UR22][R14.64], R35 ;  /* 0x000000230e006986 */ /* 0x0001e2000c101516 */
[----:B------:R-:W-:Y:S01]  /*1e8c0*/  ISETP.LT.AND P6, PT, R74, UR63, !P3 ;  /* 0x0000003f4a007c0c */ /* 0x000fe2000dfc1270 */
[----:B-1----:R-:W-:-:S02]  /*1e8d0*/  IMAD.WIDE R12, R16, 0x2, R8 ;  /* 0x00000002100c7825 */ /* 0x002fc400078e0208 */
[----:B------:R1:W-:Y:S01]  /*1e8e0*/  @P4 STG.E.U16 desc[UR22][R10.64], R19 ;  /* 0x000000130a004986 */ /* 0x0003e2000c101516 */
[----:B------:R-:W-:Y:S01]  /*1e8f0*/  ISETP.LT.AND P4, PT, R92, UR56, !P3 ;  /* 0x000000385c007c0c */ /* 0x000fe2000df81270 */
[----:B------:R-:W-:Y:S01]  /*1e900*/  VIADD R17, R65, 0x63 ;  /* 0x0000006341117836 */ /* 0x000fe20000000000 */
[----:B------:R-:W2:Y:S01]  /*1e910*/  LDCU UR56, c[0x0][0x398] ;  /* 0x00007300ff3877ac */ /* 0x000ea20008000800 */
[----:B------:R1:W-:Y:S01]  /*1e920*/  @P5 STG.E.U16 desc[UR22][R12.64], R18 ;  /* 0x000000120c005986 */ /* 0x0003e2000c101516 */
[----:B0-----:R-:W-:Y:S01]  /*1e930*/  IMAD.WIDE R14, R16, 0x2, R2 ;  /* 0x00000002100e7825 */ /* 0x001fe200078e0202 */
[----:B------:R-:W-:Y:S01]  /*1e940*/  ISETP.LT.AND P5, PT, R73, UR9, !P3 ;  /* 0x0000000949007c0c */ /* 0x000fe2000dfa1270 */
[----:B------:R-:W0:Y:S03]  /*1e950*/  LDCU UR9, c[0x0][0x398] ;  /* 0x00007300ff0977ac */ /* 0x000e260008000800 */
[----:B------:R0:W-:Y:S01]  /*1e960*/  @P6 STG.E.U16 desc[UR22][R14.64], R0 ;  /* 0x000000000e006986 */ /* 0x0001e2000c101516 */
[----:B------:R-:W-:-:S02]  /*1e970*/  ISETP.LT.AND P6, PT, R66, UR59, !P0 ;  /* 0x0000003b42007c0c */ /* 0x000fc4000c7c1270 */
[----:B-1----:R-:W-:Y:S01]  /*1e980*/  F2FP.BF16.F32.PACK_AB R19, R36, R75 ;  /* 0x0000004b2413723e */ /* 0x002fe200000010ff */
[C---:B------:R-:W-:Y:S01]  /*1e990*/  IMAD.WIDE R10, R16.reuse, 0x2, R6 ;  /* 0x00000002100a7825 */ /* 0x040fe200078e0206 */
[----:B------:R-:W-:Y:S01]  /*1e9a0*/  ISETP.GE.AND P2, PT, R17, UR24, PT ;  /* 0x0000001811007c0c */ /* 0x000fe2000bf46270 */
[----:B------:R-:W1:Y:S01]  /*1e9b0*/  LDCU UR24, c[0x0][0x398] ;  /* 0x00007300ff1877ac */ /* 0x000e620008000800 */
[----:B------:R-:W-:Y:S01]  /*1e9c0*/  PRMT R20, R19, 0x7632, R20 ;  /* 0x0000763213147816 */ /* 0x000fe20000000014 */
[----:B------:R-:W-:-:S04]  /*1e9d0*/  IMAD.WIDE R12, R16, 0x2, R4 ;  /* 0x00000002100c7825 */ /* 0x000fc800078e0204 */
[----:B0-----:R-:W-:Y:S02]  /*1e9e0*/  VIADD R0, R16, UR30 ;  /* 0x0000001e10007c36 */ /* 0x001fe40008000000 */
[----:B------:R-:W-:Y:S02]  /*1e9f0*/  VIADD R17, R65, 0x64 ;  /* 0x0000006441117836 */ /* 0x000fe40000000000 */
[----:B------:R-:W-:Y:S01]  /*1ea00*/  IMAD.WIDE R14, R0, 0x2, R8 ;  /* 0x00000002000e7825 */ /* 0x000fe200078e0208 */
[----:B------:R0:W-:Y:S02]  /*1ea10*/  @P5 STG.E.U16 desc[UR22][R10.64], R19 ;  /* 0x000000130a005986 */ /* 0x0001e4000c101516 */
[----:B------:R-:W-:Y:S02]  /*1ea20*/  ISETP.GE.AND P3, PT, R17, UR71, PT ;  /* 0x0000004711007c0c */ /* 0x000fe4000bf66270 */
[----:B------:R1:W-:Y:S01]  /*1ea30*/  @P4 STG.E.U16 desc[UR22][R12.64], R20 ;  /* 0x000000140c004986 */ /* 0x0003e2000c101516 */
[----:B----4-:R-:W-:-:S03]  /*1ea40*/  PRMT R18, R71, 0x7610, R18 ;  /* 0x0000761047127816 */ /* 0x010fc60000000012 */
[----:B------:R-:W4:Y:S01]  /*1ea50*/  LDL.LU R71, [R1+0x8c] ;  /* 0x00008c0001477983 */ /* 0x000f220000300800 */
[----:B------:R-:W-:Y:S01]  /*1ea60*/  ISETP.LT.AND P4, PT, R74, UR53, !P0 ;  /* 0x000000354a007c0c */ /* 0x000fe2000c781270 */
[----:B0-----:R-:W-:Y:S01]  /*1ea70*/  IMAD.WIDE R10, R0, 0x2, R2 ;  /* 0x00000002000a7825 */ /* 0x001fe200078e0202 */
[----:B------:R-:W-:Y:S01]  /*1ea80*/  ISETP.LT.AND P5, PT, R73, UR49, !P0 ;  /* 0x0000003149007c0c */ /* 0x000fe2000c7a1270 */
[----:B------:R0:W-:Y:S01]  /*1ea90*/  @P6 STG.E.U16 desc[UR22][R14.64], R18 ;  /* 0x000000120e006986 */ /* 0x0001e2000c101516 */
[----:B------:R-:W-:Y:S01]  /*1eaa0*/  ISETP.LT.AND P6, PT, R92, UR54, !P0 ;  /* 0x000000365c007c0c */ /* 0x000fe2000c7c1270 */
[C---:B-1----:R-:W-:Y:S01]  /*1eab0*/  IMAD.WIDE R12, R0.reuse, 0x2, R6 ;  /* 0x00000002000c7825 */ /* 0x042fe200078e0206 */
[----:B------:R-:W1:Y:S03]  /*1eac0*/  LDCU UR49, c[0x0][0x398] ;  /* 0x00007300ff3177ac */ /* 0x000e660008000800 */
[----:B------:R-:W-:Y:S01]  /*1ead0*/  VIADD R16, R65, 0x65 ;  /* 0x0000006541107836 */ /* 0x000fe20000000000 */
[----:B------:R-:W1:Y:S01]  /*1eae0*/  LDCU UR53, c[0x0][0x398] ;  /* 0x00007300ff3577ac */ /* 0x000e620008000800 */
[----:B0-----:R-:W-:Y:S01]  /*1eaf0*/  IMAD.WIDE R14, R0, 0x2, R4 ;  /* 0x00000002000e7825 */ /* 0x001fe200078e0204 */
[----:B------:R-:W0:Y:S01]  /*1eb00*/  LDCU UR54, c[0x0][0x398] ;  /* 0x00007300ff3677ac */ /* 0x000e220008000800 */
[----:B-----5:R-:W-:-:S02]  /*1eb10*/  F2FP.BF16.F32.PACK_AB R18, R37, R91 ;  /* 0x0000005b2512723e */ /* 0x020fc400000010ff */
[----:B------:R-:W5:Y:S01]  /*1eb20*/  LDL.S16 R91, [R1+0x378] ;  /* 0x00037800015b7983 */ /* 0x000f620000100600 */
[----:B------:R-:W-:-:S03]  /*1eb30*/  PRMT R17, R70, 0x7610, R17 ;  /* 0x0000761046117816 */ /* 0x000fc60000000011 */
[----:B------:R-:W5:Y:S01]  /*1eb40*/  LDL.LU.S16 R70, [R1+0x37a] ;  /* 0x00037a0001467983 */ /* 0x000f620000300600 */
[----:B------:R-:W-:-:S03]  /*1eb50*/  PRMT R19, R18, 0x7632, R19 ;  /* 0x0000763212137816 */ /* 0x000fc60000000013 */
[----:B------:R-:W-:Y:S04]  /*1eb60*/  @P4 STG.E.U16 desc[UR22][R10.64], R17 ;  /* 0x000000110a004986 */ /* 0x000fe8000c101516 */
[----:B------:R2:W-:Y:S04]  /*1eb70*/  @P5 STG.E.U16 desc[UR22][R12.64], R18 ;  /* 0x000000120c005986 */ /* 0x0005e8000c101516 */
[----:B------:R3:W-:Y:S01]  /*1eb80*/  @P6 STG.E.U16 desc[UR22][R14.64], R19 ;  /* 0x000000130e006986 */ /* 0x0007e2000c101516 */
[----:B--2---:R-:W-:-:S03]  /*1eb90*/  PRMT R18, R90, 0x7610, R18 ;  /* 0x000076105a127816 */ /* 0x004fc60000000012 */
        /* <DEDUP_REMOVED lines=9> */
[----:B------:R-:W-:Y:S01]  /*1ec30*/  ISETP.LT.AND P1, PT, R92, UR14, !P1 ;  /* 0x0000000e5c007c0c */ /* 0x000fe2000cf21270 */
[----:B------:R-:W0:Y:S01]  /*1ec40*/  LDCU UR34, c[0x0][0x398] ;  /* 0x00007300ff2277ac */ /* 0x000e220008000800 */
[----:B------:R-:W-:Y:S01]  /*1ec50*/  F2FP.BF16.F32.PACK_AB R20, R38, R72 ;  /* 0x000000482614723e */ /* 0x000fe200000010ff */
[----:B------:R-:W-:Y:S01]  /*1ec60*/  IMAD.WIDE R12, R0, 0x2, R2 ;  /* 0x00000002000c7825 */ /* 0x000fe200078e0202 */
[----:B------:R-:W-:Y:S01]  /*1ec70*/  ISETP.GE.AND P0, PT, R16, UR39, PT ;  /* 0x0000002710007c0c */ /* 0x000fe2000bf06270 */
[----:B------:R-:W0:Y:S01]  /*1ec80*/  LDCU UR39, c[0x0][0x39c] ;  /* 0x00007380ff2777ac */ /* 0x000e220008000800 */
[----:B------:R-:W-:Y:S01]  /*1ec90*/  PRMT R21, R20, 0x7632, R21 ;  /* 0x0000763214157816 */ /* 0x000fe20000000015 */
[C---:B------:R-:W-:Y:S01]  /*1eca0*/  IMAD.WIDE R14, R0.reuse, 0x2, R6 ;  /* 0x00000002000e7825 */ /* 0x040fe200078e0206 */
[----:B------:R5:W-:Y:S01]  /*1ecb0*/  @P6 STG.E.U16 desc[UR22][R10.64], R18 ;  /* 0x000000120a006986 */ /* 0x000be2000c101516 */
[----:B------:R-:W0:Y:S02]  /*1ecc0*/  LDCU UR14, c[0x0][0x398] ;  /* 0x00007300ff0e77ac */ /* 0x000e240008000800 */
[----:B------:R-:W-:Y:S01]  /*1ecd0*/  IMAD.WIDE R16, R0, 0x2, R4 ;  /* 0x0000000200107825 */ /* 0x000fe200078e0204 */
[----:B------:R-:W-:Y:S01]  /*1ece0*/  @P5 STG.E.U16 desc[UR22][R12.64], R19 ;  /* 0x000000130c005986 */ /* 0x000fe2000c101516 */
[----:B------:R-:W0:Y:S03]  /*1ecf0*/  LDCU UR52, c[0x0][0x398] ;  /* 0x00007300ff3477ac */ /* 0x000e260008000800 */
[----:B------:R-:W-:Y:S01]  /*1ed00*/  @P4 STG.E.U16 desc[UR22][R14.64], R20 ;  /* 0x000000140e004986 */ /* 0x000fe2000c101516 */
[----:B------:R-:W-:Y:S01]  /*1ed10*/  ISETP.LT.AND P4, PT, R66, UR45, !P2 ;  /* 0x0000002d42007c0c */ /* 0x000fe2000d781270 */
[----:B------:R-:W-:Y:S01]  /*1ed20*/  VIADD R0, R0, UR30 ;  /* 0x0000001e00007c36 */ /* 0x000fe20008000000 */
[----:B----4-:R-:W-:Y:S01]  /*1ed30*/  F2FP.BF16.F32.PACK_AB R39, R39, R71 ;  /* 0x000000472727723e */ /* 0x010fe200000010ff */
[----:B------:R4:W-:Y:S01]  /*1ed40*/  @P1 STG.E.U16 desc[UR22][R16.64], R21 ;  /* 0x0000001510001986 */ /* 0x0009e2000c101516 */
[----:B-----5:R-:W-:-:S03]  /*1ed50*/  PRMT R18, R91, 0x7610, R18 ;  /* 0x000076105b127816 */ /* 0x020fc60000000012 */
[----:B------:R-:W5:Y:S01]  /*1ed60*/  LDL.S16 R71, [R1+0x380] ;  /* 0x0003800001477983 */ /* 0x000f620000100600 */
[----:B------:R-:W-:Y:S01]  /*1ed70*/  ISETP.LT.AND P5, PT, R74, UR65, !P2 ;  /* 0x000000414a007c0c */ /* 0x000fe2000d7a1270 */
[----:B------:R-:W0:Y:S01]  /*1ed80*/  LDCU UR45, c[0x0][0x398] ;  /* 0x00007300ff2d77ac */ /* 0x000e220008000800 */
[----:B----4-:R-:W-:Y:S01]  /*1ed90*/  PRMT R17, R70, 0x7610, R17 ;  /* 0x0000761046117816 */ /* 0x010fe20000000011 */
[----:B------:R-:W4:Y:S04]  /*1eda0*/  LDL.LU R91, [R1+0x94] ;  /* 0x00009400015b7983 */ /* 0x000f280000300800 */
[----:B------:R-:W4:Y:S01]  /*1edb0*/  LDL.LU.S16 R70, [R1+0x382] ;  /* 0x0003820001467983 */ /* 0x000f220000300600 */
[----:B------:R-:W-:-:S03]  /*1edc0*/  IMAD.WIDE R10, R0, 0x2, R8 ;  /* 0x00000002000a7825 */ /* 0x000fc600078e0208 */
[----:B------:R-:W4:Y:S01]  /*1edd0*/  LDL.LU R72, [R1+0x98] ;  /* 0x0000980001487983 */ /* 0x000f220000300800 */
[----:B------:R-:W-:-:S03]  /*1ede0*/  VIADD R16, R65, 0x66 ;  /* 0x0000006641107836 */ /* 0x000fc60000000000 */
[----:B------:R0:W-:Y:S01]  /*1edf0*/  @P4 STG.E.U16 desc[UR22][R10.64], R18 ;  /* 0x000000120a004986 */ /* 0x0001e2000c101516 */
[----:B------:R-:W-:Y:S01]  /*1ee00*/  IMAD.WIDE R12, R0, 0x2, R2 ;  /* 0x00000002000c7825 */ /* 0x000fe200078e0202 */
[----:B------:R-:W-:Y:S01]  /*1ee10*/  ISETP.GE.AND P1, PT, R16, UR40, PT ;  /* 0x0000002810007c0c */ /* 0x000fe2000bf26270 */
[----:B------:R-:W1:Y:S02]  /*1ee20*/  LDCU UR40, c[0x0][0x398] ;  /* 0x00007300ff2877ac */ /* 0x000e640008000800 */
[----:B------:R-:W-:-:S04]  /*1ee30*/  IMAD.WIDE R14, R0, 0x2, R6 ;  /* 0x00000002000e7825 */ /* 0x000fc800078e0206 */
[C---:B------:R-:W-:Y:S02]  /*1ee40*/  VIADD R16, R0.reuse, UR30 ;  /* 0x0000001e00107c36 */ /* 0x040fe40008000000 */
[----:B0-----:R-:W-:Y:S01]  /*1ee50*/  IMAD.WIDE R10, R0, 0x2, R4 ;  /* 0x00000002000a7825 */ /* 0x001fe200078e0204 */
        /* <DEDUP_REMOVED lines=8> */
[----:B------:R-:W1:Y:S01]  /*1eee0*/  LDCU UR16, c[0x0][0x39c] ;  /* 0x00007380ff1077ac */ /* 0x000e620008000800 */
[----:B------:R-:W-:Y:S01]  /*1eef0*/  PRMT R19, R39, 0x7632, R19 ;  /* 0x0000763227137816 */ /* 0x000fe20000000013 */
[----:B------:R-:W1:Y:S06]  /*1ef00*/  LDCU UR12, c[0x0][0x398] ;  /* 0x00007300ff0c77ac */ /* 0x000e6c0008000800 */
[----:B------:R1:W-:Y:S01]  /*1ef10*/  @P6 STG.E.U16 desc[UR22][R14.64], R39 ;  /* 0x000000270e006986 */ /* 0x0003e2000c101516 */
[----:B------:R-:W-:Y:S01]  /*1ef20*/  ISETP.LT.AND P6, PT, R74, UR46, !P3 ;  /* 0x0000002e4a007c0c */ /* 0x000fe2000dfc1270 */
[----:B0-----:R-:W-:Y:S01]  /*1ef30*/  IMAD.WIDE R12, R16, 0x2, R8 ;  /* 0x00000002100c7825 */ /* 0x001fe200078e0208 */
[----:B------:R-:W0:Y:S01]  /*1ef40*/  LDCU UR46, c[0x0][0x398] ;  /* 0x00007300ff2e77ac */ /* 0x000e220008000800 */
[----:B------:R0:W-:Y:S01]  /*1ef50*/  @P4 STG.E.U16 desc[UR22][R10.64], R19 ;  /* 0x000000130a004986 */ /* 0x0001e2000c101516 */
[----:B------:R-:W-:Y:S01]  /*1ef60*/  ISETP.LT.AND P4, PT, R92, UR26, !P3 ;  /* 0x0000001a5c007c0c */ /* 0x000fe2000df81270 */
[----:B------:R-:W-:Y:S01]  /*1ef70*/  VIADD R17, R65, 0x67 ;  /* 0x0000006741117836 */ /* 0x000fe20000000000 */
[----:B------:R-:W2:Y:S01]  /*1ef80*/  LDCU UR26, c[0x0][0x398] ;  /* 0x00007300ff1a77ac */ /* 0x000ea20008000800 */
[----:B------:R0:W-:Y:S01]  /*1ef90*/  @P5 STG.E.U16 desc[UR22][R12.64], R18 ;  /* 0x000000120c005986 */ /* 0x0001e2000c101516 */
[----:B-1----:R-:W-:Y:S01]  /*1efa0*/  IMAD.WIDE R14, R16, 0x2, R2 ;  /* 0x00000002100e7825 */ /* 0x002fe200078e0202 */
[----:B------:R-:W-:-:S04]  /*1efb0*/  ISETP.LT.AND P5, PT, R73, UR74, !P3 ;  /* 0x0000004a49007c0c */ /* 0x000fc8000dfa1270 */
[----:B------:R1:W-:Y:S01]  /*1efc0*/  @P6 STG.E.U16 desc[UR22][R14.64], R0 ;  /* 0x000000000e006986 */ /* 0x0003e2000c101516 */
[----:B------:R-:W-:Y:S02]  /*1efd0*/  ISETP.LT.AND P6, PT, R66, UR35, !P0 ;  /* 0x0000002342007c0c */ /* 0x000fe4000c7c1270 */
[----:B0-----:R-:W-:Y:S01]  /*1efe0*/  F2FP.BF16.F32.PACK_AB R19, R40, R75 ;  /* 0x0000004b2813723e */ /* 0x001fe200000010ff */
[C---:B------:R-:W-:Y:S01]  /*1eff0*/  IMAD.WIDE R10, R16.reuse, 0x2, R6 ;  /* 0x00000002100a7825 */ /* 0x040fe200078e0206 */
[----:B------:R-:W-:Y:S01]  /*1f000*/  ISETP.GE.AND P2, PT, R17, UR72, PT ;  /* 0x0000004811007c0c */ /* 0x000fe2000bf46270 */
[----:B------:R-:W0:Y:S01]  /*1f010*/  LDCU UR35, c[0x0][0x398] ;  /* 0x00007300ff2377ac */ /* 0x000e220008000800 */
[----:B------:R-:W-:Y:S01]  /*1f020*/  PRMT R20, R19, 0x7632, R20 ;  /* 0x0000763213147816 */ /* 0x000fe20000000014 */
[----:B------:R-:W-:-:S04]  /*1f030*/  IMAD.WIDE R12, R16, 0x2, R4 ;  /* 0x00000002100c7825 */ /* 0x000fc800078e0204 */
[----:B-1----:R-:W-:Y:S02]  /*1f040*/  VIADD R0, R16, UR30 ;  /* 0x0000001e10007c36 */ /* 0x002fe40008000000 */
[----:B------:R-:W-:Y:S02]  /*1f050*/  VIADD R17, R65, 0x68 ;  /* 0x0000006841117836 */ /* 0x000fe40000000000 */
[----:B------:R-:W-:Y:S01]  /*1f060*/  IMAD.WIDE R14, R0, 0x2, R8 ;  /* 0x00000002000e7825 */ /* 0x000fe200078e0208 */
[----:B------:R1:W-:Y:S02]  /*1f070*/  @P5 STG.E.U16 desc[UR22][R10.64], R19 ;  /* 0x000000130a005986 */ /* 0x0003e4000c101516 */
[----:B------:R-:W-:Y:S02]  /*1f080*/  ISETP.GE.AND P3, PT, R17, UR33, PT ;  /* 0x0000002111007c0c */ /* 0x000fe4000bf66270 */
[----:B-----5:R-:W-:Y:S01]  /*1f090*/  PRMT R18, R71, 0x7610, R18 ;  /* 0x0000761047127816 */ /* 0x020fe20000000012 */
[----:B------:R-:W-:Y:S01]  /*1f0a0*/  @P4 STG.E.U16 desc[UR22][R12.64], R20 ;  /* 0x000000140c004986 */ /* 0x000fe2000c101516 */
[----:B------:R-:W-:Y:S01]  /*1f0b0*/  ISETP.LT.AND P4, PT, R74, UR41, !P0 ;  /* 0x000000294a007c0c */ /* 0x000fe2000c781270 */
[----:B-1----:R-:W-:Y:S01]  /*1f0c0*/  IMAD.WIDE R10, R0, 0x2, R2 ;  /* 0x00000002000a7825 */ /* 0x002fe200078e0202 */
[----:B------:R-:W-:Y:S01]  /*1f0d0*/  ISETP.LT.AND P5, PT, R73, UR66, !P0 ;  /* 0x0000004249007c0c */ /* 0x000fe2000c7a1270 */
[----:B------:R1:W-:Y:S01]  /*1f0e0*/  @P6 STG.E.U16 desc[UR22][R14.64], R18 ;  /* 0x000000120e006986 */ /* 0x0003e2000c101516 */
[----:B------:R-:W5:Y:S01]  /*1f0f0*/  LDCU UR33, c[0x0][0x398] ;  /* 0x00007300ff2177ac */ /* 0x000f620008000800 */
[----:B----4-:R-:W-:-:S02]  /*1f100*/  PRMT R17, R70, 0x7610, R17 ;  /* 0x0000761046117816 */ /* 0x010fc40000000011 */
[----:B------:R-:W4:Y:S01]  /*1f110*/  LDL.LU R71, [R1+0x9c] ;  /* 0x00009c0001477983 */ /* 0x000f220000300800 */
[----:B------:R-:W-:Y:S01]  /*1f120*/  ISETP.LT.AND P6, PT, R92, UR55, !P0 ;  /* 0x000000375c007c0c */ /* 0x000fe2000c7c1270 */
[----:B------:R-:W-:Y:S01]  /*1f130*/  VIADD R16, R65, 0x69 ;  /* 0x0000006941107836 */ /* 0x000fe20000000000 */
[----:B------:R-:W0:Y:S01]  /*1f140*/  LDCU UR41, c[0x0][0x39c] ;  /* 0x00007380ff2977ac */ /* 0x000e220008000800 */
[----:B-1----:R-:W-:Y:S01]  /*1f150*/  F2FP.BF16.F32.PACK_AB R18, R41, R91 ;  /* 0x0000005b2912723e */ /* 0x002fe200000010ff */
[----:B------:R-:W-:Y:S01]  /*1f160*/  IMAD.WIDE R12, R0, 0x2, R6 ;  /* 0x00000002000c7825 */ /* 0x000fe200078e0206 */
[----:B------:R-:W5:Y:S01]  /*1f170*/  LDL.S16 R91, [R1+0x388] ;  /* 0x00038800015b7983 */ /* 0x000f620000100600 */
[----:B------:R-:W-:Y:S01]  /*1f180*/  F2FP.BF16.F32.PACK_AB R20, R42, R72 ;  /* 0x000000482a14723e */ /* 0x000fe200000010ff */
[----:B------:R-:W1:Y:S02]  /*1f190*/  LDCU UR55, c[0x0][0x39c] ;  /* 0x00007380ff3777ac */ /* 0x000e640008000800 */
[----:B------:R-:W5:Y:S01]  /*1f1a0*/  LDL.LU.S16 R70, [R1+0x38a] ;  /* 0x00038a0001467983 */ /* 0x000f620000300600 */
[----:B------:R-:W-:Y:S01]  /*1f1b0*/  PRMT R19, R18, 0x7632, R19 ;  /* 0x0000763212137816 */ /* 0x000fe20000000013 */
[----:B------:R-:W-:-:S02]  /*1f1c0*/  IMAD.WIDE R14, R0, 0x2, R4 ;  /* 0x00000002000e7825 */ /* 0x000fc400078e0204 */
[----:B------:R-:W-:Y:S04]  /*1f1d0*/  @P4 STG.E.U16 desc[UR22][R10.64], R17 ;  /* 0x000000110a004986 */ /* 0x000fe8000c101516 */
[----:B------:R2:W-:Y:S04]  /*1f1e0*/  @P5 STG.E.U16 desc[UR22][R12.64], R18 ;  /* 0x000000120c005986 */ /* 0x0005e8000c101516 */
[----:B------:R3:W-:Y:S01]  /*1f1f0*/  @P6 STG.E.U16 desc[UR22][R14.64], R19 ;  /* 0x000000130e006986 */ /* 0x0007e2000c101516 */
[----:B--2---:R-:W-:-:S03]  /*1f200*/  PRMT R18, R90, 0x7610, R18 ;  /* 0x000076105a127816 */ /* 0x004fc60000000012 */
[----:B------:R-:W2:Y:S01]  /*1f210*/  LDL.S16 R90, [R1+0x38c] ;  /* 0x00038c00015a7983 */ /* 0x000ea20000100600 */
[----:B---3--:R-:W-:-:S03]  /*1f220*/  PRMT R19, R89, 0x7610, R19 ;  /* 0x0000761059137816 */ /* 0x008fc60000000013 */
[----:B------:R-:W3:Y:S01]  /*1f230*/  LDL.LU.S16 R89, [R1+0x38e] ;  /* 0x00038e0001597983 */ /* 0x000ee20000300600 */
[----:B------:R-:W-:Y:S02]  /*1f240*/  ISETP.LT.AND P6, PT, R66, UR64, !P1 ;  /* 0x0000004042007c0c */ /* 0x000fe4000cfc1270 */
[----:B------:R-:W-:Y:S01]  /*1f250*/  ISETP.LT.AND P5, PT, R74, UR60, !P1 ;  /* 0x0000003c4a007c0c */ /* 0x000fe2000cfa1270 */
[----:B------:R-:W-:Y:S01]  /*1f260*/  VIADD R0, R0, UR30 ;  /* 0x0000001e00007c36 */ /* 0x000fe20008000000 */
[----:B------:R-:W-:Y:S01]  /*1f270*/  ISETP.LT.AND P4, PT, R73, UR68, !P1 ;  /* 0x0000004449007c0c */ /* 0x000fe2000cf81270 */
[----:B------:R-:W3:Y:S01]  /*1f280*/  LDL.LU R75, [R1+0xa0] ;  /* 0x0000a000014b7983 */ /* 0x000ee20000300800 */
[----:B------:R-:W-:Y:S01]  /*1f290*/  ISETP.LT.AND P1, PT, R92, UR73, !P1 ;  /* 0x000000495c007c0c */ /* 0x000fe2000cf21270 */
[----:B------:R-:W-:Y:S01]  /*1f2a0*/  IMAD.WIDE R10, R0, 0x2, R8 ;  /* 0x00000002000a7825 */ /* 0x000fe200078e0208 */
[----:B------:R-:W-:Y:S01]  /*1f2b0*/  ISETP.GE.AND P0, PT, R16, UR20, PT ;  /* 0x0000001410007c0c */ /* 0x000fe2000bf06270 */
[----:B------:R-:W0:Y:S02]  /*1f2c0*/  LDCU UR20, c[0x0][0x398] ;  /* 0x00007300ff1477ac */ /* 0x000e240008000800 */
[----:B------:R-:W-:Y:S01]  /*1f2d0*/  IMAD.WIDE R12, R0, 0x2, R2 ;  /* 0x00000002000c7825 */ /* 0x000fe200078e0202 */
[----:B------:R-:W-:-:S03]  /*1f2e0*/  PRMT R21, R20, 0x7632, R21 ;  /* 0x0000763214157816 */ /* 0x000fc60000000015 */
[C---:B------:R-:W-:Y:S01]  /*1f2f0*/  IMAD.WIDE R14, R0.reuse, 0x2, R6 ;  /* 0x00000002000e7825 */ /* 0x040fe200078e0206 */
[----:B------:R0:W-:Y:S03]  /*1f300*/  @P6 STG.E.U16 desc[UR22][R10.64], R18 ;  /* 0x000000120a006986 */ /* 0x0001e6000c101516 */
[----:B------:R-:W-:Y:S01]  /*1f310*/  IMAD.WIDE R16, R0, 0x2, R4 ;  /* 0x0000000200107825 */ /* 0x000fe200078e0204 */
[----:B------:R-:W-:Y:S04]  /*1f320*/  @P5 STG.E.U16 desc[UR22][R12.64], R19 ;  /* 0x000000130c005986 */ /* 0x000fe8000c101516 */
[----:B------:R-:W-:Y:S01]  /*1f330*/  @P4 STG.E.U16 desc[UR22][R14.64], R20 ;  /* 0x000000140e004986 */ /* 0x000fe2000c101516 */
[----:B------:R-:W-:-:S03]  /*1f340*/  ISETP.LT.AND P4, PT, R66, UR67, !P2 ;  /* 0x0000004342007c0c */ /* 0x000fc6000d781270 */
[----:B------:R1:W-:Y:S01]  /*1f350*/  @P1 STG.E.U16 desc[UR22][R16.64], R21 ;  /* 0x0000001510001986 */ /* 0x0003e2000c101516 */
[----:B------:R-:W-:-:S04]  /*1f360*/  VIADD R0, R0, UR30 ;  /* 0x0000001e00007c36 */ /* 0x000fc80008000000 */
[----:B0-----:R-:W-:-:S04]  /*1f370*/  IMAD.WIDE R10, R0, 0x2, R8 ;  /* 0x00000002000a7825 */ /* 0x001fc800078e0208 */
[----:B-1----:R-:W-:Y:S02]  /*1f380*/  VIADD R16, R65, 0x6a ;  /* 0x0000006a41107836 */ /* 0x002fe40000000000 */
[----:B------:R-:W-:-:S03]  /*1f390*/  IMAD.WIDE R12, R0, 0x2, R2 ;  /* 0x00000002000c7825 */ /* 0x000fc600078e0202 */
[----:B------:R-:W-:Y:S01]  /*1f3a0*/  ISETP.GE.AND P1, PT, R16, UR43, PT ;  /* 0x0000002b10007c0c */ /* 0x000fe2000bf26270 */
[----:B------:R-:W-:Y:S01]  /*1f3b0*/  IMAD.WIDE R14, R0, 0x2, R6 ;  /* 0x00000002000e7825 */ /* 0x000fe200078e0206 */
[----:B----4-:R-:W-:Y:S02]  /*1f3c0*/  F2FP.BF16.F32.PACK_AB R43, R43, R71 ;  /* 0x000000472b2b723e */ /* 0x010fe400000010ff */
[----:B-----5:R-:W-:Y:S01]  /*1f3d0*/  PRMT R18, R91, 0x7610, R18 ;  /* 0x000076105b127816 */ /* 0x020fe20000000012 */
[----:B------:R-:W4:Y:S01]  /*1f3e0*/  LDL.S16 R71, [R1+0x390] ;  /* 0x0003900001477983 */ /* 0x000f220000100600 */
[----:B------:R-:W-:-:S03]  /*1f3f0*/  PRMT R17, R70, 0x7610, R17 ;  /* 0x0000761046117816 */ /* 0x000fc60000000011 */
[----:B------:R-:W5:Y:S01]  /*1f400*/  LDL.LU R91, [R1+0xa4] ;  /* 0x0000a400015b7983 */ /* 0x000f620000300800 */
[----:B------:R-:W-:Y:S01]  /*1f410*/  VIADD R16, R0, UR30 ;  /* 0x0000001e00107c36 */ /* 0x000fe20008000000 */
[----:B------:R-:W-:Y:S01]  /*1f420*/  ISETP.LT.AND P5, PT, R74, UR6, !P2 ;  /* 0x000000064a007c0c */ /* 0x000fe2000d7a1270 */
[----:B------:R-:W0:Y:S01]  /*1f430*/  LDCU UR6, c[0x0][0x398] ;  /* 0x00007300ff0677ac */ /* 0x000e220008000800 */
[----:B------:R-:W5:Y:S01]  /*1f440*/  LDL.LU.S16 R70, [R1+0x392] ;  /* 0x0003920001467983 */ /* 0x000f620000300600 */
[----:B------:R-:W-:Y:S02]  /*1f450*/  ISETP.LT.AND P6, PT, R73, UR4, !P2 ;  /* 0x0000000449007c0c */ /* 0x000fe4000d7c1270 */
[----:B------:R-:W-:Y:S01]  /*1f460*/  PRMT R19, R43, 0x7632, R19 ;  /* 0x000076322b137816 */ /* 0x000fe20000000013 */
[----:B------:R2:W-:Y:S01]  /*1f470*/  @P4 STG.E.U16 desc[UR22][R10.64], R18 ;  /* 0x000000120a004986 */ /* 0x0005e2000c101516 */
[----:B------:R-:W1:Y:S03]  /*1f480*/  LDCU UR4, c[0x0][0x398] ;  /* 0x00007300ff0477ac */ /* 0x000e660008000800 */
[----:B------:R-:W5:Y:S01]  /*1f490*/  LDL.LU R72, [R1+0xa8] ;  /* 0x0000a80001487983 */ /* 0x000f620000300800 */
[----:B------:R-:W0:Y:S01]  /*1f4a0*/  LDCU UR43, c[0x0][0x398] ;  /* 0x00007300ff2b77ac */ /* 0x000e220008000800 */
[----:B--2---:R-:W-:Y:S01]  /*1f4b0*/  PRMT R18, R90, 0x7610, R18 ;  /* 0x000076105a127816 */ /* 0x004fe20000000012 */
[----:B------:R-:W-:Y:S01]  /*1f4c0*/  IMAD.WIDE R10, R0, 0x2, R4 ;  /* 0x00000002000a7825 */ /* 0x000fe200078e0204 */
[----:B------:R-:W2:Y:S01]  /*1f4d0*/  LDL.S16 R90, [R1+0x394] ;  /* 0x00039400015a7983 */ /* 0x000ea20000100600 */
[----:B---3--:R-:W-:-:S03]  /*1f4e0*/  PRMT R0, R89, 0x7610, R0 ;  /* 0x0000761059007816 */ /* 0x008fc60000000000 */
[----:B------:R-:W3:Y:S01]  /*1f4f0*/  LDL.LU.S16 R89, [R1+0x396] ;  /* 0x0003960001597983 */ /* 0x000ee20000300600 */
[----:B------:R-:W-:Y:S01]  /*1f500*/  ISETP.LT.AND P4, PT, R92, UR31, !P2 ;  /* 0x0000001f5c007c0c */ /* 0x000fe2000d781270 */
[----:B------:R-:W0:Y:S02]  /*1f510*/  LDCU UR31, c[0x0][0x398] ;  /* 0x00007300ff1f77ac */ /* 0x000e240008000800 */
[----:B------:R1:W-:Y:S01]  /*1f520*/  @P5 STG.E.U16 desc[UR22][R12.64], R17 ;  /* 0x000000110c005986 */ /* 0x0003e2000c101516 */
[----:B------:R-:W-:-:S03]  /*1f530*/  ISETP.LT.AND P5, PT, R66, UR44, !P3 ;  /* 0x0000002c42007c0c */ /* 0x000fc6000dfa1270 */
[----:B------:R0:W-:Y:S01]  /*1f540*/  @P6 STG.E.U16 desc[UR22][R14.64], R43 ;  /* 0x0000002b0e006986 */ /* 0x0001e2000c101516 */
[----:B------:R-:W-:Y:S01]  /*1f550*/  ISETP.LT.AND P6, PT, R74, UR69, !P3 ;  /* 0x000000454a007c0c */ /* 0x000fe2000dfc1270 */
[----:B-1----:R-:W-:Y:S02]  /*1f560*/  VIADD R17, R65, 0x6b ;  /* 0x0000006b41117836 */ /* 0x002fe40000000000 */
[----:B------:R-:W-:-:S03]  /*1f570*/  IMAD.WIDE R12, R16, 0x2, R8 ;  /* 0x00000002100c7825 */ /* 0x000fc600078e0208 */
[----:B------:R-:W-:Y:S01]  /*1f580*/  ISETP.GE.AND P2, PT, R17, UR36, PT ;  /* 0x0000002411007c0c */ /* 0x000fe2000bf46270 */
[----:B0-----:R-:W-:Y:S01]  /*1f590*/  IMAD.WIDE R14, R16, 0x2, R2 ;  /* 0x00000002100e7825 */ /* 0x001fe200078e0202 */
[----:B------:R0:W-:Y:S03]  /*1f5a0*/  @P4 STG.E.U16 desc[UR22][R10.64], R19 ;  /* 0x000000130a004986 */ /* 0x0001e6000c101516 */
[----:B------:R-:W-:Y:S01]  /*1f5b0*/  VIADD R17, R65, 0x6c ;  /* 0x0000006c41117836 */ /* 0x000fe20000000000 */
[----:B------:R1:W-:Y:S01]  /*1f5c0*/  @P5 STG.E.U16 desc[UR22][R12.64], R18 ;  /* 0x000000120c005986 */ /* 0x0003e2000c101516 */
[----:B------:R-:W-:Y:S01]  /*1f5d0*/  ISETP.LT.AND P5, PT, R73, UR48, !P3 ;  /* 0x0000003049007c0c */ /* 0x000fe2000dfa1270 */
[----:B------:R-:W2:Y:S01]  /*1f5e0*/  LDCU UR36, c[0x0][0x398] ;  /* 0x00007300ff2477ac */ /* 0x000ea20008000800 */
[----:B------:R-:W-:Y:S01]  /*1f5f0*/  ISETP.LT.AND P4, PT, R92, UR10, !P3 ;  /* 0x0000000a5c007c0c */ /* 0x000fe2000df81270 */
[----:B------:R1:W-:Y:S01]  /*1f600*/  @P6 STG.E.U16 desc[UR22][R14.64], R0 ;  /* 0x000000000e006986 */ /* 0x0003e2000c101516 */
[----:B------:R-:W-:Y:S01]  /*1f610*/  ISETP.GE.AND P3, PT, R17, UR50, PT ;  /* 0x0000003211007c0c */ /* 0x000fe2000bf66270 */
[----:B------:R-:W2:Y:S01]  /*1f620*/  LDCU UR10, c[0x0][0x39c] ;  /* 0x00007380ff0a77ac */ /* 0x000ea20008000800 */
[----:B------:R-:W-:-:S02]  /*1f630*/  ISETP.LT.AND P6, PT, R66, UR75, !P0 ;  /* 0x0000004b42007c0c */ /* 0x000fc4000c7c1270 */
[----:B------:R-:W-:Y:S01]  /*1f640*/  F2FP.BF16.F32.PACK_AB R44, R44, R75 ;  /* 0x0000004b2c2c723e */ /* 0x000fe200000010ff */
[----:B0-----:R-:W-:-:S03]  /*1f650*/  IMAD.WIDE R10, R16, 0x2, R6 ;  /* 0x00000002100a7825 */ /* 0x001fc600078e0206 */
[----:B-1----:R-:W-:Y:S01]  /*1f660*/  PRMT R18, R44, 0x7632, R18 ;  /* 0x000076322c127816 */ /* 0x002fe20000000012 */
[C---:B------:R-:W-:Y:S02]  /*1f670*/  VIADD R0, R16.reuse, UR30 ;  /* 0x0000001e10007c36 */ /* 0x040fe40008000000 */
[----:B------:R-:W-:Y:S01]  /*1f680*/  IMAD.WIDE R12, R16, 0x2, R4 ;  /* 0x00000002100c7825 */ /* 0x000fe200078e0204 */
[----:B------:R0:W-:Y:S03]  /*1f690*/  @P5 STG.E.U16 desc[UR22][R10.64], R44 ;  /* 0x0000002c0a005986 */ /* 0x0001e6000c101516 */
[C---:B------:R-:W-:Y:S01]  /*1f6a0*/  IMAD.WIDE R14, R0.reuse, 0x2, R8 ;  /* 0x00000002000e7825 */ /* 0x040fe200078e0208 */
[----:B------:R1:W-:Y:S03]  /*1f6b0*/  @P4 STG.E.U16 desc[UR22][R12.64], R18 ;  /* 0x000000120c004986 */ /* 0x0003e6000c101516 */
[----:B------:R-:W-:-:S02]  /*1f6c0*/  VIADD R19, R0, UR30 ;  /* 0x0000001e00137c36 */ /* 0x000fc40008000000 */
[----:B0-----:R-:W-:-:S04]  /*1f6d0*/  IMAD.WIDE R10, R0, 0x2, R2 ;  /* 0x00000002000a7825 */ /* 0x001fc800078e0202 */
[----:B-1----:R-:W-:Y:S01]  /*1f6e0*/  IMAD.WIDE R12, R0, 0x2, R6 ;  /* 0x00000002000c7825 */ /* 0x002fe200078e0206 */
[----:B----4-:R-:W-:Y:S02]  /*1f6f0*/  PRMT R20, R71, 0x7610, R20 ;  /* 0x0000761047147816 */ /* 0x010fe40000000014 */
[----:B------:R-:W4:Y:S01]  /*1f700*/  LDL.LU R71, [R1+0xac] ;  /* 0x0000ac0001477983 */ /* 0x000f220000300800 */
[----:B-----5:R-:W-:-:S03]  /*1f710*/  F2FP.BF16.F32.PACK_AB R45, R45, R91 ;  /* 0x0000005b2d2d723e */ /* 0x020fc600000010ff */
[----:B------:R-:W5:Y:S01]  /*1f720*/  LDL.S16 R91, [R1+0x398] ;  /* 0x00039800015b7983 */ /* 0x000f620000100600 */
[----:B------:R-:W-:-:S03]  /*1f730*/  PRMT R17, R70, 0x7610, R17 ;  /* 0x0000761046117816 */ /* 0x000fc60000000011 */
[----:B------:R-:W5:Y:S04]  /*1f740*/  LDL.LU.S16 R70, [R1+0x39a] ;  /* 0x00039a0001467983 */ /* 0x000f680000300600 */
[----:B------:R0:W-:Y:S02]  /*1f750*/  @P6 STG.E.U16 desc[UR22][R14.64], R20 ;  /* 0x000000140e006986 */ /* 0x0001e4000c101516 */
[----:B0-----:R-:W-:Y:S01]  /*1f760*/  IMAD.WIDE R14, R0, 0x2, R4 ;  /* 0x00000002000e7825 */ /* 0x001fe200078e0204 */
[----:B--2---:R-:W-:Y:S02]  /*1f770*/  PRMT R0, R90, 0x7610, R0 ;  /* 0x000076105a007816 */ /* 0x004fe40000000000 */
[----:B------:R-:W2:Y:S01]  /*1f780*/  LDL.S16 R90, [R1+0x39c] ;  /* 0x00039c00015a7983 */ /* 0x000ea20000100600 */
[----:B---3--:R-:W-:-:S03]  /*1f790*/  PRMT R20, R89, 0x7610, R20 ;  /* 0x0000761059147816 */ /* 0x008fc60000000014 */
[----:B------:R-:W3:Y:S01]  /*1f7a0*/  LDL.LU.S16 R89, [R1+0x39e] ;  /* 0x00039e0001597983 */ /* 0x000ee20000300600 */
[----:B------:R-:W-:Y:S02]  /*1f7b0*/  ISETP.LT.AND P4, PT, R74, UR61, !P0 ;  /* 0x0000003d4a007c0c */ /* 0x000fe4000c781270 */
[----:B------:R-:W-:Y:S01]  /*1f7c0*/  ISETP.LT.AND P5, PT, R73, UR28, !P0 ;  /* 0x0000001c49007c0c */ /* 0x000fe2000c7a1270 */
[----:B------:R-:W-:Y:S01]  /*1f7d0*/  VIADD R16, R65, 0x6d ;  /* 0x0000006d41107836 */ /* 0x000fe20000000000 */
[----:B------:R-:W-:Y:S01]  /*1f7e0*/  ISETP.LT.AND P6, PT, R92, UR42, !P0 ;  /* 0x0000002a5c007c0c */ /* 0x000fe2000c7c1270 */
[----:B------:R-:W3:Y:S01]  /*1f7f0*/  LDL.LU R75, [R1+0xb0] ;  /* 0x0000b000014b7983 */ /* 0x000ee20000300800 */
[----:B------:R-:W-:Y:S01]  /*1f800*/  PRMT R18, R45, 0x7632, R18 ;  /* 0x000076322d127816 */ /* 0x000fe20000000012 */
[----:B------:R-:W0:Y:S06]  /*1f810*/  LDCU UR28, c[0x0][0x398] ;  /* 0x00007300ff1c77ac */ /* 0x000e2c0008000800 */
[----:B------:R1:W-:Y:S01]  /*1f820*/  @P4 STG.E.U16 desc[UR22][R10.64], R17 ;  /* 0x000000110a004986 */ /* 0x0003e2000c101516 */
[----:B------:R-:W-:Y:S01]  /*1f830*/  F2FP.BF16.F32.PACK_AB R46, R46, R72 ;  /* 0x000000482e2e723e */ /* 0x000fe200000010ff */
[----:B------:R-:W0:Y:S02]  /*1f840*/  LDCU UR42, c[0x0][0x398] ;  /* 0x00007300ff2a77ac */ /* 0x000e240008000800 */
[----:B------:R0:W-:Y:S01]  /*1f850*/  @P5 STG.E.U16 desc[UR22][R12.64], R45 ;  /* 0x0000002d0c005986 */ /* 0x0001e2000c101516 */
[----:B------:R-:W-:Y:S01]  /*1f860*/  ISETP.LT.AND P5, PT, R74, UR38, !P1 ;  /* 0x000000264a007c0c */ /* 0x000fe2000cfa1270 */
[----:B------:R-:W2:Y:S02]  /*1f870*/  LDCU UR38, c[0x0][0x398] ;  /* 0x00007300ff2677ac */ /* 0x000ea40008000800 */
[----:B------:R0:W-:Y:S01]  /*1f880*/  @P6 STG.E.U16 desc[UR22][R14.64], R18 ;  /* 0x000000120e006986 */ /* 0x0001e2000c101516 */
[----:B------:R-:W-:Y:S01]  /*1f890*/  ISETP.LT.AND P6, PT, R66, UR18, !P1 ;  /* 0x0000001242007c0c */ /* 0x000fe2000cfc1270 */
[----:B------:R-:W2:Y:S01]  /*1f8a0*/  LDCU UR18, c[0x0][0x39c] ;  /* 0x00007380ff1277ac */ /* 0x000ea20008000800 */
[----:B------:R-:W-:-:S02]  /*1f8b0*/  ISETP.LT.AND P4, PT, R73, UR47, !P1 ;  /* 0x0000002f49007c0c */ /* 0x000fc4000cf81270 */
[----:B------:R-:W-:Y:S01]  /*1f8c0*/  ISETP.LT.AND P1, PT, R92, UR32, !P1 ;  /* 0x000000205c007c0c */ /* 0x000fe2000cf21270 */
[C---:B-1----:R-:W-:Y:S01]  /*1f8d0*/  IMAD.WIDE R10, R19.reuse, 0x2, R8 ;  /* 0x00000002130a7825 */ /* 0x042fe200078e0208 */
[----:B------:R-:W-:Y:S01]  /*1f8e0*/  ISETP.GE.AND P0, PT, R16, UR39, PT ;  /* 0x0000002710007c0c */ /* 0x000fe2000bf06270 */
[----:B------:R-:W1:Y:S02]  /*1f8f0*/  LDCU UR39, c[0x0][0x398] ;  /* 0x00007300ff2777ac */ /* 0x000e640008000800 */
[C---:B0-----:R-:W-:Y:S01]  /*1f900*/  IMAD.WIDE R12, R19.reuse, 0x2, R2 ;  /* 0x00000002130c7825 */ /* 0x041fe200078e0202 */
[----:B------:R-:W-:Y:S01]  /*1f910*/  PRMT R18, R46, 0x7632, R18 ;  /* 0x000076322e127816 */ /* 0x000fe20000000012 */
[----:B------:R-:W0:Y:S02]  /*1f920*/  LDCU UR32, c[0x0][0x398] ;  /* 0x00007300ff2077ac */ /* 0x000e240008000800 */
[C---:B------:R-:W-:Y:S01]  /*1f930*/  IMAD.WIDE R14, R19.reuse, 0x2, R6 ;  /* 0x00000002130e7825 */ /* 0x040fe200078e0206 */
[----:B------:R0:W-:Y:S03]  /*1f940*/  @P6 STG.E.U16 desc[UR22][R10.64], R0 ;  /* 0x000000000a006986 */ /* 0x0001e6000c101516 */
[C---:B------:R-:W-:Y:S01]  /*1f950*/  IMAD.WIDE R16, R19.reuse, 0x2, R4 ;  /* 0x0000000213107825 */ /* 0x040fe200078e0204 */
[----:B------:R0:W-:Y:S04]  /*1f960*/  @P5 STG.E.U16 desc[UR22][R12.64], R20 ;  /* 0x000000140c005986 */ /* 0x0001e8000c101516 */
[----:B------:R1:W-:Y:S04]  /*1f970*/  @P4 STG.E.U16 desc[UR22][R14.64], R46 ;  /* 0x0000002e0e004986 */ /* 0x0003e8000c101516 */
[----:B------:R5:W-:Y:S01]  /*1f980*/  @P1 STG.E.U16 desc[UR22][R16.64], R18 ;  /* 0x0000001210001986 */ /* 0x000be2000c101516 */
[----:B------:R-:W-:Y:S01]  /*1f990*/  ISETP.LT.AND P4, PT, R66, UR51, !P2 ;  /* 0x0000003342007c0c */ /* 0x000fe2000d781270 */
[----:B------:R-:W-:-:S04]  /*1f9a0*/  VIADD R19, R19, UR30 ;  /* 0x0000001e13137c36 */ /* 0x000fc80008000000 */
[----:B0-----:R-:W-:-:S04]  /*1f9b0*/  IMAD.WIDE R10, R19, 0x2, R8 ;  /* 0x00000002130a7825 */ /* 0x001fc800078e0208 */
[----:B------:R-:W-:-:S04]  /*1f9c0*/  IMAD.WIDE R12, R19, 0x2, R2 ;  /* 0x00000002130c7825 */ /* 0x000fc800078e0202 */
[----:B-1----:R-:W-:-:S04]  /*1f9d0*/  IMAD.WIDE R14, R19, 0x2, R6 ;  /* 0x00000002130e7825 */ /* 0x002fc800078e0206 */
[----:B------:R-:W-:Y:S01]  /*1f9e0*/  VIADD R21, R19, UR30 ;  /* 0x0000001e13157c36 */ /* 0x000fe20008000000 */
[----:B----4-:R-:W-:Y:S02]  /*1f9f0*/  F2FP.BF16.F32.PACK_AB R47, R47, R71 ;  /* 0x000000472f2f723e */ /* 0x010fe400000010ff */
[----:B------:R-:W4:Y:S01]  /*1fa00*/  LDL.S16 R71, [R1+0x3b4] ;  /* 0x0003b40001477983 */ /* 0x000f220000100600 */
[----:B-----5:R-:W-:-:S03]  /*1fa10*/  PRMT R17, R91, 0x7610, R17 ;  /* 0x000076105b117816 */ /* 0x020fc60000000011 */
[----:B------:R-:W5:Y:S01]  /*1fa20*/  LDL.LU R91, [R1+0xb4] ;  /* 0x0000b400015b7983 */ /* 0x000f620000300800 */
[----:B------:R-:W-:-:S03]  /*1fa30*/  PRMT R20, R70, 0x7610, R20 ;  /* 0x0000761046147816 */ /* 0x000fc60000000014 */
[----:B------:R-:W5:Y:S04]  /*1fa40*/  LDL.LU.S16 R70, [R1+0x3b6] ;  /* 0x0003b60001467983 */ /* 0x000f680000300600 */
[----:B------:R-:W5:Y:S04]  /*1fa50*/  LDL.LU R72, [R1+0xb8] ;  /* 0x0000b80001487983 */ /* 0x000f680000300800 */
[----:B------:R0:W-:Y:S01]  /*1fa60*/  @P4 STG.E.U16 desc[UR22][R10.64], R17 ;  /* 0x000000110a004986 */ /* 0x0001e2000c101516 */
[----:B--2---:R-:W-:-:S03]  /*1fa70*/  PRMT R18, R90, 0x7610, R18 ;  /* 0x000076105a127816 */ /* 0x004fc60000000012 */
[----:B------:R-:W2:Y:S01]  /*1fa80*/  LDL.S16 R90, [R1+0x3b8] ;  /* 0x0003b800015a7983 */ /* 0x000ea20000100600 */
[----:B0-----:R-:W-:Y:S01]  /*1fa90*/  IMAD.WIDE R10, R19, 0x2, R4 ;  /* 0x00000002130a7825 */ /* 0x001fe200078e0204 */
[----:B---3--:R-:W-:Y:S02]  /*1faa0*/  PRMT R19, R89, 0x7610, R19 ;  /* 0x0000761059137816 */ /* 0x008fe40000000013 */
[----:B------:R-:W3:Y:S01]  /*1fab0*/  LDL.LU.S16 R89, [R1+0x3ba] ;  /* 0x0003ba0001597983 */ /* 0x000ee20000300600 */
[----:B------:R-:W-:Y:S02]  /*1fac0*/  ISETP.LT.AND P5, PT, R74, UR57, !P2 ;  /* 0x000000394a007c0c */ /* 0x000fe4000d7a1270 */
[----:B------:R-:W-:Y:S02]  /*1fad0*/  ISETP.LT.AND P6, PT, R73, UR37, !P2 ;  /* 0x0000002549007c0c */ /* 0x000fe4000d7c1270 */
[----:B------:R-:W-:Y:S01]  /*1fae0*/  PRMT R16, R47, 0x7632, R16 ;  /* 0x000076322f107816 */ /* 0x000fe20000000010 */
[----:B------:R-:W-:Y:S01]  /*1faf0*/  VIADD R0, R65, 0x6e ;  /* 0x0000006e41007836 */ /* 0x000fe20000000000 */
[----:B------:R-:W-:-:S02]  /*1fb00*/  ISETP.LT.AND P4, PT, R92, UR24, !P2 ;  /* 0x000000185c007c0c */ /* 0x000fc4000d781270 */
[----:B------:R-:W-:Y:S01]  /*1fb10*/  F2FP.BF16.F32.PACK_AB R48, R48, R75 ;  /* 0x0000004b3030723e */ /* 0x000fe200000010ff */
[----:B------:R-:W-:-:S04]  /*1fb20*/  VIADD R17, R21, UR30 ;  /* 0x0000001e15117c36 */ /* 0x000fc80008000000 */
[----:B------:R0:W-:Y:S01]  /*1fb30*/  @P5 STG.E.U16 desc[UR22][R12.64], R20 ;  /* 0x000000140c005986 */ /* 0x0001e2000c101516 */
[----:B------:R-:W-:Y:S01]  /*1fb40*/  ISETP.LT.AND P5, PT, R66, UR9, !P3 ;  /* 0x0000000942007c0c */ /* 0x000fe2000dfa1270 */
[----:B------:R-:W1:Y:S02]  /*1fb50*/  LDCU UR9, c[0x0][0x39c] ;  /* 0x00007380ff0977ac */ /* 0x000e640008000800 */
[----:B------:R1:W-:Y:S01]  /*1fb60*/  @P6 STG.E.U16 desc[UR22][R14.64], R47 ;  /* 0x0000002f0e006986 */ /* 0x0003e2000c101516 */
[----:B------:R-:W-:Y:S01]  /*1fb70*/  ISETP.LT.AND P6, PT, R74, UR56, !P3 ;  /* 0x000000384a007c0c */ /* 0x000fe2000dfc1270 */
[----:B------:R-:W2:Y:S02]  /*1fb80*/  LDCU UR37, c[0x0][0x398] ;  /* 0x00007300ff2577ac */ /* 0x000ea40008000800 */
[----:B------:R1:W-:Y:S01]  /*1fb90*/  @P4 STG.E.U16 desc[UR22][R10.64], R16 ;  /* 0x000000100a004986 */ /* 0x0003e2000c101516 */
[----:B------:R-:W-:Y:S01]  /*1fba0*/  ISETP.GE.AND P1, PT, R0, UR16, PT ;  /* 0x0000001000007c0c */ /* 0x000fe2000bf26270 */
[----:B------:R-:W2:Y:S01]  /*1fbb0*/  LDCU UR24, c[0x0][0x398] ;  /* 0x00007300ff1877ac */ /* 0x000ea20008000800 */
[----:B0-----:R-:W-:Y:S01]  /*1fbc0*/  IMAD.WIDE R12, R21, 0x2, R8 ;  /* 0x00000002150c7825 */ /* 0x001fe200078e0208 */
[----:B------:R-:W-:Y:S01]  /*1fbd0*/  ISETP.LT.AND P4, PT, R92, UR53, !P3 ;  /* 0x000000355c007c0c */ /* 0x000fe2000df81270 */
[----:B------:R-:W0:Y:S03]  /*1fbe0*/  LDCU UR16, c[0x0][0x398] ;  /* 0x00007300ff1077ac */ /* 0x000e260008000800 */
[----:B------:R0:W-:Y:S01]  /*1fbf0*/  @P5 STG.E.U16 desc[UR22][R12.64], R18 ;  /* 0x000000120c005986 */ /* 0x0001e2000c101516 */
[----:B------:R-:W-:Y:S01]  /*1fc00*/  ISETP.LT.AND P5, PT, R73, UR49, !P3 ;  /* 0x0000003149007c0c */ /* 0x000fe2000dfa1270 */
[----:B-1----:R-:W-:Y:S01]  /*1fc10*/  IMAD.WIDE R14, R21, 0x2, R2 ;  /* 0x00000002150e7825 */ /* 0x002fe200078e0202 */
[----:B------:R-:W-:-:S03]  /*1fc20*/  PRMT R16, R48, 0x7632, R16 ;  /* 0x0000763230107816 */ /* 0x000fc60000000010 */
[----:B------:R-:W-:Y:S01]  /*1fc30*/  VIADD R0, R65, 0x6f ;  /* 0x0000006f41007836 */ /* 0x000fe20000000000 */
[----:B------:R1:W-:Y:S01]  /*1fc40*/  @P6 STG.E.U16 desc[UR22][R14.64], R19 ;  /* 0x000000130e006986 */ /* 0x0003e2000c101516 */
[C---:B------:R-:W-:Y:S01]  /*1fc50*/  IMAD.WIDE R10, R21.reuse, 0x2, R6 ;  /* 0x00000002150a7825 */ /* 0x040fe200078e0206 */
[----:B------:R-:W-:Y:S01]  /*1fc60*/  ISETP.LT.AND P6, PT, R66, UR34, !P0 ;  /* 0x0000002242007c0c */ /* 0x000fe2000c7c1270 */
[----:B------:R-:W2:Y:S02]  /*1fc70*/  LDCU UR34, c[0x0][0x398] ;  /* 0x00007300ff2277ac */ /* 0x000ea40008000800 */
[----:B0-----:R-:W-:Y:S01]  /*1fc80*/  IMAD.WIDE R12, R21, 0x2, R4 ;  /* 0x00000002150c7825 */ /* 0x001fe200078e0204 */
[----:B------:R-:W-:Y:S01]  /*1fc90*/  ISETP.GE.AND P2, PT, R0, UR41, PT ;  /* 0x0000002900007c0c */ /* 0x000fe2000bf46270 */
[----:B------:R0:W-:Y:S01]  /*1fca0*/  @P5 STG.E.U16 desc[UR22][R10.64], R48 ;  /* 0x000000300a005986 */ /* 0x0001e2000c101516 */
[----:B------:R-:W2:Y:S01]  /*1fcb0*/  LDCU UR41, c[0x0][0x398] ;  /* 0x00007300ff2977ac */ /* 0x000ea20008000800 */
[----:B------:R-:W-:-:S02]  /*1fcc0*/  VIADD R0, R65, 0x70 ;  /* 0x0000007041007836 */ /* 0x000fc40000000000 */
[----:B------:R4:W-:Y:S01]  /*1fcd0*/  @P4 STG.E.U16 desc[UR22][R12.64], R16 ;  /* 0x000000100c004986 */ /* 0x0009e2000c101516 */
[----:B------:R-:W-:Y:S01]  /*1fce0*/  ISETP.LT.AND P4, PT, R74, UR14, !P0 ;  /* 0x0000000e4a007c0c */ /* 0x000fe2000c781270 */
[----:B-1----:R-:W-:Y:S01]  /*1fcf0*/  IMAD.WIDE R14, R17, 0x2, R8 ;  /* 0x00000002110e7825 */ /* 0x002fe200078e0208 */
[----:B------:R-:W-:Y:S01]  /*1fd00*/  ISETP.GE.AND P3, PT, R0, UR55, PT ;  /* 0x0000003700007c0c */ /* 0x000fe2000bf66270 */
[----:B------:R-:W1:Y:S02]  /*1fd10*/  LDCU UR14, c[0x0][0x398] ;  /* 0x00007300ff0e77ac */ /* 0x000e640008000800 */
[----:B------:R-:W-:Y:S01]  /*1fd20*/  VIADD R0, R65, 0x71 ;  /* 0x0000007141007836 */ /* 0x000fe20000000000 */
[----:B------:R-:W-:Y:S01]  /*1fd30*/  ISETP.LT.AND P5, PT, R73, UR45, !P0 ;  /* 0x0000002d49007c0c */ /* 0x000fe2000c7a1270 */
[----:B0-----:R-:W-:Y:S01]  /*1fd40*/  IMAD.WIDE R10, R17, 0x2, R2 ;  /* 0x00000002110a7825 */ /* 0x001fe200078e0202 */
[----:B----4-:R-:W-:Y:S02]  /*1fd50*/  PRMT R20, R71, 0x7610, R20 ;  /* 0x0000761047147816 */ /* 0x010fe40000000014 */
[----:B------:R-:W4:Y:S01]  /*1fd60*/  LDL.LU R71, [R1+0xbc] ;  /* 0x0000bc0001477983 */ /* 0x000f220000300800 */
[----:B-----5:R-:W-:-:S03]  /*1fd70*/  F2FP.BF16.F32.PACK_AB R49, R49, R91 ;  /* 0x0000005b3131723e */ /* 0x020fc600000010ff */
[----:B------:R-:W5:Y:S01]  /*1fd80*/  LDL.S16 R91, [R1+0x3bc] ;  /* 0x0003bc00015b7983 */ /* 0x000f620000100600 */
[----:B------:R-:W-:-:S03]  /*1fd90*/  PRMT R18, R70, 0x7610, R18 ;  /* 0x0000761046127816 */ /* 0x000fc60000000012 */
[----:B------:R-:W5:Y:S04]  /*1fda0*/  LDL.LU.S16 R70, [R1+0x3be] ;  /* 0x0003be0001467983 */ /* 0x000f680000300600 */
[----:B------:R0:W-:Y:S01]  /*1fdb0*/  @P6 STG.E.U16 desc[UR22][R14.64], R20 ;  /* 0x000000140e006986 */ /* 0x0001e2000c101516 */
[----:B------:R-:W-:Y:S01]  /*1fdc0*/  ISETP.LT.AND P6, PT, R92, UR40, !P0 ;  /* 0x000000285c007c0c */ /* 0x000fe2000c7c1270 */
[----:B------:R-:W-:Y:S01]  /*1fdd0*/  IMAD.WIDE R12, R17, 0x2, R6 ;  /* 0x00000002110c7825 */ /* 0x000fe200078e0206 */
[----:B------:R-:W-:Y:S01]  /*1fde0*/  ISETP.GE.AND P0, PT, R0, UR10, PT ;  /* 0x0000000a00007c0c */ /* 0x000fe2000bf06270 */
[----:B------:R3:W-:Y:S01]  /*1fdf0*/  @P4 STG.E.U16 desc[UR22][R10.64], R18 ;  /* 0x000000120a004986 */ /* 0x0007e2000c101516 */
[----:B------:R-:W-:Y:S01]  /*1fe00*/  PRMT R16, R49, 0x7632, R16 ;  /* 0x0000763231107816 */ /* 0x000fe20000000010 */
[C---:B------:R-:W-:Y:S01]  /*1fe10*/  VIADD R19, R17.reuse, UR30 ;  /* 0x0000001e11137c36 */ /* 0x040fe20008000000 */
[----:B------:R-:W-:Y:S01]  /*1fe20*/  F2FP.BF16.F32.PACK_AB R50, R50, R72 ;  /* 0x000000483232723e */ /* 0x000fe200000010ff */
[----:B------:R-:W1:Y:S01]  /*1fe30*/  LDCU UR10, c[0x0][0x39c] ;  /* 0x00007380ff0a77ac */ /* 0x000e620008000800 */
[----:B0-----:R-:W-:Y:S01]  /*1fe40*/  IMAD.WIDE R14, R17, 0x2, R4 ;  /* 0x00000002110e7825 */ /* 0x001fe200078e0204 */
[----:B--2---:R-:W-:Y:S01]  /*1fe50*/  PRMT R0, R90, 0x7610, R0 ;  /* 0x000076105a007816 */ /* 0x004fe20000000000 */
[----:B------:R-:W0:Y:S01]  /*1fe60*/  LDCU UR40, c[0x0][0x398] ;  /* 0x00007300ff2877ac */ /* 0x000e220008000800 */
[----:B------:R-:W2:Y:S01]  /*1fe70*/  LDL.S16 R90, [R1+0x3c0] ;  /* 0x0003c000015a7983 */ /* 0x000ea20000100600 */
[----:B---3--:R-:W-:-:S03]  /*1fe80*/  PRMT R18, R89, 0x7610, R18 ;  /* 0x0000761059127816 */ /* 0x008fc60000000012 */
[----:B------:R-:W3:Y:S04]  /*1fe90*/  LDL.LU.S16 R89, [R1+0x3c2] ;  /* 0x0003c20001597983 */ /* 0x000ee80000300600 */
[----:B------:R0:W-:Y:S01]  /*1fea0*/  @P5 STG.E.U16 desc[UR22][R12.64], R49 ;  /* 0x000000310c005986 */ /* 0x0001e2000c101516 */
[----:B------:R-:W-:-:S03]  /*1feb0*/  ISETP.LT.AND P5, PT, R74, UR46, !P1 ;  /* 0x0000002e4a007c0c */ /* 0x000fc6000cfa1270 */
[----:B------:R1:W-:Y:S01]  /*1fec0*/  @P6 STG.E.U16 desc[UR22][R14.64], R16 ;  /* 0x000000100e006986 */ /* 0x0003e2000c101516 */
[----:B------:R-:W-:Y:S02]  /*1fed0*/  ISETP.LT.AND P6, PT, R66, UR12, !P1 ;  /* 0x0000000c42007c0c */ /* 0x000fe4000cfc1270 */
[----:B------:R-:W-:Y:S01]  /*1fee0*/  ISETP.LT.AND P4, PT, R73, UR33, !P1 ;  /* 0x0000002149007c0c */ /* 0x000fe2000cf81270 */
[C---:B------:R-:W-:Y:S01]  /*1fef0*/  IMAD.WIDE R10, R19.reuse, 0x2, R8 ;  /* 0x00000002130a7825 */ /* 0x040fe200078e0208 */
[----:B------:R-:W3:Y:S03]  /*1ff00*/  LDL.LU R75, [R1+0xc0] ;  /* 0x0000c000014b7983 */ /* 0x000ee60000300800 */
[C---:B0-----:R-:W-:Y:S01]  /*1ff10*/  IMAD.WIDE R12, R19.reuse, 0x2, R2 ;  /* 0x00000002130c7825 */ /* 0x041fe200078e0202 */
[----:B------:R-:W-:Y:S01]  /*1ff20*/  ISETP.LT.AND P1, PT, R92, UR26, !P1 ;  /* 0x0000001a5c007c0c */ /* 0x000fe2000cf21270 */
[----:B------:R-:W0:Y:S02]  /*1ff30*/  LDCU UR12, c[0x0][0x398] ;  /* 0x00007300ff0c77ac */ /* 0x000e240008000800 */
[----:B-1----:R-:W-:-:S02]  /*1ff40*/  IMAD.WIDE R14, R19, 0x2, R6 ;  /* 0x00000002130e7825 */ /* 0x002fc400078e0206 */
[----:B------:R-:W-:Y:S01]  /*1ff50*/  @P6 STG.E.U16 desc[UR22][R10.64], R0 ;  /* 0x000000000a006986 */ /* 0x000fe2000c101516 */
[----:B------:R-:W-:Y:S01]  /*1ff60*/  PRMT R20, R50, 0x7632, R20 ;  /* 0x0000763232147816 */ /* 0x000fe20000000014 */
[C---:B------:R-:W-:Y:S01]  /*1ff70*/  IMAD.WIDE R16, R19.reuse, 0x2, R4 ;  /* 0x0000000213107825 */ /* 0x040fe200078e0204 */
[----:B------:R-:W1:Y:S01]  /*1ff80*/  LDCU UR26, c[0x0][0x398] ;  /* 0x00007300ff1a77ac */ /* 0x000e620008000800 */
[----:B------:R5:W-:Y:S01]  /*1ff90*/  @P5 STG.E.U16 desc[UR22][R12.64], R18 ;  /* 0x000000120c005986 */ /* 0x000be2000c101516 */
[----:B------:R-:W0:Y:S03]  /*1ffa0*/  LDCU UR33, c[0x0][0x398] ;  /* 0x00007300ff2177ac */ /* 0x000e260008000800 */
[----:B------:R0:W-:Y:S01]  /*1ffb0*/  @P4 STG.E.U16 desc[UR22][R14.64], R50 ;  /* 0x000000320e004986 */ /* 0x0001e2000c101516 */
[----:B------:R-:W-:Y:S01]  /*1ffc0*/  ISETP.LT.AND P4, PT, R66, UR20, !P2 ;  /* 0x0000001442007c0c */ /* 0x000fe2000d781270 */
[----:B------:R-:W-:Y:S01]  /*1ffd0*/  VIADD R19, R19, UR30 ;  /* 0x0000001e13137c36 */ /* 0x000fe20008000000 */
[----:B----4-:R-:W-:-:S02]  /*1ffe0*/  F2FP.BF16.F32.PACK_AB R51, R51, R71 ;  /* 0x000000473333723e */ /* 0x010fc400000010ff */
[----:B-----5:R-:W-:Y:S01]  /*1fff0*/  PRMT R18, R91, 0x7610, R18 ;  /* 0x000076105b127816 */ /* 0x020fe20000000012 */
[----:B------:R-:W4:Y:S01]  /*20000*/  LDL.S16 R71, [R1+0x3c4] ;  /* 0x0003c40001477983 */ /* 0x000f220000100600 */
[----:B------:R-:W-:-:S03]  /*20010*/  PRMT R21, R70, 0x7610, R21 ;  /* 0x0000761046157816 */ /* 0x000fc60000000015 */
[----:B------:R-:W5:Y:S01]  /*20020*/  LDL.LU R91, [R1+0xc4] ;  /* 0x0000c400015b7983 */ /* 0x000f620000300800 */
[----:B------:R-:W-:Y:S01]  /*20030*/  ISETP.LT.AND P5, PT, R74, UR35, !P2 ;  /* 0x000000234a007c0c */ /* 0x000fe2000d7a1270 */
[----:B------:R-:W-:Y:S01]  /*20040*/  VIADD R0, R65, 0x72 ;  /* 0x0000007241007836 */ /* 0x000fe20000000000 */
[----:B------:R-:W-:Y:S01]  /*20050*/  ISETP.LT.AND P6, PT, R73, UR54, !P2 ;  /* 0x0000003649007c0c */ /* 0x000fe2000d7c1270 */
[----:B------:R-:W5:Y:S01]  /*20060*/  LDL.LU.S16 R70, [R1+0x3c6] ;  /* 0x0003c60001467983 */ /* 0x000f620000300600 */
[----:B0-----:R-:W-:Y:S01]  /*20070*/  IMAD.WIDE R14, R19, 0x2, R8 ;  /* 0x00000002130e7825 */ /* 0x001fe200078e0208 */
[----:B------:R-:W0:Y:S02]  /*20080*/  LDCU UR20, c[0x0][0x398] ;  /* 0x00007300ff1477ac */ /* 0x000e240008000800 */
[----:B------:R2:W-:Y:S04]  /*20090*/  @P1 STG.E.U16 desc[UR22][R16.64], R20 ;  /* 0x0000001410001986 */ /* 0x0005e8000c101516 */
[----:B------:R-:W5:Y:S04]  /*200a0*/  LDL.LU R72, [R1+0xc8] ;  /* 0x0000c80001487983 */ /* 0x000f680000300800 */
[----:B------:R3:W-:Y:S01]  /*200b0*/  @P4 STG.E.U16 desc[UR22][R14.64], R18 ;  /* 0x000000120e004986 */ /* 0x0007e2000c101516 */
[----:B--2---:R-:W-:-:S03]  /*200c0*/  PRMT R20, R90, 0x7610, R20 ;  /* 0x000076105a147816 */ /* 0x004fc60000000014 */
[----:B------:R-:W2:Y:S01]  /*200d0*/  LDL.S16 R90, [R1+0x3c8] ;  /* 0x0003c800015a7983 */ /* 0x000ea20000100600 */
[----:B---3--:R-:W-:-:S03]  /*200e0*/  PRMT R18, R89, 0x7610, R18 ;  /* 0x0000761059127816 */ /* 0x008fc60000000012 */
[----:B------:R-:W3:Y:S01]  /*200f0*/  LDL.LU.S16 R89, [R1+0x3ca] ;  /* 0x0003ca0001597983 */ /* 0x000ee20000300600 */
[----:B------:R-:W-:Y:S01]  /*20100*/  IMAD.WIDE R10, R19, 0x2, R2 ;  /* 0x00000002130a7825 */ /* 0x000fe200078e0202 */
[----:B------:R-:W-:-:S03]  /*20110*/  ISETP.LT.AND P4, PT, R92, UR52, !P2 ;  /* 0x000000345c007c0c */ /* 0x000fc6000d781270 */
[C---:B------:R-:W-:Y:S01]  /*20120*/  IMAD.WIDE R12, R19.reuse, 0x2, R6 ;  /* 0x00000002130c7825 */ /* 0x040fe200078e0206 */
[----:B------:R0:W-:Y:S01]  /*20130*/  @P5 STG.E.U16 desc[UR22][R10.64], R21 ;  /* 0x000000150a005986 */ /* 0x0001e2000c101516 */
[----:B------:R-:W-:Y:S01]  /*20140*/  ISETP.LT.AND P5, PT, R66, UR4, !P3 ;  /* 0x0000000442007c0c */ /* 0x000fe2000dfa1270 */
[----:B------:R-:W1:Y:S02]  /*20150*/  LDCU UR4, c[0x0][0x398] ;  /* 0x00007300ff0477ac */ /* 0x000e640008000800 */
[----:B------:R0:W-:Y:S01]  /*20160*/  @P6 STG.E.U16 desc[UR22][R12.64], R51 ;  /* 0x000000330c006986 */ /* 0x0001e2000c101516 */
[----:B------:R-:W-:Y:S01]  /*20170*/  ISETP.LT.AND P6, PT, R74, UR6, !P3 ;  /* 0x000000064a007c0c */ /* 0x000fe2000dfc1270 */
[----:B------:R-:W-:Y:S01]  /*20180*/  VIADD R17, R19, UR30 ;  /* 0x0000001e13117c36 */ /* 0x000fe20008000000 */
[----:B------:R-:W-:Y:S01]  /*20190*/  PRMT R16, R51, 0x7632, R16 ;  /* 0x0000763233107816 */ /* 0x000fe20000000010 */
[----:B------:R-:W-:Y:S01]  /*201a0*/  IMAD.WIDE R14, R19, 0x2, R4 ;  /* 0x00000002130e7825 */ /* 0x000fe200078e0204 */
[----:B------:R-:W-:Y:S01]  /*201b0*/  ISETP.GE.AND P1, PT, R0, UR18, PT ;  /* 0x0000001200007c0c */ /* 0x000fe2000bf26270 */
[----:B------:R-:W1:Y:S02]  /*201c0*/  LDCU UR18, c[0x0][0x398] ;  /* 0x00007300ff1277ac */ /* 0x000e640008000800 */
[C---:B0-----:R-:W-:Y:S01]  /*201d0*/  IMAD.WIDE R10, R17.reuse, 0x2, R8 ;  /* 0x00000002110a7825 */ /* 0x041fe200078e0208 */
[----:B------:R-:W-:Y:S01]  /*201e0*/  @P4 STG.E.U16 desc[UR22][R14.64], R16 ;  /* 0x000000100e004986 */ /* 0x000fe2000c101516 */
[----:B------:R-:W-:Y:S01]  /*201f0*/  F2FP.BF16.F32.PACK_AB R52, R52, R75 ;  /* 0x0000004b3434723e */ /* 0x000fe200000010ff */
[----:B------:R-:W0:Y:S01]  /*20200*/  LDCU UR6, c[0x0][0x398] ;  /* 0x00007300ff0677ac */ /* 0x000e220008000800 */
[----:B------:R-:W-:Y:S01]  /*20210*/  IMAD.WIDE R12, R17, 0x2, R2 ;  /* 0x00000002110c7825 */ /* 0x000fe200078e0202 */
[----:B------:R1:W-:Y:S01]  /*20220*/  @P5 STG.E.U16 desc[UR22][R10.64], R20 ;  /* 0x000000140a005986 */ /* 0x0003e2000c101516 */
[----:B------:R-:W-:-:S02]  /*20230*/  ISETP.LT.AND P5, PT, R73, UR36, !P3 ;  /* 0x0000002449007c0c */ /* 0x000fc4000dfa1270 */
[----:B------:R-:W-:Y:S01]  /*20240*/  VIADD R0, R65, 0x73 ;  /* 0x0000007341007836 */ /* 0x000fe20000000000 */
[----:B------:R0:W-:Y:S01]  /*20250*/  @P6 STG.E.U16 desc[UR22][R12.64], R18 ;  /* 0x000000120c006986 */ /* 0x0001e2000c101516 */
[----:B------:R-:W-:Y:S01]  /*20260*/  ISETP.LT.AND P4, PT, R92, UR31, !P3 ;  /* 0x0000001f5c007c0c */ /* 0x000fe2000df81270 */
[C---:B------:R-:W-:Y:S01]  /*20270*/  VIADD R19, R17.reuse, UR30 ;  /* 0x0000001e11137c36 */ /* 0x040fe20008000000 */
[----:B------:R-:W-:Y:S01]  /*20280*/  ISETP.LT.AND P6, PT, R66, UR43, !P0 ;  /* 0x0000002b42007c0c */ /* 0x000fe2000c7c1270 */
[----:B------:R-:W2:Y:S01]  /*20290*/  LDCU UR31, c[0x0][0x398] ;  /* 0x00007300ff1f77ac */ /* 0x000ea20008000800 */
[----:B------:R-:W-:Y:S01]  /*202a0*/  ISETP.GE.AND P2, PT, R0, UR9, PT ;  /* 0x0000000900007c0c */ /* 0x000fe2000bf46270 */
[C---:B-1----:R-:W-:Y:S01]  /*202b0*/  IMAD.WIDE R10, R17.reuse, 0x2, R6 ;  /* 0x00000002110a7825 */ /* 0x042fe200078e0206 */
[----:B------:R-:W-:Y:S01]  /*202c0*/  PRMT R16, R52, 0x7632, R16 ;  /* 0x0000763234107816 */ /* 0x000fe20000000010 */
[----:B------:R-:W1:Y:S02]  /*202d0*/  LDCU UR9, c[0x0][0x398] ;  /* 0x00007300ff0977ac */ /* 0x000e640008000800 */
[----:B0-----:R-:W-:-:S04]  /*202e0*/  IMAD.WIDE R12, R17, 0x2, R4 ;  /* 0x00000002110c7825 */ /* 0x001fc800078e0204 */
[----:B------:R-:W-:Y:S02]  /*202f0*/  VIADD R0, R65, 0x74 ;  /* 0x0000007441007836 */ /* 0x000fe40000000000 */
[----:B------:R-:W-:Y:S01]  /*20300*/  IMAD.WIDE R14, R19, 0x2, R8 ;  /* 0x00000002130e7825 */ /* 0x000fe200078e0208 */
[----:B------:R0:W-:Y:S02]  /*20310*/  @P5 STG.E.U16 desc[UR22][R10.64], R52 ;  /* 0x000000340a005986 */ /* 0x0001e4000c101516 */
[----:B------:R-:W-:Y:S01]  /*20320*/  ISETP.GE.AND P3, PT, R0, UR10, PT ;  /* 0x0000000a00007c0c */ /* 0x000fe2000bf66270 */
[----:B------:R-:W-:Y:S01]  /*20330*/  VIADD R0, R65, 0x75 ;  /* 0x0000007541007836 */ /* 0x000fe20000000000 */
[----:B------:R0:W-:Y:S01]  /*20340*/  @P4 STG.E.U16 desc[UR22][R12.64], R16 ;  /* 0x000000100c004986 */ /* 0x0001e2000c101516 */
[----:B------:R-:W-:Y:S01]  /*20350*/  ISETP.LT.AND P4, PT, R74, UR28, !P0 ;  /* 0x0000001c4a007c0c */ /* 0x000fe2000c781270 */
[----:B------:R-:W0:Y:S01]  /*20360*/  LDCU UR10, c[0x0][0x398] ;  /* 0x00007300ff0a77ac */ /* 0x000e220008000800 */
[----:B------:R-:W-:Y:S01]  /*20370*/  ISETP.LT.AND P5, PT, R73, UR39, !P0 ;  /* 0x0000002749007c0c */ /* 0x000fe2000c7a1270 */
[----:B------:R-:W0:Y:S01]  /*20380*/  LDCU UR28, c[0x0][0x398] ;  /* 0x00007300ff1c77ac */ /* 0x000e220008000800 */
[----:B----4-:R-:W-:-:S02]  /*20390*/  PRMT R21, R71, 0x7610, R21 ;  /* 0x0000761047157816 */ /* 0x010fc40000000015 */
[----:B------:R-:W4:Y:S01]  /*203a0*/  LDL.LU R71, [R1+0xcc] ;  /* 0x0000cc0001477983 */ /* 0x000f220000300800 */
[----:B-----5:R-:W-:-:S03]  /*203b0*/  F2FP.BF16.F32.PACK_AB R53, R53, R91 ;  /* 0x0000005b3535723e */ /* 0x020fc600000010ff */
[----:B------:R-:W5:Y:S01]  /*203c0*/  LDL.S16 R91, [R1+0x3cc] ;  /* 0x0003cc00015b7983 */ /* 0x000f620000100600 */
[----:B------:R-:W-:-:S03]  /*203d0*/  PRMT R17, R70, 0x7610, R17 ;  /* 0x0000761046117816 */ /* 0x000fc60000000011 */
[----:B------:R-:W5:Y:S04]  /*203e0*/  LDL.LU.S16 R70, [R1+0x3ce] ;  /* 0x0003ce0001467983 */ /* 0x000f680000300600 */
[----:B------:R0:W-:Y:S01]  /*203f0*/  @P6 STG.E.U16 desc[UR22][R14.64], R21 ;  /* 0x000000150e006986 */ /* 0x0001e2000c101516 */
[----:B------:R-:W-:Y:S02]  /*20400*/  ISETP.LT.AND P6, PT, R92, UR42, !P0 ;  /* 0x0000002a5c007c0c */ /* 0x000fe4000c7c1270 */
[----:B------:R-:W-:Y:S02]  /*20410*/  ISETP.GE.AND P0, PT, R0, UR5, PT ;  /* 0x0000000500007c0c */ /* 0x000fe4000bf06270 */
[----:B---3--:R-:W-:Y:S01]  /*20420*/  PRMT R18, R89, 0x7610, R18 ;  /* 0x0000761059127816 */ /* 0x008fe20000000012 */
[C---:B0-----:R-:W-:Y:S01]  /*20430*/  IMAD.WIDE R10, R19.reuse, 0x2, R2 ;  /* 0x00000002130a7825 */ /* 0x041fe200078e0202 */
[----:B--2---:R-:W-:Y:S01]  /*20440*/  PRMT R0, R90, 0x7610, R0 ;  /* 0x000076105a007816 */ /* 0x004fe20000000000 */
[----:B------:R-:W0:Y:S01]  /*20450*/  LDCU UR5, c[0x0][0x398] ;  /* 0x00007300ff0577ac */ /* 0x000e220008000800 */
[----:B------:R-:W2:Y:S04]  /*20460*/  LDL.S16 R90, [R1+0x3d0] ;  /* 0x0003d000015a7983 */ /* 0x000ea80000100600 */
[----:B------:R-:W3:Y:S01]  /*20470*/  LDL.LU.S16 R89, [R1+0x3d2] ;  /* 0x0003d20001597983 */ /* 0x000ee20000300600 */
[----:B------:R-:W-:Y:S01]  /*20480*/  IMAD.WIDE R12, R19, 0x2, R6 ;  /* 0x00000002130c7825 */ /* 0x000fe200078e0206 */
[----:B------:R-:W-:-:S03]  /*20490*/  PRMT R16, R53, 0x7632, R16 ;  /* 0x0000763235107816 */ /* 0x000fc60000000010 */
[----:B------:R-:W-:Y:S01]  /*204a0*/  IMAD.WIDE R14, R19, 0x2, R4 ;  /* 0x00000002130e7825 */ /* 0x000fe200078e0204 */
[----:B------:R0:W-:Y:S04]  /*204b0*/  @P4 STG.E.U16 desc[UR22][R10.64], R17 ;  /* 0x000000110a004986 */ /* 0x0001e8000c101516 */
[----:B------:R1:W-:Y:S01]  /*204c0*/  @P5 STG.E.U16 desc[UR22][R12.64], R53 ;  /* 0x000000350c005986 */ /* 0x0003e2000c101516 */
[----:B------:R-:W-:-:S03]  /*204d0*/  ISETP.LT.AND P5, PT, R74, UR37, !P1 ;  /* 0x000000254a007c0c */ /* 0x000fc6000cfa1270 */
[----:B------:R1:W-:Y:S01]  /*204e0*/  @P6 STG.E.U16 desc[UR22][R14.64], R16 ;  /* 0x000000100e006986 */ /* 0x0003e2000c101516 */
[----:B------:R-:W-:Y:S01]  /*204f0*/  ISETP.LT.AND P6, PT, R66, UR32, !P1 ;  /* 0x0000002042007c0c */ /* 0x000fe2000cfc1270 */
[----:B------:R-:W-:Y:S01]  /*20500*/  VIADD R19, R19, UR30 ;  /* 0x0000001e13137c36 */ /* 0x000fe20008000000 */
[----:B------:R-:W-:Y:S01]  /*20510*/  ISETP.LT.AND P4, PT, R73, UR16, !P1 ;  /* 0x0000001049007c0c */ /* 0x000fe2000cf81270 */
[----:B------:R-:W3:Y:S01]  /*20520*/  LDL.LU R75, [R1+0xd0] ;  /* 0x0000d000014b7983 */ /* 0x000ee20000300800 */
[----:B------:R-:W-:Y:S01]  /*20530*/  F2FP.BF16.F32.PACK_AB R54, R54, R72 ;  /* 0x000000483636723e */ /* 0x000fe200000010ff */
[C---:B0-----:R-:W-:Y:S01]  /*20540*/  IMAD.WIDE R10, R19.reuse, 0x2, R8 ;  /* 0x00000002130a7825 */ /* 0x041fe200078e0208 */
[----:B------:R-:W0:Y:S03]  /*20550*/  LDCU UR32, c[0x0][0x398] ;  /* 0x00007300ff2077ac */ /* 0x000e260008000800 */
[C---:B-1----:R-:W-:Y:S01]  /*20560*/  IMAD.WIDE R12, R19.reuse, 0x2, R2 ;  /* 0x00000002130c7825 */ /* 0x042fe200078e0202 */
[----:B------:R-:W1:Y:S03]  /*20570*/  LDCU UR16, c[0x0][0x398] ;  /* 0x00007300ff1077ac */ /* 0x000e660008000800 */
[----:B------:R-:W-:Y:S01]  /*20580*/  @P6 STG.E.U16 desc[UR22][R10.64], R0 ;  /* 0x000000000a006986 */ /* 0x000fe2000c101516 */
[----:B------:R-:W-:-:S03]  /*20590*/  IMAD.WIDE R14, R19, 0x2, R6 ;  /* 0x00000002130e7825 */ /* 0x000fc600078e0206 */
[----:B------:R0:W-:Y:S01]  /*205a0*/  @P5 STG.E.U16 desc[UR22][R12.64], R18 ;  /* 0x000000120c005986 */ /* 0x0001e2000c101516 */
[----:B------:R-:W-:Y:S01]  /*205b0*/  ISETP.LT.AND P1, PT, R92, UR24, !P1 ;  /* 0x000000185c007c0c */ /* 0x000fe2000cf21270 */
[C---:B------:R-:W-:Y:S01]  /*205c0*/  IMAD.WIDE R16, R19.reuse, 0x2, R4 ;  /* 0x0000000213107825 */ /* 0x040fe200078e0204 */
[----:B------:R-:W-:Y:S01]  /*205d0*/  PRMT R20, R54, 0x7632, R20 ;  /* 0x0000763236147816 */ /* 0x000fe20000000014 */
[----:B------:R-:W-:Y:S01]  /*205e0*/  @P4 STG.E.U16 desc[UR22][R14.64], R54 ;  /* 0x000000360e004986 */ /* 0x000fe2000c101516 */
[----:B------:R-:W-:Y:S01]  /*205f0*/  ISETP.LT.AND P4, PT, R66, UR38, !P2 ;  /* 0x0000002642007c0c */ /* 0x000fe2000d781270 */
[----:B------:R-:W-:Y:S01]  /*20600*/  VIADD R19, R19, UR30 ;  /* 0x0000001e13137c36 */ /* 0x000fe20008000000 */
[----:B----4-:R-:W-:Y:S02]  /*20610*/  F2FP.BF16.F32.PACK_AB R55, R55, R71 ;  /* 0x000000473737723e */ /* 0x010fe400000010ff */
[----:B-----5:R-:W-:Y:S01]  /*20620*/  PRMT R21, R70, 0x7610, R21 ;  /* 0x0000761046157816 */ /* 0x020fe20000000015 */
[----:B------:R-:W4:Y:S01]  /*20630*/  LDL.S16 R71, [R1+0x3d4] ;  /* 0x0003d40001477983 */ /* 0x000f220000100600 */
[----:B0-----:R-:W-:Y:S01]  /*20640*/  PRMT R18, R91, 0x7610, R18 ;  /* 0x000076105b127816 */ /* 0x001fe20000000012 */
[----:B------:R-:W-:Y:S01]  /*20650*/  VIADD R0, R65, 0x76 ;  /* 0x0000007641007836 */ /* 0x000fe20000000000 */
[----:B------:R-:W-:Y:S01]  /*20660*/  ISETP.LT.AND P5, PT, R74, UR34, !P2 ;  /* 0x000000224a007c0c */ /* 0x000fe2000d7a1270 */
[----:B------:R-:W5:Y:S01]  /*20670*/  LDL.LU R91, [R1+0xd4] ;  /* 0x0000d400015b7983 */ /* 0x000f620000300800 */
[----:B------:R-:W-:Y:S01]  /*20680*/  ISETP.LT.AND P6, PT, R73, UR41, !P2 ;  /* 0x0000002949007c0c */ /* 0x000fe2000d7c1270 */
[----:B------:R-:W0:Y:S02]  /*20690*/  LDCU UR24, c[0x0][0x398] ;  /* 0x00007300ff1877ac */ /* 0x000e240008000800 */
[----:B------:R-:W5:Y:S01]  /*206a0*/  LDL.LU.S16 R70, [R1+0x3d6] ;  /* 0x0003d60001467983 */ /* 0x000f620000300600 */
[----:B------:R-:W-:-:S03]  /*206b0*/  IMAD.WIDE R10, R19, 0x2, R8 ;  /* 0x00000002130a7825 */ /* 0x000fc600078e0208 */
[----:B------:R2:W-:Y:S04]  /*206c0*/  @P1 STG.E.U16 desc[UR22][R16.64], R20 ;  /* 0x0000001410001986 */ /* 0x0005e8000c101516 */
[----:B------:R-:W5:Y:S04]  /*206d0*/  LDL.LU R72, [R1+0xd8] ;  /* 0x0000d80001487983 */ /* 0x000f680000300800 */
[----:B------:R3:W-:Y:S01]  /*206e0*/  @P4 STG.E.U16 desc[UR22][R10.64], R18 ;  /* 0x000000120a004986 */ /* 0x0007e2000c101516 */
[----:B--2---:R-:W-:-:S03]  /*206f0*/  PRMT R20, R90, 0x7610, R20 ;  /* 0x000076105a147816 */ /* 0x004fc60000000014 */
[----:B------:R-:W2:Y:S01]  /*20700*/  LDL.S16 R90, [R1+0x3d8] ;  /* 0x0003d800015a7983 */ /* 0x000ea20000100600 */
[----:B---3--:R-:W-:-:S03]  /*20710*/  PRMT R18, R89, 0x7610, R18 ;  /* 0x0000761059127816 */ /* 0x008fc60000000012 */
[----:B------:R-:W3:Y:S01]  /*20720*/  LDL.LU.S16 R89, [R1+0x3da] ;  /* 0x0003da0001597983 */ /* 0x000ee20000300600 */
[C---:B------:R-:W-:Y:S01]  /*20730*/  IMAD.WIDE R12, R19.reuse, 0x2, R2 ;  /* 0x00000002130c7825 */ /* 0x040fe200078e0202 */
[----:B------:R-:W-:Y:S01]  /*20740*/  ISETP.LT.AND P4, PT, R92, UR14, !P2 ;  /* 0x0000000e5c007c0c */ /* 0x000fe2000d781270 */
[----:B------:R-:W0:Y:S02]  /*20750*/  LDCU UR14, c[0x0][0x398] ;  /* 0x00007300ff0e77ac */ /* 0x000e240008000800 */
[----:B------:R-:W-:Y:S01]  /*20760*/  IMAD.WIDE R14, R19, 0x2, R6 ;  /* 0x00000002130e7825 */ /* 0x000fe200078e0206 */
[----:B------:R1:W-:Y:S01]  /*20770*/  @P5 STG.E.U16 desc[UR22][R12.64], R21 ;  /* 0x000000150c005986 */ /* 0x0003e2000c101516 */
[----:B------:R-:W-:-:S03]  /*20780*/  ISETP.LT.AND P5, PT, R66, UR40, !P3 ;  /* 0x0000002842007c0c */ /* 0x000fc6000dfa1270 */
[----:B------:R0:W-:Y:S01]  /*20790*/  @P6 STG.E.U16 desc[UR22][R14.64], R55 ;  /* 0x000000370e006986 */ /* 0x0001e2000c101516 */
[----:B------:R-:W-:Y:S01]  /*207a0*/  ISETP.LT.AND P6, PT, R74, UR12, !P3 ;  /* 0x0000000c4a007c0c */ /* 0x000fe2000dfc1270 */
[----:B------:R-:W-:Y:S01]  /*207b0*/  VIADD R17, R19, UR30 ;  /* 0x0000001e13117c36 */ /* 0x000fe20008000000 */
[----:B------:R-:W-:Y:S01]  /*207c0*/  PRMT R16, R55, 0x7632, R16 ;  /* 0x0000763237107816 */ /* 0x000fe20000000010 */
[----:B------:R-:W-:Y:S01]  /*207d0*/  IMAD.WIDE R10, R19, 0x2, R4 ;  /* 0x00000002130a7825 */ /* 0x000fe200078e0204 */
[----:B------:R-:W-:Y:S01]  /*207e0*/  ISETP.GE.AND P1, PT, R0, UR13, PT ;  /* 0x0000000d00007c0c */ /* 0x000fe2000bf26270 */
[----:B------:R-:W2:Y:S02]  /*207f0*/  LDCU UR13, c[0x0][0x398] ;  /* 0x00007300ff0d77ac */ /* 0x000ea40008000800 */
[C---:B-1----:R-:W-:Y:S01]  /*20800*/  IMAD.WIDE R12, R17.reuse, 0x2, R8 ;  /* 0x00000002110c7825 */ /* 0x042fe200078e0208 */
[----:B------:R1:W-:Y:S01]  /*20810*/  @P4 STG.E.U16 desc[UR22][R10.64], R16 ;  /* 0x000000100a004986 */ /* 0x0003e2000c101516 */
[----:B------:R-:W-:Y:S01]  /*20820*/  F2FP.BF16.F32.PACK_AB R56, R56, R75 ;  /* 0x0000004b3838723e */ /* 0x000fe200000010ff */
[----:B------:R-:W2:Y:S01]  /*20830*/  LDCU UR12, c[0x0][0x398] ;  /* 0x00007300ff0c77ac */ /* 0x000ea20008000800 */
[----:B0-----:R-:W-:Y:S01]  /*20840*/  IMAD.WIDE R14, R17, 0x2, R2 ;  /* 0x00000002110e7825 */ /* 0x001fe200078e0202 */
[----:B------:R0:W-:Y:S01]  /*20850*/  @P5 STG.E.U16 desc[UR22][R12.64], R20 ;  /* 0x000000140c005986 */ /* 0x0001e2000c101516 */
[----:B------:R-:W-:-:S02]  /*20860*/  ISETP.LT.AND P5, PT, R73, UR26, !P3 ;  /* 0x0000001a49007c0c */ /* 0x000fc4000dfa1270 */
[----:B------:R-:W-:Y:S01]  /*20870*/  VIADD R0, R65, 0x77 ;  /* 0x0000007741007836 */ /* 0x000fe20000000000 */
[----:B------:R0:W-:Y:S01]  /*20880*/  @P6 STG.E.U16 desc[UR22][R14.64], R18 ;  /* 0x000000120e006986 */ /* 0x0001e2000c101516 */
[----:B------:R-:W-:Y:S01]  /*20890*/  ISETP.LT.AND P4, PT, R92, UR20, !P3 ;  /* 0x000000145c007c0c */ /* 0x000fe2000df81270 */
[C---:B------:R-:W-:Y:S01]  /*208a0*/  VIADD R19, R17.reuse, UR30 ;  /* 0x0000001e11137c36 */ /* 0x040fe20008000000 */
[----:B------:R-:W-:Y:S01]  /*208b0*/  ISETP.LT.AND P6, PT, R66, UR18, !P0 ;  /* 0x0000001242007c0c */ /* 0x000fe2000c7c1270 */
[C---:B-1----:R-:W-:Y:S01]  /*208c0*/  IMAD.WIDE R10, R17.reuse, 0x2, R6 ;  /* 0x00000002110a7825 */ /* 0x042fe200078e0206 */
[----:B------:R-:W-:Y:S01]  /*208d0*/  ISETP.GE.AND P2, PT, R0, UR29, PT ;  /* 0x0000001d00007c0c */ /* 0x000fe2000bf46270 */
[----:B------:R-:W1:Y:S02]  /*208e0*/  LDCU UR29, c[0x0][0x398] ;  /* 0x00007300ff1d77ac */ /* 0x000e640008000800 */
[----:B0-----:R-:W-:Y:S01]  /*208f0*/  IMAD.WIDE R12, R17, 0x2, R4 ;  /* 0x00000002110c7825 */ /* 0x001fe200078e0204 */
[----:B------:R-:W-:Y:S01]  /*20900*/  PRMT R16, R56, 0x7632, R16 ;  /* 0x0000763238107816 */ /* 0x000fe20000000010 */
[----:B------:R-:W0:Y:S02]  /*20910*/  LDCU UR18, c[0x0][0x398] ;  /* 0x00007300ff1277ac */ /* 0x000e240008000800 */
[----:B------:R-:W-:-:S02]  /*20920*/  VIADD R0, R65, 0x78 ;  /* 0x0000007841007836 */ /* 0x000fc40000000000 */
[----:B------:R-:W-:Y:S01]  /*20930*/  IMAD.WIDE R14, R19, 0x2, R8 ;  /* 0x00000002130e7825 */ /* 0x000fe200078e0208 */
[----:B------:R0:W-:Y:S01]  /*20940*/  @P5 STG.E.U16 desc[UR22][R10.64], R56 ;  /* 0x000000380a005986 */ /* 0x0001e2000c101516 */
[----:B------:R-:W0:Y:S01]  /*20950*/  LDCU UR20, c[0x0][0x398] ;  /* 0x00007300ff1477ac */ /* 0x000e220008000800 */
[----:B------:R-:W-:Y:S01]  /*20960*/  ISETP.GE.AND P3, PT, R0, UR27, PT ;  /* 0x0000001b00007c0c */ /* 0x000fe2000bf66270 */
[----:B------:R-:W-:Y:S01]  /*20970*/  VIADD R0, R65, 0x79 ;  /* 0x0000007941007836 */ /* 0x000fe20000000000 */
[----:B------:R0:W-:Y:S01]  /*20980*/  @P4 STG.E.U16 desc[UR22][R12.64], R16 ;  /* 0x000000100c004986 */ /* 0x0001e2000c101516 */
[----:B------:R-:W-:Y:S02]  /*20990*/  ISETP.LT.AND P4, PT, R74, UR33, !P0 ;  /* 0x000000214a007c0c */ /* 0x000fe4000c781270 */
        /* <DEDUP_REMOVED lines=10> */
[----:B---3--:R-:W-:Y:S01]  /*20a40*/  PRMT R18, R89, 0x7610, R18 ;  /* 0x0000761059127816 */ /* 0x008fe20000000012 */
[----:B0-----:R-:W-:Y:S01]  /*20a50*/  IMAD.WIDE R10, R19, 0x2, R2 ;  /* 0x00000002130a7825 */ /* 0x001fe200078e0202 */
[----:B------:R-:W-:Y:S01]  /*20a60*/  ISETP.GE.AND P0, PT, R0, UR7, PT ;  /* 0x0000000700007c0c */ /* 0x000fe2000bf06270 */
[----:B------:R-:W0:Y:S01]  /*20a70*/  LDCU UR6, c[0x0][0x398] ;  /* 0x00007300ff0677ac */ /* 0x000e220008000800 */
[----:B--2---:R-:W-:-:S02]  /*20a80*/  PRMT R0, R90, 0x7610, R0 ;  /* 0x000076105a007816 */ /* 0x004fc40000000000 */
[----:B------:R-:W2:Y:S01]  /*20a90*/  LDL.S16 R90, [R1+0x3e0] ;  /* 0x0003e000015a7983 */ /* 0x000ea20000100600 */
[----:B------:R-:W-:Y:S01]  /*20aa0*/  IMAD.WIDE R12, R19, 0x2, R6 ;  /* 0x00000002130c7825 */ /* 0x000fe200078e0206 */
[----:B------:R-:W-:Y:S01]  /*20ab0*/  PRMT R16, R57, 0x7632, R16 ;  /* 0x0000763239107816 */ /* 0x000fe20000000010 */
[----:B------:R-:W3:Y:S01]  /*20ac0*/  LDCU UR7, c[0x0][0x398] ;  /* 0x00007300ff0777ac */ /* 0x000ee20008000800 */
[----:B------:R-:W3:Y:S01]  /*20ad0*/  LDL.LU.S16 R89, [R1+0x3e2] ;  /* 0x0003e20001597983 */ /* 0x000ee20000300600 */
[----:B------:R-:W-:-:S03]  /*20ae0*/  IMAD.WIDE R14, R19, 0x2, R4 ;  /* 0x00000002130e7825 */ /* 0x000fc600078e0204 */
[----:B------:R0:W-:Y:S04]  /*20af0*/  @P4 STG.E.U16 desc[UR22][R10.64], R17 ;  /* 0x000000110a004986 */ /* 0x0001e8000c101516 */
[----:B------:R1:W-:Y:S01]  /*20b00*/  @P5 STG.E.U16 desc[UR22][R12.64], R57 ;  /* 0x000000390c005986 */ /* 0x0003e2000c101516 */
[----:B------:R-:W-:Y:S01]  /*20b10*/  ISETP.LT.AND P5, PT, R74, UR10, !P1 ;  /* 0x0000000a4a007c0c */ /* 0x000fe2000cfa1270 */
[----:B------:R-:W-:Y:S01]  /*20b20*/  VIADD R19, R19, UR30 ;  /* 0x0000001e13137c36 */ /* 0x000fe20008000000 */
[----:B------:R-:W-:Y:S01]  /*20b30*/  ISETP.LT.AND P4, PT, R73, UR28, !P1 ;  /* 0x0000001c49007c0c */ /* 0x000fe2000cf81270 */
[----:B------:R1:W-:Y:S01]  /*20b40*/  @P6 STG.E.U16 desc[UR22][R14.64], R16 ;  /* 0x000000100e006986 */ /* 0x0003e2000c101516 */
[----:B------:R-:W-:Y:S01]  /*20b50*/  ISETP.LT.AND P6, PT, R66, UR9, !P1 ;  /* 0x0000000942007c0c */ /* 0x000fe2000cfc1270 */
[----:B------:R-:W2:Y:S01]  /*20b60*/  LDCU UR9, c[0x0][0x398] ;  /* 0x00007300ff0977ac */ /* 0x000ea20008000800 */
[C---:B0-----:R-:W-:Y:S01]  /*20b70*/  IMAD.WIDE R10, R19.reuse, 0x2, R8 ;  /* 0x00000002130a7825 */ /* 0x041fe200078e0208 */
[----:B------:R-:W-:Y:S01]  /*20b80*/  F2FP.BF16.F32.PACK_AB R58, R58, R72 ;  /* 0x000000483a3a723e */ /* 0x000fe200000010ff */
[----:B------:R-:W3:Y:S01]  /*20b90*/  LDL.LU R75, [R1+0xe0] ;  /* 0x0000e000014b7983 */ /* 0x000ee20000300800 */
[----:B------:R-:W0:Y:S01]  /*20ba0*/  LDCU UR10, c[0x0][0x398] ;  /* 0x00007300ff0a77ac */ /* 0x000e220008000800 */
[----:B-1----:R-:W-:Y:S01]  /*20bb0*/  IMAD.WIDE R12, R19, 0x2, R2 ;  /* 0x00000002130c7825 */ /* 0x002fe200078e0202 */
[----:B------:R-:W-:-:S03]  /*20bc0*/  ISETP.LT.AND P1, PT, R92, UR5, !P1 ;  /* 0x000000055c007c0c */ /* 0x000fc6000cf21270 */
[----:B------:R-:W-:-:S03]  /*20bd0*/  IMAD.WIDE R14, R19, 0x2, R6 ;  /* 0x00000002130e7825 */ /* 0x000fc600078e0206 */
[----:B------:R1:W-:Y:S01]  /*20be0*/  @P6 STG.E.U16 desc[UR22][R10.64], R0 ;  /* 0x000000000a006986 */ /* 0x0003e2000c101516 */
[C---:B------:R-:W-:Y:S01]  /*20bf0*/  IMAD.WIDE R16, R19.reuse, 0x2, R4 ;  /* 0x0000000213107825 */ /* 0x040fe200078e0204 */
[----:B------:R-:W-:Y:S02]  /*20c00*/  PRMT R20, R58, 0x7632, R20 ;  /* 0x000076323a147816 */ /* 0x000fe40000000014 */
[----:B------:R0:W-:Y:S01]  /*20c10*/  @P5 STG.E.U16 desc[UR22][R12.64], R18 ;  /* 0x000000120c005986 */ /* 0x0001e2000c101516 */
[----:B------:R-:W0:Y:S03]  /*20c20*/  LDCU UR5, c[0x0][0x398] ;  /* 0x00007300ff0577ac */ /* 0x000e260008000800 */
[----:B------:R-:W-:Y:S01]  /*20c30*/  @P4 STG.E.U16 desc[UR22][R14.64], R58 ;  /* 0x0000003a0e004986 */ /* 0x000fe2000c101516 */
[----:B------:R-:W-:Y:S01]  /*20c40*/  ISETP.LT.AND P4, PT, R66, UR31, !P2 ;  /* 0x0000001f42007c0c */ /* 0x000fe2000d781270 */
[----:B------:R-:W-:-:S02]  /*20c50*/  VIADD R19, R19, UR30 ;  /* 0x0000001e13137c36 */ /* 0x000fc40008000000 */
[----:B------:R2:W-:Y:S02]  /*20c60*/  @P1 STG.E.U16 desc[UR22][R16.64], R20 ;  /* 0x0000001410001986 */ /* 0x0005e4000c101516 */
[----:B-1----:R-:W-:Y:S01]  /*20c70*/  IMAD.WIDE R10, R19, 0x2, R8 ;  /* 0x00000002130a7825 */ /* 0x002fe200078e0208 */
[----:B----4-:R-:W-:Y:S02]  /*20c80*/  F2FP.BF16.F32.PACK_AB R59, R59, R71 ;  /* 0x000000473b3b723e */ /* 0x010fe400000010ff */
[----:B------:R-:W4:Y:S01]  /*20c90*/  LDL.S16 R71, [R1+0x3e4] ;  /* 0x0003e40001477983 */ /* 0x000f220000100600 */
[----:B-----5:R-:W-:-:S03]  /*20ca0*/  PRMT R21, R70, 0x7610, R21 ;  /* 0x0000761046157816 */ /* 0x020fc60000000015 */
[----:B------:R-:W5:Y:S01]  /*20cb0*/  LDL.LU R70, [R1+0xe4] ;  /* 0x0000e40001467983 */ /* 0x000f620000300800 */
[----:B0-----:R-:W-:-:S05]  /*20cc0*/  PRMT R18, R91, 0x7610, R18 ;  /* 0x000076105b127816 */ /* 0x001fca0000000012 */
[----:B------:R3:W-:Y:S01]  /*20cd0*/  @P4 STG.E.U16 desc[UR22][R10.64], R18 ;  /* 0x000000120a004986 */ /* 0x0007e2000c101516 */
[----:B--2---:R-:W-:-:S03]  /*20ce0*/  PRMT R20, R90, 0x7610, R20 ;  /* 0x000076105a147816 */ /* 0x004fc60000000014 */
[----:B------:R-:W2:Y:S01]  /*20cf0*/  LDL.LU.S16 R90, [R1+0x3e6] ;  /* 0x0003e600015a7983 */ /* 0x000ea20000300600 */
[----:B---3--:R-:W-:-:S03]  /*20d00*/  PRMT R18, R89, 0x7610, R18 ;  /* 0x0000761059127816 */ /* 0x008fc60000000012 */
[----:B------:R-:W3:Y:S04]  /*20d10*/  LDL.LU R72, [R1+0xe8] ;  /* 0x0000e80001487983 */ /* 0x000ee80000300800 */
[----:B------:R-:W3:Y:S04]  /*20d20*/  LDL.S16 R91, [R1+0x3e8] ;  /* 0x0003e800015b7983 */ /* 0x000ee80000100600 */
[----:B------:R-:W3:Y:S01]  /*20d30*/  LDL.LU.S16 R89, [R1+0x3ea] ;  /* 0x0003ea0001597983 */ /* 0x000ee20000300600 */
[----:B------:R-:W-:Y:S01]  /*20d40*/  ISETP.LT.AND P5, PT, R74, UR16, !P2 ;  /* 0x000000104a007c0c */ /* 0x000fe2000d7a1270 */
[----:B------:R-:W-:Y:S01]  /*20d50*/  IMAD.WIDE R12, R19, 0x2, R2 ;  /* 0x00000002130c7825 */ /* 0x000fe200078e0202 */
[----:B------:R-:W-:Y:S01]  /*20d60*/  ISETP.LT.AND P6, PT, R73, UR24, !P2 ;  /* 0x0000001849007c0c */ /* 0x000fe2000d7c1270 */
[----:B------:R-:W0:Y:S01]  /*20d70*/  LDCU UR16, c[0x0][0x398] ;  /* 0x00007300ff1077ac */ /* 0x000e220008000800 */
[----:B------:R-:W-:Y:S01]  /*20d80*/  ISETP.LT.AND P2, PT, R92, UR32, !P2 ;  /* 0x000000205c007c0c */ /* 0x000fe2000d741270 */
[----:B------:R-:W-:-:S08]  /*20d90*/  VIADD R17, R19, UR30 ;  /* 0x0000001e13117c36 */ /* 0x000fd00008000000 */
[----:B------:R1:W-:Y:S01]  /*20da0*/  @P5 STG.E.U16 desc[UR22][R12.64], R21 ;  /* 0x000000150c005986 */ /* 0x0003e2000c101516 */
[----:B------:R-:W-:Y:S01]  /*20db0*/  ISETP.LT.AND P5, PT, R66, UR13, !P3 ;  /* 0x0000000d42007c0c */ /* 0x000fe2000dfa1270 */
[----:B------:R-:W-:Y:S01]  /*20dc0*/  VIADD R0, R65, 0x7a ;  /* 0x0000007a41007836 */ /* 0x000fe20000000000 */
[----:B------:R-:W-:Y:S01]  /*20dd0*/  PRMT R16, R59, 0x7632, R16 ;  /* 0x000076323b107816 */ /* 0x000fe20000000010 */
[C---:B------:R-:W-:Y:S01]  /*20de0*/  IMAD.WIDE R14, R19.reuse, 0x2, R6 ;  /* 0x00000002130e7825 */ /* 0x040fe200078e0206 */
[----:B------:R-:W-:Y:S01]  /*20df0*/  F2FP.BF16.F32.PACK_AB R60, R60, R75 ;  /* 0x0000004b3c3c723e */ /* 0x000fe200000010ff */
[----:B------:R-:W0:Y:S02]  /*20e00*/  LDCU UR13, c[0x0][0x398] ;  /* 0x00007300ff0d77ac */ /* 0x000e240008000800 */
[----:B------:R-:W-:Y:S01]  /*20e10*/  IMAD.WIDE R10, R19, 0x2, R4 ;  /* 0x00000002130a7825 */ /* 0x000fe200078e0204 */
[----:B------:R-:W-:-:S03]  /*20e20*/  ISETP.GE.AND P1, PT, R0, UR19, PT ;  /* 0x0000001300007c0c */ /* 0x000fc6000bf26270 */
[----:B-1----:R-:W-:Y:S01]  /*20e30*/  IMAD.WIDE R12, R17, 0x2, R8 ;  /* 0x00000002110c7825 */ /* 0x002fe200078e0208 */
[----:B------:R1:W-:Y:S01]  /*20e40*/  @P6 STG.E.U16 desc[UR22][R14.64], R59 ;  /* 0x0000003b0e006986 */ /* 0x0003e2000c101516 */
[----:B------:R-:W-:Y:S01]  /*20e50*/  ISETP.LT.AND P6, PT, R74, UR14, !P3 ;  /* 0x0000000e4a007c0c */ /* 0x000fe2000dfc1270 */
[----:B------:R-:W0:Y:S01]  /*20e60*/  LDCU UR19, c[0x0][0x398] ;  /* 0x00007300ff1377ac */ /* 0x000e220008000800 */
[----:B------:R-:W-:Y:S01]  /*20e70*/  VIADD R0, R65, 0x7b ;  /* 0x0000007b41007836 */ /* 0x000fe20000000000 */
[----:B------:R1:W-:Y:S01]  /*20e80*/  @P2 STG.E.U16 desc[UR22][R10.64], R16 ;  /* 0x000000100a002986 */ /* 0x0003e2000c101516 */
[----:B------:R-:W-:Y:S01]  /*20e90*/  ISETP.LT.AND P2, PT, R92, UR29, !P3 ;  /* 0x0000001d5c007c0c */ /* 0x000fe2000df41270 */
[----:B------:R-:W-:Y:S01]  /*20ea0*/  VIADD R19, R17, UR30 ;  /* 0x0000001e11137c36 */ /* 0x000fe20008000000 */
[----:B------:R-:W0:Y:S01]  /*20eb0*/  LDCU UR14, c[0x0][0x398] ;  /* 0x00007300ff0e77ac */ /* 0x000e220008000800 */
[----:B------:R0:W-:Y:S01]  /*20ec0*/  @P5 STG.E.U16 desc[UR22][R12.64], R20 ;  /* 0x000000140c005986 */ /* 0x0001e2000c101516 */
[----:B------:R-:W-:-:S02]  /*20ed0*/  ISETP.LT.AND P5, PT, R73, UR12, !P3 ;  /* 0x0000000c49007c0c */ /* 0x000fc4000dfa1270 */
[----:B------:R-:W-:Y:S01]  /*20ee0*/  ISETP.GE.AND P4, PT, R0, UR25, PT ;  /* 0x0000001900007c0c */ /* 0x000fe2000bf86270 */
[----:B------:R-:W-:Y:S01]  /*20ef0*/  VIADD R0, R65, 0x7c ;  /* 0x0000007c41007836 */ /* 0x000fe20000000000 */
[----:B------:R-:W2:Y:S01]  /*20f00*/  LDCU UR12, c[0x0][0x398] ;  /* 0x00007300ff0c77ac */ /* 0x000ea20008000800 */
[----:B-1----:R-:W-:Y:S01]  /*20f10*/  IMAD.WIDE R14, R17, 0x2, R2 ;  /* 0x00000002110e7825 */ /* 0x002fe200078e0202 */
[----:B------:R-:W-:-:S03]  /*20f20*/  PRMT R16, R60, 0x7632, R16 ;  /* 0x000076323c107816 */ /* 0x000fc60000000010 */
[----:B------:R-:W-:Y:S01]  /*20f30*/  IMAD.WIDE R10, R17, 0x2, R6 ;  /* 0x00000002110a7825 */ /* 0x000fe200078e0206 */
[----:B------:R-:W-:-:S03]  /*20f40*/  ISETP.GE.AND P3, PT, R0, UR21, PT ;  /* 0x0000001500007c0c */ /* 0x000fc6000bf66270 */
[----:B0-----:R-:W-:Y:S01]  /*20f50*/  IMAD.WIDE R12, R17, 0x2, R4 ;  /* 0x00000002110c7825 */ /* 0x001fe200078e0204 */
[----:B------:R0:W-:Y:S03]  /*20f60*/  @P6 STG.E.U16 desc[UR22][R14.64], R18 ;  /* 0x000000120e006986 */ /* 0x0001e6000c101516 */
[----:B------:R-:W-:Y:S01]  /*20f70*/  VIADD R0, R65, 0x7d ;  /* 0x0000007d41007836 */ /* 0x000fe20000000000 */
[----:B------:R1:W-:Y:S04]  /*20f80*/  @P5 STG.E.U16 desc[UR22][R10.64], R60 ;  /* 0x0000003c0a005986 */ /* 0x0003e8000c101516 */
[----:B------:R0:W-:Y:S01]  /*20f90*/  @P2 STG.E.U16 desc[UR22][R12.64], R16 ;  /* 0x000000100c002986 */ /* 0x0001e2000c101516 */
[----:B------:R-:W-:Y:S01]  /*20fa0*/  ISETP.GE.AND P2, PT, R0, UR11, PT ;  /* 0x0000000b00007c0c */ /* 0x000fe2000bf46270 */
[----:B------:R-:W0:Y:S01]  /*20fb0*/  LDCU UR11, c[0x0][0x398] ;  /* 0x00007300ff0b77ac */ /* 0x000e220008000800 */
[----:B----4-:R-:W-:-:S02]  /*20fc0*/  PRMT R21, R71, 0x7610, R21 ;  /* 0x0000761047157816 */ /* 0x010fc40000000015 */
[----:B------:R-:W4:Y:S01]  /*20fd0*/  LDL.LU R71, [R1+0xec] ;  /* 0x0000ec0001477983 */ /* 0x000f220000300800 */
[----:B-----5:R-:W-:-:S03]  /*20fe0*/  F2FP.BF16.F32.PACK_AB R61, R61, R70 ;  /* 0x000000463d3d723e */ /* 0x020fc600000010ff */
[----:B------:R-:W5:Y:S01]  /*20ff0*/  LDL.S16 R70, [R1+0x3ec] ;  /* 0x0003ec0001467983 */ /* 0x000f620000100600 */
[----:B--2---:R-:W-:-:S03]  /*21000*/  PRMT R17, R90, 0x7610, R17 ;  /* 0x000076105a117816 */ /* 0x004fc60000000011 */
[----:B------:R-:W2:Y:S01]  /*21010*/  LDL.LU.S16 R90, [R1+0x3ee] ;  /* 0x0003ee00015a7983 */ /* 0x000ea20000300600 */
[----:B---3--:R-:W-:-:S03]  /*21020*/  PRMT R0, R91, 0x7610, R0 ;  /* 0x000076105b007816 */ /* 0x008fc60000000000 */
[----:B------:R-:W3:Y:S01]  /*21030*/  LDL.S16 R91, [R1+0x3f0] ;  /* 0x0003f000015b7983 */ /* 0x000ee20000100600 */
[----:B0-----:R-:W-:-:S03]  /*21040*/  PRMT R18, R89, 0x7610, R18 ;  /* 0x0000761059127816 */ /* 0x001fc60000000012 */
[----:B------:R-:W3:Y:S01]  /*21050*/  LDL.LU.S16 R89, [R1+0x3f2] ;  /* 0x0003f20001597983 */ /* 0x000ee20000300600 */
[----:B------:R-:W-:Y:S01]  /*21060*/  ISETP.LT.AND P6, PT, R66, UR18, !P0 ;  /* 0x0000001242007c0c */ /* 0x000fe2000c7c1270 */
[C---:B------:R-:W-:Y:S01]  /*21070*/  IMAD.WIDE R14, R19.reuse, 0x2, R8 ;  /* 0x00000002130e7825 */ /* 0x040fe200078e0208 */
[----:B------:R-:W-:Y:S01]  /*21080*/  ISETP.LT.AND P5, PT, R74, UR20, !P0 ;  /* 0x000000144a007c0c */ /* 0x000fe2000c7a1270 */
[----:B------:R-:W0:Y:S02]  /*21090*/  LDCU UR18, c[0x0][0x398] ;  /* 0x00007300ff1277ac */ /* 0x000e240008000800 */
[----:B-1----:R-:W-:-:S08]  /*210a0*/  IMAD.WIDE R10, R19, 0x2, R2 ;  /* 0x00000002130a7825 */ /* 0x002fd000078e0202 */
[----:B------:R1:W-:Y:S01]  /*210b0*/  @P6 STG.E.U16 desc[UR22][R14.64], R21 ;  /* 0x000000150e006986 */ /* 0x0003e2000c101516 */
[----:B------:R-:W-:Y:S01]  /*210c0*/  ISETP.LT.AND P6, PT, R73, UR4, !P0 ;  /* 0x0000000449007c0c */ /* 0x000fe2000c7c1270 */
[----:B------:R-:W-:Y:S01]  /*210d0*/  IMAD.WIDE R12, R19, 0x2, R6 ;  /* 0x00000002130c7825 */ /* 0x000fe200078e0206 */
[----:B------:R-:W-:Y:S01]  /*210e0*/  ISETP.LT.AND P0, PT, R92, UR6, !P0 ;  /* 0x000000065c007c0c */ /* 0x000fe2000c701270 */
[----:B------:R0:W-:Y:S01]  /*210f0*/  @P5 STG.E.U16 desc[UR22][R10.64], R17 ;  /* 0x000000110a005986 */ /* 0x0001e2000c101516 */
[----:B------:R-:W-:Y:S01]  /*21100*/  PRMT R16, R61, 0x7632, R16 ;  /* 0x000076323d107816 */ /* 0x000fe20000000010 */
[----:B------:R-:W2:Y:S01]  /*21110*/  LDCU UR4, c[0x0][0x398] ;  /* 0x00007300ff0477ac */ /* 0x000ea20008000800 */
[----:B------:R-:W-:Y:S02]  /*21120*/  ISETP.LT.AND P5, PT, R74, UR5, !P1 ;  /* 0x000000054a007c0c */ /* 0x000fe4000cfa1270 */
[----:B------:R-:W-:Y:S01]  /*21130*/  F2FP.BF16.F32.PACK_AB R62, R62, R72 ;  /* 0x000000483e3e723e */ /* 0x000fe200000010ff */
[----:B------:R-:W2:Y:S01]  /*21140*/  LDCU UR6, c[0x0][0x398] ;  /* 0x00007300ff0677ac */ /* 0x000ea20008000800 */
[----:B-1----:R-:W-:-:S03]  /*21150*/  IMAD.WIDE R14, R19, 0x2, R4 ;  /* 0x00000002130e7825 */ /* 0x002fc600078e0204 */
[----:B------:R1:W-:Y:S01]  /*21160*/  @P6 STG.E.U16 desc[UR22][R12.64], R61 ;  /* 0x0000003d0c006986 */ /* 0x0003e2000c101516 */
[----:B------:R-:W-:Y:S01]  /*21170*/  ISETP.LT.AND P6, PT, R66, UR7, !P1 ;  /* 0x0000000742007c0c */ /* 0x000fe2000cfc1270 */
[----:B------:R-:W-:Y:S01]  /*21180*/  VIADD R19, R19, UR30 ;  /* 0x0000001e13137c36 */ /* 0x000fe20008000000 */
[----:B------:R-:W-:Y:S01]  /*21190*/  PRMT R20, R62, 0x7632, R20 ;  /* 0x000076323e147816 */ /* 0x000fe20000000014 */
[----:B------:R1:W-:Y:S01]  /*211a0*/  @P0 STG.E.U16 desc[UR22][R14.64], R16 ;  /* 0x000000100e000986 */ /* 0x0003e2000c101516 */
[----:B------:R-:W-:Y:S01]  /*211b0*/  ISETP.LT.AND P0, PT, R73, UR9, !P1 ;  /* 0x0000000949007c0c */ /* 0x000fe2000cf01270 */
[C---:B0-----:R-:W-:Y:S01]  /*211c0*/  IMAD.WIDE R10, R19.reuse, 0x2, R8 ;  /* 0x00000002130a7825 */ /* 0x041fe200078e0208 */
[----:B------:R-:W-:Y:S01]  /*211d0*/  ISETP.LT.AND P1, PT, R92, UR10, !P1 ;  /* 0x0000000a5c007c0c */ /* 0x000fe2000cf21270 */
[----:B------:R-:W0:Y:S02]  /*211e0*/  LDCU UR10, c[0x0][0x398] ;  /* 0x00007300ff0a77ac */ /* 0x000e240008000800 */
[C---:B-1----:R-:W-:Y:S01]  /*211f0*/  IMAD.WIDE R12, R19.reuse, 0x2, R2 ;  /* 0x00000002130c7825 */ /* 0x042fe200078e0202 */
[----:B------:R-:W1:Y:S03]  /*21200*/  LDCU UR5, c[0x0][0x398] ;  /* 0x00007300ff0577ac */ /* 0x000e660008000800 */
[----:B------:R0:W-:Y:S01]  /*21210*/  @P6 STG.E.U16 desc[UR22][R10.64], R0 ;  /* 0x000000000a006986 */ /* 0x0001e2000c101516 */
[C---:B------:R-:W-:Y:S01]  /*21220*/  IMAD.WIDE R14, R19.reuse, 0x2, R6 ;  /* 0x00000002130e7825 */ /* 0x040fe200078e0206 */
[----:B------:R-:W1:Y:S02]  /*21230*/  LDCU UR7, c[0x0][0x398] ;  /* 0x00007300ff0777ac */ /* 0x000e640008000800 */
[----:B------:R5:W-:Y:S01]  /*21240*/  @P5 STG.E.U16 desc[UR22][R12.64], R18 ;  /* 0x000000120c005986 */ /* 0x000be2000c101516 */
[C---:B------:R-:W-:Y:S01]  /*21250*/  IMAD.WIDE R16, R19.reuse, 0x2, R4 ;  /* 0x0000000213107825 */ /* 0x040fe200078e0204 */
[----:B------:R-:W1:Y:S02]  /*21260*/  LDCU UR9, c[0x0][0x398] ;  /* 0x00007300ff0977ac */ /* 0x000e640008000800 */
[----:B------:R-:W-:Y:S04]  /*21270*/  @P0 STG.E.U16 desc[UR22][R14.64], R62 ;  /* 0x0000003e0e000986 */ /* 0x000fe8000c101516 */
[----:B------:R-:W-:Y:S01]  /*21280*/  @P1 STG.E.U16 desc[UR22][R16.64], R20 ;  /* 0x0000001410001986 */ /* 0x000fe2000c101516 */
[----:B------:R-:W-:Y:S01]  /*21290*/  ISETP.LT.AND P1, PT, R66, UR16, !P4 ;  /* 0x0000001042007c0c */ /* 0x000fe2000e721270 */
[----:B------:R-:W-:-:S02]  /*212a0*/  VIADD R19, R19, UR30 ;  /* 0x0000001e13137c36 */ /* 0x000fc40008000000 */
[----:B0-----:R-:W-:Y:S02]  /*212b0*/  VIADD R0, R65, 0x7e ;  /* 0x0000007e41007836 */ /* 0x001fe40000000000 */
[----:B------:R-:W-:-:S03]  /*212c0*/  IMAD.WIDE R10, R19, 0x2, R8 ;  /* 0x00000002130a7825 */ /* 0x000fc600078e0208 */
[----:B------:R-:W-:Y:S01]  /*212d0*/  ISETP.GE.AND P0, PT, R0, UR15, PT ;  /* 0x0000000f00007c0c */ /* 0x000fe2000bf06270 */
[----:B------:R-:W-:Y:S01]  /*212e0*/  VIADD R0, R65, 0x7f ;  /* 0x0000007f41007836 */ /* 0x000fe20000000000 */
[----:B-----5:R-:W-:Y:S02]  /*212f0*/  PRMT R18, R70, 0x7610, R18 ;  /* 0x0000761046127816 */ /* 0x020fe40000000012 */
[----:B------:R-:W5:Y:S04]  /*21300*/  LDL.LU R70, [R1+0xf0] ;  /* 0x0000f00001467983 */ /* 0x000f680000300800 */
[----:B------:R3:W-:Y:S01]  /*21310*/  @P1 STG.E.U16 desc[UR22][R10.64], R18 ;  /* 0x000000120a001986 */ /* 0x0007e2000c101516 */
[----:B--2---:R-:W-:-:S03]  /*21320*/  PRMT R21, R90, 0x7610, R21 ;  /* 0x000076105a157816 */ /* 0x004fc60000000015 */
[----:B------:R-:W2:Y:S04]  /*21330*/  LDL.S16 R90, [R1+0x3f4] ;  /* 0x0003f400015a7983 */ /* 0x000ea80000100600 */
[----:B------:R-:W2:Y:S01]  /*21340*/  LDL.LU R65, [R1+0x5fc] ;  /* 0x0005fc0001417983 */ /* 0x000ea20000300800 */
[----:B---3--:R-:W-:-:S03]  /*21350*/  PRMT R18, R89, 0x7610, R18 ;  /* 0x0000761059127816 */ /* 0x008fc60000000012 */
[----:B------:R-:W3:Y:S01]  /*21360*/  LDL.LU.S16 R89, [R1+0x3f6] ;  /* 0x0003f60001597983 */ /* 0x000ee20000300600 */
[----:B------:R-:W-:Y:S02]  /*21370*/  ISETP.LT.AND P5, PT, R74, UR19, !P4 ;  /* 0x000000134a007c0c */ /* 0x000fe4000e7a1270 */
[----:B------:R-:W-:Y:S02]  /*21380*/  ISETP.LT.AND P6, PT, R73, UR13, !P4 ;  /* 0x0000000d49007c0c */ /* 0x000fe4000e7c1270 */
[----:B----4-:R-:W-:Y:S01]  /*21390*/  F2FP.BF16.F32.PACK_AB R63, R63, R71 ;  /* 0x000000473f3f723e */ /* 0x010fe200000010ff */
[----:B------:R-:W-:Y:S01]  /*213a0*/  IMAD.WIDE R12, R19, 0x2, R2 ;  /* 0x00000002130c7825 */ /* 0x000fe200078e0202 */
[----:B------:R-:W-:Y:S01]  /*213b0*/  ISETP.LT.AND P4, PT, R92, UR14, !P4 ;  /* 0x0000000e5c007c0c */ /* 0x000fe2000e781270 */
[----:B------:R-:W4:Y:S01]  /*213c0*/  LDL.LU R76, [R1+0xf4] ;  /* 0x0000f400014c7983 */ /* 0x000f220000300800 */
[----:B------:R-:W-:Y:S01]  /*213d0*/  PRMT R16, R63, 0x7632, R16 ;  /* 0x000076323f107816 */ /* 0x000fe20000000010 */
[----:B------:R-:W-:-:S04]  /*213e0*/  IMAD.WIDE R14, R19, 0x2, R6 ;  /* 0x00000002130e7825 */ /* 0x000fc800078e0206 */
[C---:B------:R-:W-:Y:S01]  /*213f0*/  IMAD.WIDE R10, R19.reuse, 0x2, R4 ;  /* 0x00000002130a7825 */ /* 0x040fe200078e0204 */
[----:B------:R0:W-:Y:S01]  /*21400*/  @P5 STG.E.U16 desc[UR22][R12.64], R21 ;  /* 0x000000150c005986 */ /* 0x0001e2000c101516 */
[----:B------:R-:W-:Y:S01]  /*21410*/  ISETP.LT.AND P5, PT, R66, UR12, !P3 ;  /* 0x0000000c42007c0c */ /* 0x000fe2000dfa1270 */
[----:B------:R-:W1:Y:S02]  /*21420*/  LDCU UR13, c[0x0][0x398] ;  /* 0x00007300ff0d77ac */ /* 0x000e640008000800 */
[----:B------:R0:W-:Y:S01]  /*21430*/  @P6 STG.E.U16 desc[UR22][R14.64], R63 ;  /* 0x0000003f0e006986 */ /* 0x0001e2000c101516 */
[----:B------:R-:W-:Y:S01]  /*21440*/  VIADD R17, R19, UR30 ;  /* 0x0000001e13117c36 */ /* 0x000fe20008000000 */
[----:B------:R-:W-:Y:S01]  /*21450*/  PRMT R20, R91, 0x7610, R20 ;  /* 0x000076105b147816 */ /* 0x000fe20000000014 */
[----:B------:R-:W1:Y:S01]  /*21460*/  LDCU UR12, c[0x0][0x398] ;  /* 0x00007300ff0c77ac */ /* 0x000e620008000800 */
[----:B------:R1:W-:Y:S01]  /*21470*/  @P4 STG.E.U16 desc[UR22][R10.64], R16 ;  /* 0x000000100a004986 */ /* 0x0003e2000c101516 */
[----:B------:R-:W-:Y:S01]  /*21480*/  ISETP.LT.AND P4, PT, R73, UR4, !P3 ;  /* 0x0000000449007c0c */ /* 0x000fe2000df81270 */
[----:B------:R-:W5:Y:S01]  /*21490*/  LDCU UR4, c[0x0][0x398] ;  /* 0x00007300ff0477ac */ /* 0x000f620008000800 */
[----:B------:R-:W-:Y:S01]  /*214a0*/  ISETP.LT.AND P6, PT, R74, UR18, !P3 ;  /* 0x000000124a007c0c */ /* 0x000fe2000dfc1270 */
[----:B------:R-:W4:Y:S01]  /*214b0*/  LDL.S16 R75, [R1+0x3f8] ;  /* 0x0003f800014b7983 */ /* 0x000f220000100600 */
[----:B------:R-:W-:Y:S01]  /*214c0*/  ISETP.LT.AND P3, PT, R92, UR6, !P3 ;  /* 0x000000065c007c0c */ /* 0x000fe2000df61270 */
[C---:B0-----:R-:W-:Y:S01]  /*214d0*/  IMAD.WIDE R12, R17.reuse, 0x2, R8 ;  /* 0x00000002110c7825 */ /* 0x041fe200078e0208 */
[----:B------:R-:W-:Y:S01]  /*214e0*/  ISETP.GE.AND P1, PT, R0, UR17, PT ;  /* 0x0000001100007c0c */ /* 0x000fe2000bf26270 */
[----:B------:R-:W4:Y:S01]  /*214f0*/  LDL.LU R72, [R1+0xf8] ;  /* 0x0000f80001487983 */ /* 0x000f220000300800 */
[----:B------:R-:W0:Y:S01]  /*21500*/  LDCU UR14, c[0x0][0x398] ;  /* 0x00007300ff0e77ac */ /* 0x000e220008000800 */
[----:B------:R-:W-:-:S02]  /*21510*/  IMAD.WIDE R14, R17, 0x2, R2 ;  /* 0x00000002110e7825 */ /* 0x000fc400078e0202 */
[----:B------:R0:W-:Y:S02]  /*21520*/  @P5 STG.E.U16 desc[UR22][R12.64], R20 ;  /* 0x000000140c005986 */ /* 0x0001e4000c101516 */
[----:B-1----:R-:W-:Y:S01]  /*21530*/  IMAD.WIDE R10, R17, 0x2, R6 ;  /* 0x00000002110a7825 */ /* 0x002fe200078e0206 */
[----:B------:R-:W1:Y:S01]  /*21540*/  LDCU UR6, c[0x0][0x398] ;  /* 0x00007300ff0677ac */ /* 0x000e620008000800 */
[----:B------:R-:W-:Y:S01]  /*21550*/  @P6 STG.E.U16 desc[UR22][R14.64], R18 ;  /* 0x000000120e006986 */ /* 0x000fe2000c101516 */
[----:B------:R-:W-:-:S03]  /*21560*/  ISETP.LT.AND P5, PT, R66, UR11, !P2 ;  /* 0x0000000b42007c0c */ /* 0x000fc6000d7a1270 */
[----:B------:R-:W4:Y:S01]  /*21570*/  LDL.LU.S16 R71, [R1+0x3fa] ;  /* 0x0003fa0001477983 */ /* 0x000f220000300600 */
[----:B0-----:R-:W-:Y:S01]  /*21580*/  IMAD.WIDE R12, R17, 0x2, R4 ;  /* 0x00000002110c7825 */ /* 0x001fe200078e0204 */
[----:B-----5:R-:W-:-:S04]  /*21590*/  F2FP.BF16.F32.PACK_AB R64, R64, R70 ;  /* 0x000000464040723e */ /* 0x020fc800000010ff */
[----:B------:R-:W-:Y:S01]  /*215a0*/  PRMT R0, R64, 0x7632, R0 ;  /* 0x0000763240007816 */ /* 0x000fe20000000000 */
[----:B------:R3:W-:Y:S01]  /*215b0*/  @P4 STG.E.U16 desc[UR22][R10.64], R64 ;  /* 0x000000400a004986 */ /* 0x0007e2000c101516 */
[----:B------:R-:W-:Y:S02]  /*215c0*/  ISETP.LT.AND P4, PT, R66, UR4, !P1 ;  /* 0x0000000442007c0c */ /* 0x000fe4000cf81270 */
[----:B--2---:R-:W-:Y:S01]  /*215d0*/  PRMT R21, R90, 0x7610, R21 ;  /* 0x000076105a157816 */ /* 0x004fe20000000015 */
[----:B------:R0:W-:Y:S01]  /*215e0*/  @P3 STG.E.U16 desc[UR22][R12.64], R0 ;  /* 0x000000000c003986 */ /* 0x0001e2000c101516 */
[----:B------:R-:W-:Y:S01]  /*215f0*/  ISETP.LT.AND P3, PT, R66, UR10, !P0 ;  /* 0x0000000a42007c0c */ /* 0x000fe2000c761270 */
[----:B------:R-:W-:Y:S01]  /*21600*/  VIADD R19, R17, UR30 ;  /* 0x0000001e11137c36 */ /* 0x000fe20008000000 */
[----:B------:R-:W-:Y:S01]  /*21610*/  ISETP.LT.AND P6, PT, R74, UR5, !P2 ;  /* 0x000000054a007c0c */ /* 0x000fe2000d7c1270 */
[----:B------:R-:W2:Y:S01]  /*21620*/  LDL.LU R66, [R1+0x5f8] ;  /* 0x0005f80001427983 */ /* 0x000ea20000300800 */
[----:B------:R-:W5:Y:S03]  /*21630*/  LDCU UR5, c[0x0][0x398] ;  /* 0x00007300ff0577ac */ /* 0x000f660008000800 */
[----:B------:R-:W2:Y:S01]  /*21640*/  LDL.S16 R91, [R1+0x3fc] ;  /* 0x0003fc00015b7983 */ /* 0x000ea20000100600 */
[----:B------:R-:W0:Y:S01]  /*21650*/  LDCU UR4, c[0x0][0x398] ;  /* 0x00007300ff0477ac */ /* 0x000e220008000800 */
[----:B---3--:R-:W-:-:S02]  /*21660*/  PRMT R11, R89, 0x7610, R11 ;  /* 0x00007610590b7816 */ /* 0x008fc4000000000b */
[----:B------:R-:W3:Y:S04]  /*21670*/  LDL.LU.S16 R70, [R1+0x3fe] ;  /* 0x0003fe0001467983 */ /* 0x000ee80000300600 */
[----:B------:R-:W3:Y:S04]  /*21680*/  LDL.S16 R90, [R1+0xfc] ;  /* 0x0000fc00015a7983 */ /* 0x000ee80000100600 */
[----:B------:R-:W3:Y:S01]  /*21690*/  LDL.LU.S16 R89, [R1+0xfe] ;  /* 0x0000fe0001597983 */ /* 0x000ee20000300600 */
[----:B------:R-:W-:-:S05]  /*216a0*/  IMAD.WIDE R14, R19, 0x2, R8 ;  /* 0x00000002130e7825 */ /* 0x000fca00078e0208 */
[----:B------:R1:W-:Y:S01]  /*216b0*/  @P5 STG.E.U16 desc[UR22][R14.64], R21 ;  /* 0x000000150e005986 */ /* 0x0003e2000c101516 */
[----:B------:R-:W-:Y:S01]  /*216c0*/  ISETP.LT.AND P5, PT, R73, UR7, !P2 ;  /* 0x0000000749007c0c */ /* 0x000fe2000d7a1270 */
[----:B------:R-:W-:Y:S01]  /*216d0*/  IMAD.WIDE R16, R19, 0x2, R2 ;  /* 0x0000000213107825 */ /* 0x000fe200078e0202 */
[----:B------:R-:W-:Y:S02]  /*216e0*/  ISETP.LT.AND P2, PT, R92, UR9, !P2 ;  /* 0x000000095c007c0c */ /* 0x000fe4000d741270 */
[----:B----4-:R-:W-:Y:S02]  /*216f0*/  F2FP.BF16.F32.PACK_AB R65, R65, R76 ;  /* 0x0000004c4141723e */ /* 0x010fe400000010ff */
[----:B------:R4:W-:Y:S01]  /*21700*/  @P6 STG.E.U16 desc[UR22][R16.64], R11 ;  /* 0x0000000b10006986 */ /* 0x0009e2000c101516 */
[----:B0-----:R-:W-:Y:S01]  /*21710*/  IMAD.WIDE R12, R19, 0x2, R4 ;  /* 0x00000002130c7825 */ /* 0x001fe200078e0204 */
[----:B------:R-:W-:-:S03]  /*21720*/  PRMT R0, R65, 0x7632, R0 ;  /* 0x0000763241007816 */ /* 0x000fc60000000000 */
[----:B-1----:R-:W-:Y:S01]  /*21730*/  VIADD R21, R19, UR30 ;  /* 0x0000001e13157c36 */ /* 0x002fe20008000000 */
[----:B------:R-:W-:-:S03]  /*21740*/  PRMT R18, R75, 0x7610, R18 ;  /* 0x000076104b127816 */ /* 0x000fc60000000012 */
[----:B------:R-:W-:-:S04]  /*21750*/  IMAD.WIDE R14, R21, 0x2, R8 ;  /* 0x00000002150e7825 */ /* 0x000fc800078e0208 */
[----:B----4-:R-:W-:-:S05]  /*21760*/  IMAD.WIDE R10, R19, 0x2, R6 ;  /* 0x00000002130a7825 */ /* 0x010fca00078e0206 */
[----:B------:R0:W-:Y:S01]  /*21770*/  @P5 STG.E.U16 desc[UR22][R10.64], R65 ;  /* 0x000000410a005986 */ /* 0x0001e2000c101516 */
[----:B------:R-:W-:-:S03]  /*21780*/  ISETP.LT.AND P5, PT, R74, UR13, !P0 ;  /* 0x0000000d4a007c0c */ /* 0x000fc6000c7a1270 */
[----:B------:R1:W-:Y:S04]  /*21790*/  @P2 STG.E.U16 desc[UR22][R12.64], R0 ;  /* 0x000000000c002986 */ /* 0x0003e8000c101516 */
[----:B------:R4:W-:Y:S01]  /*217a0*/  @P3 STG.E.U16 desc[UR22][R14.64], R18 ;  /* 0x000000120e003986 */ /* 0x0009e2000c101516 */
[----:B------:R-:W-:Y:S02]  /*217b0*/  ISETP.LT.AND P3, PT, R73, UR12, !P0 ;  /* 0x0000000c49007c0c */ /* 0x000fe4000c761270 */
[----:B------:R-:W-:Y:S01]  /*217c0*/  ISETP.LT.AND P0, PT, R92, UR14, !P0 ;  /* 0x0000000e5c007c0c */ /* 0x000fe2000c701270 */
[----:B0-----:R-:W-:Y:S01]  /*217d0*/  IMAD.WIDE R10, R21, 0x2, R2 ;  /* 0x00000002150a7825 */ /* 0x001fe200078e0202 */
[----:B------:R-:W-:Y:S02]  /*217e0*/  ISETP.LT.AND P6, PT, R74, UR6, !P1 ;  /* 0x000000064a007c0c */ /* 0x000fe4000cfc1270 */
[----:B-----5:R-:W-:Y:S01]  /*217f0*/  ISETP.LT.AND P2, PT, R73, UR5, !P1 ;  /* 0x0000000549007c0c */ /* 0x020fe2000cf41270 */
[----:B-1----:R-:W-:Y:S01]  /*21800*/  IMAD.WIDE R12, R21, 0x2, R6 ;  /* 0x00000002150c7825 */ /* 0x002fe200078e0206 */
[----:B------:R-:W-:-:S02]  /*21810*/  PRMT R16, R71, 0x7610, R16 ;  /* 0x0000761047107816 */ /* 0x000fc40000000010 */
[----:B------:R-:W-:Y:S01]  /*21820*/  ISETP.LT.AND P1, PT, R92, UR4, !P1 ;  /* 0x000000045c007c0c */ /* 0x000fe2000cf21270 */
[C---:B------:R-:W-:Y:S02]  /*21830*/  VIADD R17, R21.reuse, UR30 ;  /* 0x0000001e15117c36 */ /* 0x040fe40008000000 */
[----:B----4-:R-:W-:Y:S01]  /*21840*/  IMAD.WIDE R14, R21, 0x2, R4 ;  /* 0x00000002150e7825 */ /* 0x010fe200078e0204 */
[----:B------:R0:W-:Y:S03]  /*21850*/  @P5 STG.E.U16 desc[UR22][R10.64], R16 ;  /* 0x000000100a005986 */ /* 0x0001e6000c101516 */
[----:B------:R-:W-:-:S04]  /*21860*/  IMAD.WIDE R8, R17, 0x2, R8 ;  /* 0x0000000211087825 */ /* 0x000fc800078e0208 */
[----:B------:R-:W-:-:S04]  /*21870*/  IMAD.WIDE R2, R17, 0x2, R2 ;  /* 0x0000000211027825 */ /* 0x000fc800078e0202 */
[----:B------:R-:W-:-:S04]  /*21880*/  IMAD.WIDE R6, R17, 0x2, R6 ;  /* 0x0000000211067825 */ /* 0x000fc800078e0206 */
[----:B------:R-:W-:Y:S01]  /*21890*/  IMAD.WIDE R4, R17, 0x2, R4 ;  /* 0x0000000211047825 */ /* 0x000fe200078e0204 */
[----:B--2---:R-:W-:-:S04]  /*218a0*/  F2FP.BF16.F32.PACK_AB R66, R66, R72 ;  /* 0x000000484242723e */ /* 0x004fc800000010ff */
[----:B------:R-:W-:Y:S01]  /*218b0*/  PRMT R0, R66, 0x7632, R0 ;  /* 0x0000763242007816 */ /* 0x000fe20000000000 */
[----:B------:R1:W-:Y:S01]  /*218c0*/  @P3 STG.E.U16 desc[UR22][R12.64], R66 ;  /* 0x000000420c003986 */ /* 0x0003e2000c101516 */
[----:B0-----:R-:W-:-:S03]  /*218d0*/  PRMT R11, R91, 0x7610, R11 ;  /* 0x000076105b0b7816 */ /* 0x001fc6000000000b */
[----:B------:R0:W-:Y:S01]  /*218e0*/  @P0 STG.E.U16 desc[UR22][R14.64], R0 ;  /* 0x000000000e000986 */ /* 0x0001e2000c101516 */
[----:B---3--:R-:W-:-:S03]  /*218f0*/  PRMT R17, R90, 0x7610, R17 ;  /* 0x000076105a117816 */ /* 0x008fc60000000011 */
[----:B------:R0:W-:Y:S01]  /*21900*/  @P4 STG.E.U16 desc[UR22][R8.64], R11 ;  /* 0x0000000b08004986 */ /* 0x0001e2000c101516 */
[----:B-1----:R-:W-:Y:S02]  /*21910*/  PRMT R13, R70, 0x7610, R13 ;  /* 0x00007610460d7816 */ /* 0x002fe4000000000d */
[----:B------:R-:W-:-:S03]  /*21920*/  PRMT R18, R89, 0x7610, R18 ;  /* 0x0000761059127816 */ /* 0x000fc60000000012 */
[----:B------:R0:W-:Y:S04]  /*21930*/  @P6 STG.E.U16 desc[UR22][R2.64], R13 ;  /* 0x0000000d02006986 */ /* 0x0001e8000c101516 */
[----:B------:R0:W-:Y:S04]  /*21940*/  @P2 STG.E.U16 desc[UR22][R6.64], R17 ;  /* 0x0000001106002986 */ /* 0x0001e8000c101516 */
[----:B------:R0:W-:Y:S01]  /*21950*/  @P1 STG.E.U16 desc[UR22][R4.64], R18 ;  /* 0x0000001204001986 */ /* 0x0001e2000c101516 */
[----:B------:R-:W-:Y:S06]  /*21960*/  BAR.SYNC.DEFER_BLOCKING 0x0 ;  /* 0x0000000000007b1d */ /* 0x000fec0000010000 */
[----:B------:R-:W-:Y:S05]  /*21970*/  BRA.U UP0, `(.L_x_13) ;  /* 0x0000000100a07547 */ /* 0x000fea000b800000 */
[----:B------:R-:W1:Y:S01]  /*21980*/  S2UR UR5, SR_CgaCtaId ;  /* 0x00000000000579c3 */ /* 0x000e620000008800 */
[----:B------:R-:W-:Y:S01]  /*21990*/  NOP ;  /* 0x0000000000007918 */ /* 0x000fe20000000000 */
[----:B------:R-:W-:Y:S01]  /*219a0*/  UMOV UR4, 0x50 ;  /* 0x0000005000047882 */ /* 0x000fe20000000000 */
[----:B0-----:R-:W-:Y:S02]  /*219b0*/  IMAD.U32 R0, RZ, RZ, UR8 ;  /* 0x00000008ff007e24 */ /* 0x001fe4000f8e00ff */
[----:B------:R-:W-:Y:S02]  /*219c0*/  IMAD.MOV.U32 R3, RZ, RZ, 0xffff ;  /* 0x0000ffffff037424 */ /* 0x000fe400078e00ff */
[----:B------:R-:W-:Y:S01]  /*219d0*/  IMAD.MOV.U32 R7, RZ, RZ, 0x1 ;  /* 0x00000001ff077424 */ /* 0x000fe200078e00ff */
[----:B------:R-:W-:-:S04]  /*219e0*/  LOP3.LUT R0, R0, 0xffff, RZ, 0xc0, !PT ;  /* 0x0000ffff00007812 */ /* 0x000fc800078ec0ff */
[----:B------:R-:W-:-:S05]  /*219f0*/  SHF.R.U32.HI R0, RZ, 0x5, R0 ;  /* 0x00000005ff007819 */ /* 0x000fca0000011600 */
[----:B------:R-:W-:Y:S01]  /*21a00*/  VIADD R2, R0, 0x10 ;  /* 0x0000001000027836 */ /* 0x000fe20000000000 */
[----:B------:R-:W-:Y:S01]  /*21a10*/  SHF.L.U32 R0, R3, R0, RZ ;  /* 0x0000000003007219 */ /* 0x000fe200000006ff */
[----:B-1----:R-:W-:-:S03]  /*21a20*/  ULEA UR6, UR5, UR4, 0x18 ;  /* 0x0000000405067291 */ /* 0x002fc6000f8ec0ff */
[----:B------:R-:W-:-:S04]  /*21a30*/  SHF.L.U32 R3, R7, R2, RZ ;  /* 0x0000000207037219 */ /* 0x000fc800000006ff */
[----:B------:R-:W-:Y:S02]  /*21a40*/  LOP3.LUT R0, R3, R0, RZ, 0xfc, !PT ;  /* 0x0000000003007212 */ /* 0x000fe400078efcff */
[----:B------:R-:W0:Y:S02]  /*21a50*/  LDS R5, [UR6] ;  /* 0x00000006ff057984 */ /* 0x000e240008000800 */
[C---:B------:R-:W-:Y:S02]  /*21a60*/  LOP3.LUT R2, R0.reuse, 0xffff, RZ, 0xc0, !PT ;  /* 0x0000ffff00027812 */ /* 0x040fe400078ec0ff */
[----:B0-----:R-:W-:-:S04]  /*21a70*/  LOP3.LUT R3, R0, 0xffff, R5, 0x80, !PT ;  /* 0x0000ffff00037812 */ /* 0x001fc800078e8005 */
[----:B------:R-:W-:-:S13]  /*21a80*/  ISETP.NE.AND P0, PT, R3, R2, PT ;  /* 0x000000020300720c */ /* 0x000fda0003f05270 */
[----:B------:R-:W-:Y:S05]  /*21a90*/  @P0 BRA `(.L_x_14) ;  /* 0x0000000000500947 */ /* 0x000fea0003800000 */
[----:B------:R-:W-:Y:S02]  /*21aa0*/  SHF.R.U32.HI R5, RZ, 0x10, R5 ;  /* 0x00000010ff057819 */ /* 0x000fe40000011605 */
[----:B------:R-:W-:-:S04]  /*21ab0*/  SHF.R.U32.HI R2, RZ, 0x10, R0 ;  /* 0x00000010ff027819 */ /* 0x000fc80000011600 */
[----:B------:R-:W-:-:S04]  /*21ac0*/  LOP3.LUT R5, R5, R2, RZ, 0xc0, !PT ;  /* 0x0000000205057212 */ /* 0x000fc800078ec0ff */
[----:B------:R-:W-:-:S13]  /*21ad0*/  ISETP.NE.AND P0, PT, R5, R2, PT ;  /* 0x000000020500720c */ /* 0x000fda0003f05270 */
[----:B------:R-:W-:Y:S05]  /*21ae0*/  @P0 BRA `(.L_x_15) ;  /* 0x0000000000300947 */ /* 0x000fea0003800000 */
[----:B------:R-:W-:Y:S01]  /*21af0*/  R2UR UR4, R0 ;  /* 0x00000000000472ca */ /* 0x000fe200000e0000 */
[----:B------:R-:W-:Y:S01]  /*21b00*/  VOTEU.ANY UR5, UPT, PT ;  /* 0x0000000000057886 */ /* 0x000fe200038e0100 */
[----:B------:R-:W0:Y:S01]  /*21b10*/  S2R R0, SR_LANEID ;  /* 0x0000000000007919 */ /* 0x000e220000000000 */
[----:B------:R-:W-:-:S10]  /*21b20*/  UFLO.U32 UR5, UR5 ;  /* 0x00000005000572bd */ /* 0x000fd400080e0000 */
[----:B------:R-:W-:-:S06]  /*21b30*/  ULOP3.LUT UR4, URZ, UR4, URZ, 0x33, !UPT ;  /* 0x00000004ff047292 */ /* 0x000fcc000f8e33ff */
[----:B------:R-:W-:-:S04]  /*21b40*/  IMAD.U32 R2, RZ, RZ, UR4 ;  /* 0x00000004ff027e24 */ /* 0x000fc8000f8e00ff */
[----:B------:R-:W1:Y:S02]  /*21b50*/  REDUX UR7, R2 ;  /* 0x00000000020773c4 */ /* 0x000e640000000000 */
[----:B------:R2:W-:Y:S01]  /*21b60*/  UTCATOMSWS.AND URZ, UR4 ;  /* 0x0000000400ff79e3 */ /* 0x0005e20008000000 */
[----:B0-----:R-:W-:Y:S01]  /*21b70*/  ISETP.EQ.U32.AND P0, PT, R0, UR5, PT ;  /* 0x0000000500007c0c */ /* 0x001fe2000bf02070 */
[----:B-1----:R-:W-:-:S12]  /*21b80*/  IMAD.U32 R0, RZ, RZ, UR7 ;  /* 0x00000007ff007e24 */ /* 0x002fd8000f8e00ff */
[----:B------:R2:W-:Y:S01]  /*21b90*/  @P0 ATOMS.AND RZ, [UR6], R0 ;  /* 0x00000000ffff098c */ /* 0x0005e2000a800006 */
[----:B------:R-:W-:Y:S05]  /*21ba0*/  BRA `(.L_x_13) ;  /* 0x0000000000147947 */ /* 0x000fea0003800000 */
.L_x_15:
[----:B------:R-:W-:-:S07]  /*21bb0*/  MOV R2, 0x21bd0 ;  /* 0x00021bd000027802 */ /* 0x000fce0000000f00 */
[----:B------:R-:W-:Y:S05]  /*21bc0*/  CALL.REL.NOINC `($__internal_0_$__cuda_sm10x_tcgen05_guardrail_trap_col_being_dealloced_not_returned_by_alloc) ;  /* 0x0000000000387944 */ /* 0x000fea0003c00000 */
[----:B------:R-:W-:Y:S05]  /*21bd0*/  BRA `(.L_x_13) ;  /* 0x0000000000087947 */ /* 0x000fea0003800000 */
.L_x_14:
[----:B------:R-:W-:-:S07]  /*21be0*/  MOV R2, 0x21c00 ;  /* 0x00021c0000027802 */ /* 0x000fce0000000f00 */
[----:B------:R-:W-:Y:S05]  /*21bf0*/  CALL.REL.NOINC `($__internal_2_$__cuda_sm10x_tcgen05_guardrail_trap_unallocated_columns_being_dealloced) ;  /* 0x0000000000447944 */ /* 0x000fea0003c00000 */
.L_x_13:
[----:B------:R-:W-:Y:S01]  /*21c00*/  NOP ;  /* 0x0000000000007918 */ /* 0x000fe20000000000 */
[----:B--2---:R-:W-:Y:S05]  /*21c10*/  EXIT ;  /* 0x000000000000794d */ /* 0x004fea0003800000 */
.L_x_8:
[----:B-----5:R1:W-:Y:S04]  /*21c20*/  STL [R1+0x5f8], R0 ;  /* 0x0005f80001007387 */ /* 0x0203e80000100800 */
[----:B-1----:R-:W2:Y:S02]  /*21c30*/  LDL R0, [R1+0x3b4] ;  /* 0x0003b40001007983 */ /* 0x002ea40000100800 */
[----:B--2---:R1:W2:Y:S02]  /*21c40*/  SYNCS.PHASECHK.TRANS64.TRYWAIT P2, [UR11], R0 ;  /* 0x00000000ff0075a7 */ /* 0x0042a4000804110b */
[----:B-1----:R1:W5:Y:S02]  /*21c50*/  LDL.LU R0, [R1+0x5f8] ;  /* 0x0005f80001007983 */ /* 0x0023640000300800 */
[----:B-12---:R-:W-:Y:S05]  /*21c60*/  @!P2 BRA `(.L_x_8) ;  /* 0xfffffffc00eca947 */ /* 0x006fea000383ffff */
[----:B------:R-:W-:Y:S05]  /*21c70*/  BRA `(.L_x_16) ;  /* 0xfffffe6400a07947 */ /* 0x000fea000383ffff */
.L_x_12:
[----:B------:R-:W0:Y:S02]  /*21c80*/  SYNCS.PHASECHK.TRANS64.TRYWAIT P0, [UR11], R0 ;  /* 0x00000000ff0075a7 */ /* 0x000e24000800110b */
[----:B0-----:R-:W-:Y:S05]  /*21c90*/  @!P0 BRA `(.L_x_12) ;  /* 0xfffffffc00f88947 */ /* 0x001fea000383ffff */
[----:B------:R-:W-:Y:S05]  /*21ca0*/  BRA `(.L_x_11) ;  /* 0xfffffed400ac7947 */ /* 0x000fea000383ffff */
        .weak           $__internal_0_$__cuda_sm10x_tcgen05_guardrail_trap_col_being_dealloced_not_returned_by_alloc
        .type           $__internal_0_$__cuda_sm10x_tcgen05_guardrail_trap_col_being_dealloced_not_returned_by_alloc,@function
        .size           $__internal_0_$__cuda_sm10x_tcgen05_guardrail_trap_col_being_dealloced_not_returned_by_alloc,($__internal_1_$__cuda_sm10x_tcgen05_guardrail_trap_phase_invalid_during_alloc - $__internal_0_$__cuda_sm10x_tcgen05_guardrail_trap_col_being_dealloced_not_returned_by_alloc)
$__internal_0_$__cuda_sm10x_tcgen05_guardrail_trap_col_being_dealloced_not_returned_by_alloc:
[----:B------:R-:W-:Y:S05]  /*21cb0*/  BPT.TRAP 0x1 ;  /* 0x000000040000795c */ /* 0x000fea0000300000 */
[----:B------:R-:W-:-:S04]  /*21cc0*/  IMAD.MOV.U32 R3, RZ, RZ, 0x0 ;  /* 0x00000000ff037424 */ /* 0x000fc800078e00ff */
[----:B------:R-:W-:Y:S05]  /*21cd0*/  RET.REL.NODEC R2 `(matmul_kernel) ;  /* 0xfffffde002c87950 */ /* 0x000fea0003c3ffff */
        .weak           $__internal_1_$__cuda_sm10x_tcgen05_guardrail_trap_phase_invalid_during_alloc
        .type           $__internal_1_$__cuda_sm10x_tcgen05_guardrail_trap_phase_invalid_during_alloc,@function
        .size           $__internal_1_$__cuda_sm10x_tcgen05_guardrail_trap_phase_invalid_during_alloc,($__internal_2_$__cuda_sm10x_tcgen05_guardrail_trap_unallocated_columns_being_dealloced - $__internal_1_$__cuda_sm10x_tcgen05_guardrail_trap_phase_invalid_during_alloc)
$__internal_1_$__cuda_sm10x_tcgen05_guardrail_trap_phase_invalid_during_alloc:
[----:B------:R-:W-:Y:S05]  /*21ce0*/  BPT.TRAP 0x1 ;  /* 0x000000040000795c */ /* 0x000fea0000300000 */
[----:B------:R-:W-:-:S04]  /*21cf0*/  IMAD.MOV.U32 R3, RZ, RZ, 0x0 ;  /* 0x00000000ff037424 */ /* 0x000fc800078e00ff */
[----:B------:R-:W-:Y:S05]  /*21d00*/  RET.REL.NODEC R2 `(matmul_kernel) ;  /* 0xfffffde002bc7950 */ /* 0x000fea0003c3ffff */
        .weak           $__internal_2_$__cuda_sm10x_tcgen05_guardrail_trap_unallocated_columns_being_dealloced
        .type           $__internal_2_$__cuda_sm10x_tcgen05_guardrail_trap_unallocated_columns_being_dealloced,@function
        .size           $__internal_2_$__cuda_sm10x_tcgen05_guardrail_trap_unallocated_columns_being_dealloced,(.L_x_20 - $__internal_2_$__cuda_sm10x_tcgen05_guardrail_trap_unallocated_columns_being_dealloced)
$__internal_2_$__cuda_sm10x_tcgen05_guardrail_trap_unallocated_columns_being_dealloced:
[----:B------:R-:W-:Y:S05]  /*21d10*/  BPT.TRAP 0x1 ;  /* 0x000000040000795c */ /* 0x000fea0000300000 */
[----:B------:R-:W-:-:S04]  /*21d20*/  IMAD.MOV.U32 R3, RZ, RZ, 0x0 ;  /* 0x00000000ff037424 */ /* 0x000fc800078e00ff */
[----:B------:R-:W-:Y:S05]  /*21d30*/  RET.REL.NODEC R2 `(matmul_kernel) ;  /* 0xfffffde002b07950 */ /* 0x000fea0003c3ffff */
.L_x_17:
[----:B------:R-:W-:-:S00]  /*21d40*/  BRA `(.L_x_17) ;  /* 0xfffffffc00fc7947 */ /* 0x000fc0000383ffff */
[----:B------:R-:W-:-:S00]  /*21d50*/  NOP ;  /* 0x0000000000007918 */ /* 0x000fc00000000000 */
        /* <DEDUP_REMOVED lines=10> */
.L_x_20:


//--------------------- .nv.shared.matmul_kernel  --------------------------
	.section	.nv.shared.matmul_kernel,"aw",@nobits
	.sectionflags	@""
	.align	16
	.zero		1024


//--------------------- .nv.shared.reserved.0     --------------------------
	.section	.nv.shared.reserved.0,"aw",@nobits
	.align	8
	.weak		__nv_reservedSMEM_offset_0_alias
	.size		__nv_reservedSMEM_offset_0_alias, 0, 64
	.other		__nv_reservedSMEM_offset_0_alias,@"STO_CUDA_RESERVED_SHARED STV_DEFAULT"
__nv_reservedSMEM_offset_0_alias:
	.zero		0
.nv.shared.reserved.0:
	.zero		64
	.weak		__nv_reservedSMEM_allocation_phase
	.type		__nv_reservedSMEM_allocation_phase,@object
	.size		__nv_reservedSMEM_allocation_phase,(.L_0 - __nv_reservedSMEM_allocation_phase)
__nv_reservedSMEM_allocation_phase:
	.zero		1
.L_0:
	.zero		7
	.weak		__nv_reservedSMEM_devtool_atexit_pc
	.type		__nv_reservedSMEM_devtool_atexit_pc,@object
	.size		__nv_reservedSMEM_devtool_atexit_pc,(__nv_reservedSMEM_allocation_mask - __nv_reservedSMEM_devtool_atexit_pc)
__nv_reservedSMEM_devtool_atexit_pc:
	.zero		8
	.weak		__nv_reservedSMEM_allocation_mask
	.type		__nv_reservedSMEM_allocation_mask,@object
	.size		__nv_reservedSMEM_allocation_mask,(.L_2 - __nv_reservedSMEM_allocation_mask)
__nv_reservedSMEM_allocation_mask:
	.zero		4
.L_2:


//--------------------- .nv.constant0.matmul_kernel --------------------------
	.section	.nv.constant0.matmul_kernel,"a",@progbits
	.sectionflags	@""
	.align	4
.nv.constant0.matmul_kernel:
	.zero		976


//--------------------- SYMBOLS --------------------------

	.type		.nv.reservedSmem.offset0,@object
	.size		.nv.reservedSmem.offset0,0x4
	.type		.nv.reservedSmem.cap,@object
	.size		.nv.reservedSmem.cap,0x4
